// auto-generated by cutlass_sweep.gemm — config: {"arch": "sm_90", "cluster_m": 1, "cluster_n": 1, "dtype": "e4m3", "dtype_b": "e4m3", "layout": "nt", "stages": 0, "tile_k": 128, "tile_m": 384, "tile_n": 112}
#include "cutlass/cutlass.h"
#include "cutlass/gemm/collective/collective_builder.hpp"
#include "cutlass/gemm/device/gemm_universal_adapter.h"
#include "cutlass/gemm/kernel/gemm_universal.hpp"
#include "cutlass/epilogue/collective/collective_builder.hpp"

using ElemA = cutlass::float_e4m3_t;
using ElemB = cutlass::float_e4m3_t;
using ElemCD = cutlass::float_e4m3_t;
using Acc  = float;
using TileShape    = cute::Shape<cute::_384, cute::_112, cute::_128>;
using ClusterShape = cute::Shape<cute::_1, cute::_1, cute::_1>;

using CollectiveEpilogue = typename cutlass::epilogue::collective::CollectiveBuilder<
    cutlass::arch::Sm90, cutlass::arch::OpClassTensorOp,
    TileShape, ClusterShape,
    cutlass::epilogue::collective::EpilogueTileAuto,
    Acc, Acc,
    ElemCD, cutlass::layout::RowMajor, 128 / cutlass::sizeof_bits<ElemCD>::value,
    ElemCD, cutlass::layout::RowMajor, 128 / cutlass::sizeof_bits<ElemCD>::value,
    cutlass::epilogue::collective::EpilogueScheduleAuto
  >::CollectiveOp;

using CollectiveMainloop = typename cutlass::gemm::collective::CollectiveBuilder<
    cutlass::arch::Sm90, cutlass::arch::OpClassTensorOp,
    ElemA, cutlass::layout::RowMajor, 128 / cutlass::sizeof_bits<ElemA>::value,
    ElemB, cutlass::layout::ColumnMajor, 128 / cutlass::sizeof_bits<ElemB>::value,
    Acc,
    TileShape, ClusterShape,
    cutlass::gemm::collective::StageCountAutoCarveout<static_cast<int>(sizeof(typename CollectiveEpilogue::SharedStorage))>,
    cutlass::gemm::collective::KernelScheduleAuto
  >::CollectiveOp;

using GemmKernel = cutlass::gemm::kernel::GemmUniversal<
    cute::Shape<int,int,int,int>,
    CollectiveMainloop,
    CollectiveEpilogue
>;
using Gemm = cutlass::gemm::device::GemmUniversalAdapter<GemmKernel>;

// Force the device kernel symbol into the cubin without needing a host main.
auto* _anchor = &cutlass::device_kernel<GemmKernel>;


// ===== COMPILED SASS (sm_90a) =====

	.target	sm_90a

	.elftype	@"ET_EXEC"


//--------------------- .note.nv.tkinfo           --------------------------
	.section	.note.nv.tkinfo,"",@"SHT_NOTE"
	.sectionflags	@"SHF_NOTE_NV_TKINFO"
	.tkinfo
        /*0018*/ 	.word	0x00000002
        /*0030*/ 	.string	""
        /*0030*/ 	.string	"ptxas"
        /*0030*/ 	.string	"Cuda compilation tools, release 13.0, V13.0.88"
        /*0030*/ 	.string	"Build cuda_13.0.r13.0/compiler.36424714_0"
        /*0030*/ 	.string	"-arch sm_90a -m 64 "



//--------------------- .note.nv.cuinfo           --------------------------
	.section	.note.nv.cuinfo,"",@"SHT_NOTE"
	.sectionflags	@"SHF_NOTE_NV_CUINFO"
        /*0018*/ 	.short	0x0002
        /*001a*/ 	.short	0x005a
        /*001c*/ 	.short	0x0082
	.zero		2


//--------------------- .nv.info                  --------------------------
	.section	.nv.info,"",@"SHT_CUDA_INFO"
	.align	4


	//----- nvinfo : EIATTR_REGCOUNT
	.align		4
        /*0000*/ 	.byte	0x04, 0x2f
        /*0002*/ 	.short	(.L_12 - .L_11)
	.align		4
.L_11:
        /*0004*/ 	.word	index@(_ZN7cutlass13device_kernelINS_4gemm6kernel13GemmUniversalIN4cute5tupleIJiiiiEEENS1_10collective13CollectiveMmaINS1_37MainloopSm90TmaGmmaWarpSpecializedFP8ILi3ENS5_IJNS4_1CILi1EEESB_SB_EEENS1_35KernelTmaWarpSpecializedCooperativeEEENS5_IJNSA_ILi384EEENSA_ILi112EEENSA_ILi128EEEEEENS_12float_e4m3_tENS5_IJlSB_lEEESJ_SK_NS4_8TiledMMAINS4_8MMA_AtomIJNS4_4SM904GMMA30MMA_64x16x32_F32E4M3E4M3_SS_TNILNSO_7ScaleInE1ELSQ_1EEEEEENS4_6LayoutINS5_IJNSA_ILi2EEESB_SB_EEENS5_IJSB_NSA_ILi0EEESW_EEEEENS5_IJNS4_10UnderscoreESZ_SZ_EEEEENS4_13SM90_TMA_LOADENS4_14ComposedLayoutINS4_7SwizzleILi3ELi4ELi3EEENS4_18smem_ptr_flag_bitsILi8EEENST_INS5_IJNSA_ILi8EEESH_EEENS5_IJSH_SB_EEEEEEEvNS4_8identityES12_S1C_vS1D_EENS_8epilogue10collective6detail29Sm90TmaWarpSpecializedAdapterINS1G_15DefaultEpilogueISJ_SK_SK_NS1F_6thread17LinearCombinationISJ_Li1EffLNS1K_9ScaleType4KindE0ELNS_15FloatRoundStyleE2ESJ_EENS1_15EpilogueDefaultEEEEEvvEEEEvNT_6ParamsE)
        /*0008*/ 	.word	0x000000a8


	//----- nvinfo : EIATTR_FRAME_SIZE
	.align		4
.L_12:
        /*000c*/ 	.byte	0x04, 0x11
        /*000e*/ 	.short	(.L_14 - .L_13)
	.align		4
.L_13:
        /*0010*/ 	.word	index@(_ZN7cutlass13device_kernelINS_4gemm6kernel13GemmUniversalIN4cute5tupleIJiiiiEEENS1_10collective13CollectiveMmaINS1_37MainloopSm90TmaGmmaWarpSpecializedFP8ILi3ENS5_IJNS4_1CILi1EEESB_SB_EEENS1_35KernelTmaWarpSpecializedCooperativeEEENS5_IJNSA_ILi384EEENSA_ILi112EEENSA_ILi128EEEEEENS_12float_e4m3_tENS5_IJlSB_lEEESJ_SK_NS4_8TiledMMAINS4_8MMA_AtomIJNS4_4SM904GMMA30MMA_64x16x32_F32E4M3E4M3_SS_TNILNSO_7ScaleInE1ELSQ_1EEEEEENS4_6LayoutINS5_IJNSA_ILi2EEESB_SB_EEENS5_IJSB_NSA_ILi0EEESW_EEEEENS5_IJNS4_10UnderscoreESZ_SZ_EEEEENS4_13SM90_TMA_LOADENS4_14ComposedLayoutINS4_7SwizzleILi3ELi4ELi3EEENS4_18smem_ptr_flag_bitsILi8EEENST_INS5_IJNSA_ILi8EEESH_EEENS5_IJSH_SB_EEEEEEEvNS4_8identityES12_S1C_vS1D_EENS_8epilogue10collective6detail29Sm90TmaWarpSpecializedAdapterINS1G_15DefaultEpilogueISJ_SK_SK_NS1F_6thread17LinearCombinationISJ_Li1EffLNS1K_9ScaleType4KindE0ELNS_15FloatRoundStyleE2ESJ_EENS1_15EpilogueDefaultEEEEEvvEEEEvNT_6ParamsE)
        /*0014*/ 	.word	0x00000260


	//----- nvinfo : EIATTR_MIN_STACK_SIZE
	.align		4
.L_14:
        /*0018*/ 	.byte	0x04, 0x12
        /*001a*/ 	.short	(.L_16 - .L_15)
	.align		4
.L_15:
        /*001c*/ 	.word	index@(_ZN7cutlass13device_kernelINS_4gemm6kernel13GemmUniversalIN4cute5tupleIJiiiiEEENS1_10collective13CollectiveMmaINS1_37MainloopSm90TmaGmmaWarpSpecializedFP8ILi3ENS5_IJNS4_1CILi1EEESB_SB_EEENS1_35KernelTmaWarpSpecializedCooperativeEEENS5_IJNSA_ILi384EEENSA_ILi112EEENSA_ILi128EEEEEENS_12float_e4m3_tENS5_IJlSB_lEEESJ_SK_NS4_8TiledMMAINS4_8MMA_AtomIJNS4_4SM904GMMA30MMA_64x16x32_F32E4M3E4M3_SS_TNILNSO_7ScaleInE1ELSQ_1EEEEEENS4_6LayoutINS5_IJNSA_ILi2EEESB_SB_EEENS5_IJSB_NSA_ILi0EEESW_EEEEENS5_IJNS4_10UnderscoreESZ_SZ_EEEEENS4_13SM90_TMA_LOADENS4_14ComposedLayoutINS4_7SwizzleILi3ELi4ELi3EEENS4_18smem_ptr_flag_bitsILi8EEENST_INS5_IJNSA_ILi8EEESH_EEENS5_IJSH_SB_EEEEEEEvNS4_8identityES12_S1C_vS1D_EENS_8epilogue10collective6detail29Sm90TmaWarpSpecializedAdapterINS1G_15DefaultEpilogueISJ_SK_SK_NS1F_6thread17LinearCombinationISJ_Li1EffLNS1K_9ScaleType4KindE0ELNS_15FloatRoundStyleE2ESJ_EENS1_15EpilogueDefaultEEEEEvvEEEEvNT_6ParamsE)
        /*0020*/ 	.word	0x00000260
.L_16:


//--------------------- .nv.compat                --------------------------
	.section	.nv.compat,"",@"SHT_CUDA_COMPAT_INFO"
	.align	4
        /*0000*/ 	.byte	0x02, 0x09, 0x01, 0x00, 0x02, 0x02, 0x04, 0x00, 0x02, 0x05, 0x05, 0x00, 0x03, 0x07, 0x01, 0x01
        /*0010*/ 	.byte	0x02, 0x03, 0x01, 0x00, 0x02, 0x06, 0x01, 0x00, 0x04, 0x0b, 0x08, 0x00, 0x00, 0x00, 0x00, 0x00
        /*0020*/ 	.byte	0x00, 0x00, 0x00, 0x00


//--------------------- .nv.info._ZN7cutlass13device_kernelINS_4gemm6kernel13GemmUniversalIN4cute5tupleIJiiiiEEENS1_10collective13CollectiveMmaINS1_37MainloopSm90TmaGmmaWarpSpecializedFP8ILi3ENS5_IJNS4_1CILi1EEESB_SB_EEENS1_35KernelTmaWarpSpecializedCooperativeEEENS5_IJNSA_ILi384EEENSA_ILi112EEENSA_ILi128EEEEEENS_12float_e4m3_tENS5_IJlSB_lEEESJ_SK_NS4_8TiledMMAINS4_8MMA_AtomIJNS4_4SM904GMMA30MMA_64x16x32_F32E4M3E4M3_SS_TNILNSO_7ScaleInE1ELSQ_1EEEEEENS4_6LayoutINS5_IJNSA_ILi2EEESB_SB_EEENS5_IJSB_NSA_ILi0EEESW_EEEEENS5_IJNS4_10UnderscoreESZ_SZ_EEEEENS4_13SM90_TMA_LOADENS4_14ComposedLayoutINS4_7SwizzleILi3ELi4ELi3EEENS4_18smem_ptr_flag_bitsILi8EEENST_INS5_IJNSA_ILi8EEESH_EEENS5_IJSH_SB_EEEEEEEvNS4_8identityES12_S1C_vS1D_EENS_8epilogue10collective6detail29Sm90TmaWarpSpecializedAdapterINS1G_15DefaultEpilogueISJ_SK_SK_NS1F_6thread17LinearCombinationISJ_Li1EffLNS1K_9ScaleType4KindE0ELNS_15FloatRoundStyleE2ESJ_EENS1_15EpilogueDefaultEEEEEvvEEEEvNT_6ParamsE --------------------------
	.section	.nv.info._ZN7cutlass13device_kernelINS_4gemm6kernel13GemmUniversalIN4cute5tupleIJiiiiEEENS1_10collective13CollectiveMmaINS1_37MainloopSm90TmaGmmaWarpSpecializedFP8ILi3ENS5_IJNS4_1CILi1EEESB_SB_EEENS1_35KernelTmaWarpSpecializedCooperativeEEENS5_IJNSA_ILi384EEENSA_ILi112EEENSA_ILi128EEEEEENS_12float_e4m3_tENS5_IJlSB_lEEESJ_SK_NS4_8TiledMMAINS4_8MMA_AtomIJNS4_4SM904GMMA30MMA_64x16x32_F32E4M3E4M3_SS_TNILNSO_7ScaleInE1ELSQ_1EEEEEENS4_6LayoutINS5_IJNSA_ILi2EEESB_SB_EEENS5_IJSB_NSA_ILi0EEESW_EEEEENS5_IJNS4_10UnderscoreESZ_SZ_EEEEENS4_13SM90_TMA_LOADENS4_14ComposedLayoutINS4_7SwizzleILi3ELi4ELi3EEENS4_18smem_ptr_flag_bitsILi8EEENST_INS5_IJNSA_ILi8EEESH_EEENS5_IJSH_SB_EEEEEEEvNS4_8identityES12_S1C_vS1D_EENS_8epilogue10collective6detail29Sm90TmaWarpSpecializedAdapterINS1G_15DefaultEpilogueISJ_SK_SK_NS1F_6thread17LinearCombinationISJ_Li1EffLNS1K_9ScaleType4KindE0ELNS_15FloatRoundStyleE2ESJ_EENS1_15EpilogueDefaultEEEEEvvEEEEvNT_6ParamsE,"",@"SHT_CUDA_INFO"
	.sectionflags	@""
	.align	4


	//----- nvinfo : EIATTR_CUDA_API_VERSION
	.align		4
        /*0000*/ 	.byte	0x04, 0x37
        /*0002*/ 	.short	(.L_18 - .L_17)
.L_17:
        /*0004*/ 	.word	0x00000082


	//----- nvinfo : EIATTR_KPARAM_INFO
	.align		4
.L_18:
        /*0008*/ 	.byte	0x04, 0x17
        /*000a*/ 	.short	(.L_20 - .L_19)
.L_19:
        /*000c*/ 	.word	0x00000000
        /*0010*/ 	.short	0x0000
        /*0012*/ 	.short	0x0070
        /*0014*/ 	.byte	0x00, 0xf0, 0x01, 0x10


	//----- nvinfo : EIATTR_SPARSE_MMA_MASK
	.align		4
.L_20:
        /*0018*/ 	.byte	0x03, 0x50
        /*001a*/ 	.short	0x0000


	//----- nvinfo : EIATTR_MAXREG_COUNT
	.align		4
        /*001c*/ 	.byte	0x03, 0x1b
        /*001e*/ 	.short	0x00a8


	//----- nvinfo : EIATTR_NUM_BARRIERS
	.align		4
        /*0020*/ 	.byte	0x02, 0x4c
        /*0022*/ 	.byte	0x01
	.zero		1


	//----- nvinfo : EIATTR_ANNOTATIONS
	.align		4
        /*0024*/ 	.byte	0x04, 0x55
        /*0026*/ 	.short	(.L_22 - .L_21)


	//   ....[0]....
.L_21:
        /*0028*/ 	.word	0x00000001
        /*002c*/ 	.byte	0x90, 0x05, 0x00, 0x00, 0x01, 0x00, 0x00, 0x00, 0xb0, 0x05, 0x00, 0x00, 0x01, 0x00, 0x00, 0x00
        /* <DEDUP_REMOVED lines=589> */
        /*250c*/ 	.byte	0x30, 0xe6, 0x01, 0x00


	//----- nvinfo : EIATTR_MERCURY_ISA_VERSION
	.align		4
.L_22:
        /*2510*/ 	.byte	0x03, 0x5f
        /*2512*/ 	.short	0x0101


	//----- nvinfo : EIATTR_INT_WARP_WIDE_INSTR_OFFSETS
	.align		4
        /*2514*/ 	.byte	0x04, 0x31
        /*2516*/ 	.short	(.L_24 - .L_23)


	//   ....[0]....
.L_23:
        /*2518*/ 	.word	0x00000470


	//   ....[1]....
        /*251c*/ 	.word	0x00000490


	//   ....[2]....
        /*2520*/ 	.word	0x000005a0


	//----- nvinfo : EIATTR_COOP_GROUP_MASK_REGIDS
	.align		4
.L_24:
        /*2524*/ 	.byte	0x04, 0x29
        /*2526*/ 	.short	(.L_26 - .L_25)


	//   ....[0]....
.L_25:
        /*2528*/ 	.word	0xffffffff


	//   ....[1]....
        /*252c*/ 	.word	0xffffffff


	//   ....[2]....
        /*2530*/ 	.word	0xffffffff


	//   ....[3]....
        /*2534*/ 	.word	0xffffffff


	//   ....[4]....
        /*2538*/ 	.word	0xffffffff


	//----- nvinfo : EIATTR_COOP_GROUP_INSTR_OFFSETS
	.align		4
.L_26:
        /*253c*/ 	.byte	0x04, 0x28
        /*253e*/ 	.short	(.L_28 - .L_27)


	//   ....[0]....
.L_27:
        /*2540*/ 	.word	0x00000070


	//   ....[1]....
        /*2544*/ 	.word	0x00000080


	//   ....[2]....
        /*2548*/ 	.word	0x000001a0


	//   ....[3]....
        /*254c*/ 	.word	0x000003a0


	//   ....[4]....
        /*2550*/ 	.word	0x00001cb0


	//----- nvinfo : EIATTR_REG_RECONFIG
	.align		4
.L_28:
        /*2554*/ 	.byte	0x01, 0x54
	.zero		2


	//----- nvinfo : EIATTR_MBARRIER_INSTR_OFFSETS
	.align		4
        /*2558*/ 	.byte	0x04, 0x39
        /*255a*/ 	.short	(.L_30 - .L_29)


	//   ....[0]....
.L_29:
        /*255c*/ 	.word	0x00000320
        /*2560*/ 	.word	0x000000ff
        /*2564*/ 	.word	0x00000000
        /*2568*/ 	.short	0x0100
        /*256a*/ 	.byte	0x0a
	.zero		1


	//   ....[1]....
        /*256c*/ 	.word	0x00000330
        /*2570*/ 	.word	0x000000ff
        /*2574*/ 	.word	0x00000018
        /*2578*/ 	.short	0x0100
        /*257a*/ 	.byte	0x0a
	.zero		1


	//   ....[2]....
        /*257c*/ 	.word	0x00000340
        /*2580*/ 	.word	0x000000ff
        /*2584*/ 	.word	0x00000008
        /*2588*/ 	.short	0x0100
        /*258a*/ 	.byte	0x0a
	.zero		1


	//   ....[3]....
        /*258c*/ 	.word	0x00000350
        /*2590*/ 	.word	0x000000ff
        /*2594*/ 	.word	0x00000020
        /*2598*/ 	.short	0x0100
        /*259a*/ 	.byte	0x0a
	.zero		1


	//   ....[4]....
        /*259c*/ 	.word	0x00000360
        /*25a0*/ 	.word	0x000000ff
        /*25a4*/ 	.word	0x00000010
        /*25a8*/ 	.short	0x0100
        /*25aa*/ 	.byte	0x0a
	.zero		1


	//   ....[5]....
        /*25ac*/ 	.word	0x00000370
        /*25b0*/ 	.word	0x000000ff
        /*25b4*/ 	.word	0x00000028
        /*25b8*/ 	.short	0x0100
        /*25ba*/ 	.byte	0x0a
	.zero		1


	//   ....[6]....
        /*25bc*/ 	.word	0x000005d0
        /*25c0*/ 	.word	0x000000ff
        /*25c4*/ 	.word	0x00000040
        /*25c8*/ 	.short	0x0100
        /*25ca*/ 	.byte	0x08
	.zero		1


	//   ....[7]....
        /*25cc*/ 	.word	0x000005e0
        /*25d0*/ 	.word	0x000000ff
        /*25d4*/ 	.word	0x00000048
        /*25d8*/ 	.short	0x0100
        /*25da*/ 	.byte	0x08
	.zero		1


	//   ....[8]....
        /*25dc*/ 	.word	0x000020b0
        /*25e0*/ 	.word	0x000000ff
        /*25e4*/ 	.word	0x00000000
        /*25e8*/ 	.short	0x010a
        /*25ea*/ 	.byte	0x0c
	.zero		1


	//   ....[9]....
        /*25ec*/ 	.word	0x00002110
        /*25f0*/ 	.word	0x000000ff
        /*25f4*/ 	.word	0x00000000
        /*25f8*/ 	.short	0x010a
        /*25fa*/ 	.byte	0x0c
	.zero		1


	//   ....[10]....
        /*25fc*/ 	.word	0x00005250
        /*2600*/ 	.word	0x000000ff
        /*2604*/ 	.word	0x00000000
        /*2608*/ 	.short	0x010a
        /*260a*/ 	.byte	0x0e
	.zero		1


	//   ....[11]....
        /*260c*/ 	.word	0x00005290
        /*2610*/ 	.word	0x000000ff
        /*2614*/ 	.word	0x00000000
        /*2618*/ 	.short	0x010a
        /*261a*/ 	.byte	0x0e
	.zero		1


	//   ....[12]....
        /*261c*/ 	.word	0x000083c0
        /*2620*/ 	.word	0x000000ff
        /*2624*/ 	.word	0x00000000
        /*2628*/ 	.short	0x0101
        /*262a*/ 	.byte	0x0d
	.zero		1


	//   ....[13]....
        /*262c*/ 	.word	0x0000a360
        /*2630*/ 	.word	0x000000ff
        /*2634*/ 	.word	0x00000000
        /*2638*/ 	.short	0x0101
        /*263a*/ 	.byte	0x06
	.zero		1


	//   ....[14]....
        /*263c*/ 	.word	0x0001d8d0
        /*2640*/ 	.word	0x0000000e
        /*2644*/ 	.word	0x00000018
        /*2648*/ 	.short	0x010a
        /*264a*/ 	.byte	0x3f
	.zero		1


	//   ....[15]....
        /*264c*/ 	.word	0x0001dc60
        /*2650*/ 	.word	0x00000004
        /*2654*/ 	.word	0x00000048
        /*2658*/ 	.short	0x0101
        /*265a*/ 	.byte	0x3f
	.zero		1


	//   ....[16]....
        /*265c*/ 	.word	0x0001e410
        /*2660*/ 	.word	0x00000007
        /*2664*/ 	.word	0x00000000
        /*2668*/ 	.short	0x010a
        /*266a*/ 	.byte	0x3f
	.zero		1


	//   ....[17]....
        /*266c*/ 	.word	0x0001e490
        /*2670*/ 	.word	0x00000009
        /*2674*/ 	.word	0x00000000
        /*2678*/ 	.short	0x010a
        /*267a*/ 	.byte	0x3f
	.zero		1


	//   ....[18]....
        /*267c*/ 	.word	0x0001e520
        /*2680*/ 	.word	0x00000003
        /*2684*/ 	.word	0x00000000
        /*2688*/ 	.short	0x010a
        /*268a*/ 	.byte	0x3f
	.zero		1


	//   ....[19]....
        /*268c*/ 	.word	0x0001e590
        /*2690*/ 	.word	0x00000009
        /*2694*/ 	.word	0x00000000
        /*2698*/ 	.short	0x010a
        /*269a*/ 	.byte	0x3f
	.zero		1


	//   ....[20]....
        /*269c*/ 	.word	0x0001e600
        /*26a0*/ 	.word	0x00000000
        /*26a4*/ 	.word	0x00000000
        /*26a8*/ 	.short	0x010a
        /*26aa*/ 	.byte	0x3f
	.zero		1


	//   ....[21]....
        /*26ac*/ 	.word	0x0001e6e0
        /*26b0*/ 	.word	0x0000000e
        /*26b4*/ 	.word	0x00000018
        /*26b8*/ 	.short	0x010a
        /*26ba*/ 	.byte	0x3f
	.zero		1


	//   ....[22]....
        /*26bc*/ 	.word	0x0001e7c0
        /*26c0*/ 	.word	0x00000007
        /*26c4*/ 	.word	0x00000000
        /*26c8*/ 	.short	0x010a
        /*26ca*/ 	.byte	0x3f
	.zero		1


	//   ....[23]....
        /*26cc*/ 	.word	0x0001e810
        /*26d0*/ 	.word	0x00000009
        /*26d4*/ 	.word	0x00000000
        /*26d8*/ 	.short	0x010a
        /*26da*/ 	.byte	0x3f
	.zero		1


	//----- nvinfo : EIATTR_NUM_MBARRIERS
	.align		4
.L_30:
        /*26dc*/ 	.byte	0x03, 0x38
        /*26de*/ 	.short	0x0008


	//----- nvinfo : EIATTR_EXIT_INSTR_OFFSETS
	.align		4
        /*26e0*/ 	.byte	0x04, 0x1c
        /*26e2*/ 	.short	(.L_32 - .L_31)


	//   ....[0]....
.L_31:
        /*26e4*/ 	.word	0x00000640


	//   ....[1]....
        /*26e8*/ 	.word	0x00000fa0


	//   ....[2]....
        /*26ec*/ 	.word	0x0001ced0


	//   ....[3]....
        /*26f0*/ 	.word	0x0001d560


	//   ....[4]....
        /*26f4*/ 	.word	0x0001e570


	//----- nvinfo : EIATTR_MAX_THREADS
	.align		4
.L_32:
        /*26f8*/ 	.byte	0x04, 0x05
        /*26fa*/ 	.short	(.L_34 - .L_33)
.L_33:
        /*26fc*/ 	.word	0x00000180
        /*2700*/ 	.word	0x00000001
        /*2704*/ 	.word	0x00000001


	//----- nvinfo : EIATTR_CRS_STACK_SIZE
	.align		4
.L_34:
        /*2708*/ 	.byte	0x04, 0x1e
        /*270a*/ 	.short	(.L_36 - .L_35)
.L_35:
        /*270c*/ 	.word	0x00000000


	//----- nvinfo : EIATTR_CBANK_PARAM_SIZE
	.align		4
.L_36:
        /*2710*/ 	.byte	0x03, 0x19
        /*2712*/ 	.short	0x0470


	//----- nvinfo : EIATTR_PARAM_CBANK
	.align		4
        /*2714*/ 	.byte	0x04, 0x0a
        /*2716*/ 	.short	(.L_38 - .L_37)
	.align		4
.L_37:
        /*2718*/ 	.word	index@(.nv.constant0._ZN7cutlass13device_kernelINS_4gemm6kernel13GemmUniversalIN4cute5tupleIJiiiiEEENS1_10collective13CollectiveMmaINS1_37MainloopSm90TmaGmmaWarpSpecializedFP8ILi3ENS5_IJNS4_1CILi1EEESB_SB_EEENS1_35KernelTmaWarpSpecializedCooperativeEEENS5_IJNSA_ILi384EEENSA_ILi112EEENSA_ILi128EEEEEENS_12float_e4m3_tENS5_IJlSB_lEEESJ_SK_NS4_8TiledMMAINS4_8MMA_AtomIJNS4_4SM904GMMA30MMA_64x16x32_F32E4M3E4M3_SS_TNILNSO_7ScaleInE1ELSQ_1EEEEEENS4_6LayoutINS5_IJNSA_ILi2EEESB_SB_EEENS5_IJSB_NSA_ILi0EEESW_EEEEENS5_IJNS4_10UnderscoreESZ_SZ_EEEEENS4_13SM90_TMA_LOADENS4_14ComposedLayoutINS4_7SwizzleILi3ELi4ELi3EEENS4_18smem_ptr_flag_bitsILi8EEENST_INS5_IJNSA_ILi8EEESH_EEENS5_IJSH_SB_EEEEEEEvNS4_8identityES12_S1C_vS1D_EENS_8epilogue10collective6detail29Sm90TmaWarpSpecializedAdapterINS1G_15DefaultEpilogueISJ_SK_SK_NS1F_6thread17LinearCombinationISJ_Li1EffLNS1K_9ScaleType4KindE0ELNS_15FloatRoundStyleE2ESJ_EENS1_15EpilogueDefaultEEEEEvvEEEEvNT_6ParamsE)
        /*271c*/ 	.short	0x0210
        /*271e*/ 	.short	0x0470


	//----- nvinfo : EIATTR_SW_WAR
	.align		4
.L_38:
        /*2720*/ 	.byte	0x04, 0x36
        /*2722*/ 	.short	(.L_40 - .L_39)
.L_39:
        /*2724*/ 	.word	0x00000008
.L_40:


//--------------------- .nv.callgraph             --------------------------
	.section	.nv.callgraph,"",@"SHT_CUDA_CALLGRAPH"
	.align	4
	.sectionentsize	8
	.align		4
        /*0000*/ 	.word	0x00000000
	.align		4
        /*0004*/ 	.word	0xffffffff
	.align		4
        /*0008*/ 	.word	0x00000000
	.align		4
        /*000c*/ 	.word	0xfffffffe
	.align		4
        /*0010*/ 	.word	0x00000000
	.align		4
        /*0014*/ 	.word	0xfffffffd
	.align		4
        /*0018*/ 	.word	0x00000000
	.align		4
        /*001c*/ 	.word	0xfffffffc


//--------------------- .nv.constant4             --------------------------
	.section	.nv.constant4,"a",@progbits
	.align	8
	.align		8
.nv.constant4:
        /*0000*/ 	.dword	_ZN40_INTERNAL_345a5815_4_k_cu_2497f97d_146914cuda3std3__45__cpo5beginE
	.align		8
        /*0008*/ 	.dword	_ZN40_INTERNAL_345a5815_4_k_cu_2497f97d_146914cuda3std3__45__cpo3endE
	.align		8
        /*0010*/ 	.dword	_ZN40_INTERNAL_345a5815_4_k_cu_2497f97d_146914cuda3std3__45__cpo6cbeginE
	.align		8
        /*0018*/ 	.dword	_ZN40_INTERNAL_345a5815_4_k_cu_2497f97d_146914cuda3std3__45__cpo4cendE
	.align		8
        /*0020*/ 	.dword	_ZN40_INTERNAL_345a5815_4_k_cu_2497f97d_146914cuda3std3__442_GLOBAL__N__345a5815_4_k_cu_2497f97d_146916ignoreE
	.align		8
        /*0028*/ 	.dword	_ZN40_INTERNAL_345a5815_4_k_cu_2497f97d_146914cuda3std3__419piecewise_constructE
	.align		8
        /*0030*/ 	.dword	_ZN40_INTERNAL_345a5815_4_k_cu_2497f97d_146914cuda3std3__48in_placeE
	.align		8
        /*0038*/ 	.dword	_ZN40_INTERNAL_345a5815_4_k_cu_2497f97d_146914cuda3std6ranges3__45__cpo4swapE
	.align		8
        /*0040*/ 	.dword	_ZN40_INTERNAL_345a5815_4_k_cu_2497f97d_146914cuda3std6ranges3__45__cpo9iter_moveE
	.align		8
        /*0048*/ 	.dword	_ZN40_INTERNAL_345a5815_4_k_cu_2497f97d_146914cute7productE
	.align		8
        /*0050*/ 	.dword	_ZN40_INTERNAL_345a5815_4_k_cu_2497f97d_146914cute1_E


//--------------------- .text._ZN7cutlass13device_kernelINS_4gemm6kernel13GemmUniversalIN4cute5tupleIJiiiiEEENS1_10collective13CollectiveMmaINS1_37MainloopSm90TmaGmmaWarpSpecializedFP8ILi3ENS5_IJNS4_1CILi1EEESB_SB_EEENS1_35KernelTmaWarpSpecializedCooperativeEEENS5_IJNSA_ILi384EEENSA_ILi112EEENSA_ILi128EEEEEENS_12float_e4m3_tENS5_IJlSB_lEEESJ_SK_NS4_8TiledMMAINS4_8MMA_AtomIJNS4_4SM904GMMA30MMA_64x16x32_F32E4M3E4M3_SS_TNILNSO_7ScaleInE1ELSQ_1EEEEEENS4_6LayoutINS5_IJNSA_ILi2EEESB_SB_EEENS5_IJSB_NSA_ILi0EEESW_EEEEENS5_IJNS4_10UnderscoreESZ_SZ_EEEEENS4_13SM90_TMA_LOADENS4_14ComposedLayoutINS4_7SwizzleILi3ELi4ELi3EEENS4_18smem_ptr_flag_bitsILi8EEENST_INS5_IJNSA_ILi8EEESH_EEENS5_IJSH_SB_EEEEEEEvNS4_8identityES12_S1C_vS1D_EENS_8epilogue10collective6detail29Sm90TmaWarpSpecializedAdapterINS1G_15DefaultEpilogueISJ_SK_SK_NS1F_6thread17LinearCombinationISJ_Li1EffLNS1K_9ScaleType4KindE0ELNS_15FloatRoundStyleE2ESJ_EENS1_15EpilogueDefaultEEEEEvvEEEEvNT_6ParamsE --------------------------
	.section	.text._ZN7cutlass13device_kernelINS_4gemm6kernel13GemmUniversalIN4cute5tupleIJiiiiEEENS1_10collective13CollectiveMmaINS1_37MainloopSm90TmaGmmaWarpSpecializedFP8ILi3ENS5_IJNS4_1CILi1EEESB_SB_EEENS1_35KernelTmaWarpSpecializedCooperativeEEENS5_IJNSA_ILi384EEENSA_ILi112EEENSA_ILi128EEEEEENS_12float_e4m3_tENS5_IJlSB_lEEESJ_SK_NS4_8TiledMMAINS4_8MMA_AtomIJNS4_4SM904GMMA30MMA_64x16x32_F32E4M3E4M3_SS_TNILNSO_7ScaleInE1ELSQ_1EEEEEENS4_6LayoutINS5_IJNSA_ILi2EEESB_SB_EEENS5_IJSB_NSA_ILi0EEESW_EEEEENS5_IJNS4_10UnderscoreESZ_SZ_EEEEENS4_13SM90_TMA_LOADENS4_14ComposedLayoutINS4_7SwizzleILi3ELi4ELi3EEENS4_18smem_ptr_flag_bitsILi8EEENST_INS5_IJNSA_ILi8EEESH_EEENS5_IJSH_SB_EEEEEEEvNS4_8identityES12_S1C_vS1D_EENS_8epilogue10collective6detail29Sm90TmaWarpSpecializedAdapterINS1G_15DefaultEpilogueISJ_SK_SK_NS1F_6thread17LinearCombinationISJ_Li1EffLNS1K_9ScaleType4KindE0ELNS_15FloatRoundStyleE2ESJ_EENS1_15EpilogueDefaultEEEEEvvEEEEvNT_6ParamsE,"ax",@progbits
	.align	128
.text._ZN7cutlass13device_kernelINS_4gemm6kernel13GemmUniversalIN4cute5tupleIJiiiiEEENS1_10collective13CollectiveMmaINS1_37MainloopSm90TmaGmmaWarpSpecializedFP8ILi3ENS5_IJNS4_1CILi1EEESB_SB_EEENS1_35KernelTmaWarpSpecializedCooperativeEEENS5_IJNSA_ILi384EEENSA_ILi112EEENSA_ILi128EEEEEENS_12float_e4m3_tENS5_IJlSB_lEEESJ_SK_NS4_8TiledMMAINS4_8MMA_AtomIJNS4_4SM904GMMA30MMA_64x16x32_F32E4M3E4M3_SS_TNILNSO_7ScaleInE1ELSQ_1EEEEEENS4_6LayoutINS5_IJNSA_ILi2EEESB_SB_EEENS5_IJSB_NSA_ILi0EEESW_EEEEENS5_IJNS4_10UnderscoreESZ_SZ_EEEEENS4_13SM90_TMA_LOADENS4_14ComposedLayoutINS4_7SwizzleILi3ELi4ELi3EEENS4_18smem_ptr_flag_bitsILi8EEENST_INS5_IJNSA_ILi8EEESH_EEENS5_IJSH_SB_EEEEEEEvNS4_8identityES12_S1C_vS1D_EENS_8epilogue10collective6detail29Sm90TmaWarpSpecializedAdapterINS1G_15DefaultEpilogueISJ_SK_SK_NS1F_6thread17LinearCombinationISJ_Li1EffLNS1K_9ScaleType4KindE0ELNS_15FloatRoundStyleE2ESJ_EENS1_15EpilogueDefaultEEEEEvvEEEEvNT_6ParamsE:
        .type           _ZN7cutlass13device_kernelINS_4gemm6kernel13GemmUniversalIN4cute5tupleIJiiiiEEENS1_10collective13CollectiveMmaINS1_37MainloopSm90TmaGmmaWarpSpecializedFP8ILi3ENS5_IJNS4_1CILi1EEESB_SB_EEENS1_35KernelTmaWarpSpecializedCooperativeEEENS5_IJNSA_ILi384EEENSA_ILi112EEENSA_ILi128EEEEEENS_12float_e4m3_tENS5_IJlSB_lEEESJ_SK_NS4_8TiledMMAINS4_8MMA_AtomIJNS4_4SM904GMMA30MMA_64x16x32_F32E4M3E4M3_SS_TNILNSO_7ScaleInE1ELSQ_1EEEEEENS4_6LayoutINS5_IJNSA_ILi2EEESB_SB_EEENS5_IJSB_NSA_ILi0EEESW_EEEEENS5_IJNS4_10UnderscoreESZ_SZ_EEEEENS4_13SM90_TMA_LOADENS4_14ComposedLayoutINS4_7SwizzleILi3ELi4ELi3EEENS4_18smem_ptr_flag_bitsILi8EEENST_INS5_IJNSA_ILi8EEESH_EEENS5_IJSH_SB_EEEEEEEvNS4_8identityES12_S1C_vS1D_EENS_8epilogue10collective6detail29Sm90TmaWarpSpecializedAdapterINS1G_15DefaultEpilogueISJ_SK_SK_NS1F_6thread17LinearCombinationISJ_Li1EffLNS1K_9ScaleType4KindE0ELNS_15FloatRoundStyleE2ESJ_EENS1_15EpilogueDefaultEEEEEvvEEEEvNT_6ParamsE,@function
        .size           _ZN7cutlass13device_kernelINS_4gemm6kernel13GemmUniversalIN4cute5tupleIJiiiiEEENS1_10collective13CollectiveMmaINS1_37MainloopSm90TmaGmmaWarpSpecializedFP8ILi3ENS5_IJNS4_1CILi1EEESB_SB_EEENS1_35KernelTmaWarpSpecializedCooperativeEEENS5_IJNSA_ILi384EEENSA_ILi112EEENSA_ILi128EEEEEENS_12float_e4m3_tENS5_IJlSB_lEEESJ_SK_NS4_8TiledMMAINS4_8MMA_AtomIJNS4_4SM904GMMA30MMA_64x16x32_F32E4M3E4M3_SS_TNILNSO_7ScaleInE1ELSQ_1EEEEEENS4_6LayoutINS5_IJNSA_ILi2EEESB_SB_EEENS5_IJSB_NSA_ILi0EEESW_EEEEENS5_IJNS4_10UnderscoreESZ_SZ_EEEEENS4_13SM90_TMA_LOADENS4_14ComposedLayoutINS4_7SwizzleILi3ELi4ELi3EEENS4_18smem_ptr_flag_bitsILi8EEENST_INS5_IJNSA_ILi8EEESH_EEENS5_IJSH_SB_EEEEEEEvNS4_8identityES12_S1C_vS1D_EENS_8epilogue10collective6detail29Sm90TmaWarpSpecializedAdapterINS1G_15DefaultEpilogueISJ_SK_SK_NS1F_6thread17LinearCombinationISJ_Li1EffLNS1K_9ScaleType4KindE0ELNS_15FloatRoundStyleE2ESJ_EENS1_15EpilogueDefaultEEEEEvvEEEEvNT_6ParamsE,(.L_x_73 - _ZN7cutlass13device_kernelINS_4gemm6kernel13GemmUniversalIN4cute5tupleIJiiiiEEENS1_10collective13CollectiveMmaINS1_37MainloopSm90TmaGmmaWarpSpecializedFP8ILi3ENS5_IJNS4_1CILi1EEESB_SB_EEENS1_35KernelTmaWarpSpecializedCooperativeEEENS5_IJNSA_ILi384EEENSA_ILi112EEENSA_ILi128EEEEEENS_12float_e4m3_tENS5_IJlSB_lEEESJ_SK_NS4_8TiledMMAINS4_8MMA_AtomIJNS4_4SM904GMMA30MMA_64x16x32_F32E4M3E4M3_SS_TNILNSO_7ScaleInE1ELSQ_1EEEEEENS4_6LayoutINS5_IJNSA_ILi2EEESB_SB_EEENS5_IJSB_NSA_ILi0EEESW_EEEEENS5_IJNS4_10UnderscoreESZ_SZ_EEEEENS4_13SM90_TMA_LOADENS4_14ComposedLayoutINS4_7SwizzleILi3ELi4ELi3EEENS4_18smem_ptr_flag_bitsILi8EEENST_INS5_IJNSA_ILi8EEESH_EEENS5_IJSH_SB_EEEEEEEvNS4_8identityES12_S1C_vS1D_EENS_8epilogue10collective6detail29Sm90TmaWarpSpecializedAdapterINS1G_15DefaultEpilogueISJ_SK_SK_NS1F_6thread17LinearCombinationISJ_Li1EffLNS1K_9ScaleType4KindE0ELNS_15FloatRoundStyleE2ESJ_EENS1_15EpilogueDefaultEEEEEvvEEEEvNT_6ParamsE)
        .other          _ZN7cutlass13device_kernelINS_4gemm6kernel13GemmUniversalIN4cute5tupleIJiiiiEEENS1_10collective13CollectiveMmaINS1_37MainloopSm90TmaGmmaWarpSpecializedFP8ILi3ENS5_IJNS4_1CILi1EEESB_SB_EEENS1_35KernelTmaWarpSpecializedCooperativeEEENS5_IJNSA_ILi384EEENSA_ILi112EEENSA_ILi128EEEEEENS_12float_e4m3_tENS5_IJlSB_lEEESJ_SK_NS4_8TiledMMAINS4_8MMA_AtomIJNS4_4SM904GMMA30MMA_64x16x32_F32E4M3E4M3_SS_TNILNSO_7ScaleInE1ELSQ_1EEEEEENS4_6LayoutINS5_IJNSA_ILi2EEESB_SB_EEENS5_IJSB_NSA_ILi0EEESW_EEEEENS5_IJNS4_10UnderscoreESZ_SZ_EEEEENS4_13SM90_TMA_LOADENS4_14ComposedLayoutINS4_7SwizzleILi3ELi4ELi3EEENS4_18smem_ptr_flag_bitsILi8EEENST_INS5_IJNSA_ILi8EEESH_EEENS5_IJSH_SB_EEEEEEEvNS4_8identityES12_S1C_vS1D_EENS_8epilogue10collective6detail29Sm90TmaWarpSpecializedAdapterINS1G_15DefaultEpilogueISJ_SK_SK_NS1F_6thread17LinearCombinationISJ_Li1EffLNS1K_9ScaleType4KindE0ELNS_15FloatRoundStyleE2ESJ_EENS1_15EpilogueDefaultEEEEEvvEEEEvNT_6ParamsE,@"STO_CUDA_ENTRY STV_DEFAULT"
_ZN7cutlass13device_kernelINS_4gemm6kernel13GemmUniversalIN4cute5tupleIJiiiiEEENS1_10collective13CollectiveMmaINS1_37MainloopSm90TmaGmmaWarpSpecializedFP8ILi3ENS5_IJNS4_1CILi1EEESB_SB_EEENS1_35KernelTmaWarpSpecializedCooperativeEEENS5_IJNSA_ILi384EEENSA_ILi112EEENSA_ILi128EEEEEENS_12float_e4m3_tENS5_IJlSB_lEEESJ_SK_NS4_8TiledMMAINS4_8MMA_AtomIJNS4_4SM904GMMA30MMA_64x16x32_F32E4M3E4M3_SS_TNILNSO_7ScaleInE1ELSQ_1EEEEEENS4_6LayoutINS5_IJNSA_ILi2EEESB_SB_EEENS5_IJSB_NSA_ILi0EEESW_EEEEENS5_IJNS4_10UnderscoreESZ_SZ_EEEEENS4_13SM90_TMA_LOADENS4_14ComposedLayoutINS4_7SwizzleILi3ELi4ELi3EEENS4_18smem_ptr_flag_bitsILi8EEENST_INS5_IJNSA_ILi8EEESH_EEENS5_IJSH_SB_EEEEEEEvNS4_8identityES12_S1C_vS1D_EENS_8epilogue10collective6detail29Sm90TmaWarpSpecializedAdapterINS1G_15DefaultEpilogueISJ_SK_SK_NS1F_6thread17LinearCombinationISJ_Li1EffLNS1K_9ScaleType4KindE0ELNS_15FloatRoundStyleE2ESJ_EENS1_15EpilogueDefaultEEEEEvvEEEEvNT_6ParamsE:
[----:B------:R-:W0:Y:S02]  /*0000*/  LDC R1, c[0x0][0x28] ;  /* 0x00000a00ff017b82 */ /* 0x000e240000000800 */
[----:B0-----:R-:W-:Y:S01]  /*0010*/  VIADD R1, R1, 0xfffffda0 ;  /* 0xfffffda001017836 */ /* 0x001fe20000000000 */
[----:B------:R-:W0:Y:S01]  /*0020*/  S2R R2, SR_TID.X ;  /* 0x0000000000027919 */ /* 0x000e220000002100 */
[----:B------:R-:W-:Y:S01]  /*0030*/  ELECT P0, URZ, PT ;  /* 0x00000000003f782f */ /* 0x000fe20003800000 */
[----:B------:R-:W-:Y:S01]  /*0040*/  BSSY B0, `(.L_x_0) ;  /* 0x0000015000007945 */ /* 0x000fe20003800000 */
[--C-:B0-----:R-:W-:Y:S02]  /*0050*/  SHF.R.U32.HI R0, RZ, 0x5, R2.reuse ;  /* 0x00000005ff007819 */ /* 0x101fe40000011602 */
[----:B------:R-:W-:-:S03]  /*0060*/  SHF.R.U32.HI R2, RZ, 0x7, R2 ;  /* 0x00000007ff027819 */ /* 0x000fc60000011602 */
[----:B------:R-:W0:Y:S04]  /*0070*/  SHFL.IDX PT, R3, R0, RZ, 0x1f ;  /* 0x00001fff00037589 */ /* 0x000e2800000e0000 */
[----:B------:R-:W1:Y:S01]  /*0080*/  SHFL.IDX PT, R2, R2, RZ, 0x1f ;  /* 0x00001fff02027589 */ /* 0x000e6200000e0000 */
[----:B0-----:R-:W-:Y:S02]  /*0090*/  R2UR UR4, R3 ;  /* 0x00000000030472ca */ /* 0x001fe400000e0000 */
[----:B-1----:R-:W-:-:S11]  /*00a0*/  R2UR UR8, R2 ;  /* 0x00000000020872ca */ /* 0x002fd600000e0000 */
[----:B------:R-:W-:Y:S02]  /*00b0*/  USHF.R.S32.HI UR5, URZ, 0x1f, UR4 ;  /* 0x0000001f3f057899 */ /* 0x000fe40008011404 */
[----:B------:R-:W-:Y:S02]  /*00c0*/  ISETP.NE.OR P0, PT, RZ, UR4, !P0 ;  /* 0x00000004ff007c0c */ /* 0x000fe4000c705670 */
[----:B------:R-:W-:-:S04]  /*00d0*/  ULEA.HI UR5, UR5, UR4, URZ, 0x2 ;  /* 0x0000000405057291 */ /* 0x000fc8000f8f103f */
[----:B------:R-:W-:-:S04]  /*00e0*/  ULOP3.LUT UR5, UR5, 0xfffffffc, URZ, 0xc0, !UPT ;  /* 0xfffffffc05057892 */ /* 0x000fc8000f8ec03f */
[----:B------:R-:W-:-:S03]  /*00f0*/  UIADD3 UR6, UR4, -UR5, URZ ;  /* 0x8000000504067290 */ /* 0x000fc6000fffe03f */
[----:B------:R-:W-:Y:S09]  /*0100*/  @P0 BRA `(.L_x_1) ;  /* 0x0000000000200947 */ /* 0x000ff20003800000 */
[----:B------:R-:W-:Y:S02]  /*0110*/  ULDC.64 UR4, c[0x0][0x198] ;  /* 0x0000660000047ab9 */ /* 0x000fe40000000a00 */
[----:B------:R-:W-:Y:S02]  /*0120*/  UIADD3 UR10, UP0, UR4, 0xf0, URZ ;  /* 0x000000f0040a7890 */ /* 0x000fe4000ff1e03f */
[----:B------:R-:W-:Y:S02]  /*0130*/  UIADD3 UR4, UP1, UR4, 0x1f0, URZ ;  /* 0x000001f004047890 */ /* 0x000fe4000ff3e03f */
[----:B------:R-:W-:Y:S02]  /*0140*/  UIADD3.X UR11, URZ, UR5, URZ, UP0, !UPT ;  /* 0x000000053f0b7290 */ /* 0x000fe400087fe43f */
[----:B------:R-:W-:-:S07]  /*0150*/  UIADD3.X UR5, URZ, UR5, URZ, UP1, !UPT ;  /* 0x000000053f057290 */ /* 0x000fce0008ffe43f */
[----:B------:R0:W-:Y:S02]  /*0160*/  UTMACCTL.PF [UR10] ;  /* 0x000000000a0079b9 */ /* 0x0001e40008040000 */
[----:B------:R0:W-:Y:S02]  /*0170*/  UTMACCTL.PF [UR4] ;  /* 0x00000000040079b9 */ /* 0x0001e40008040000 */
[----:B0-----:R-:W-:Y:S01]  /*0180*/  NOP ;  /* 0x0000000000007918 */ /* 0x001fe20000000000 */
.L_x_1:
[----:B------:R-:W-:Y:S05]  /*0190*/  BSYNC B0 ;  /* 0x0000000000007941 */ /* 0x000fea0003800000 */
.L_x_0:
[----:B------:R-:W0:Y:S01]  /*01a0*/  SHFL.IDX PT, R2, R0, RZ, 0x1f ;  /* 0x00001fff00027589 */ /* 0x000e2200000e0000 */
[----:B------:R-:W-:Y:S01]  /*01b0*/  UISETP.NE.AND UP0, UPT, UR6, 0x3, UPT ;  /* 0x000000030600788c */ /* 0x000fe2000bf05270 */
[----:B------:R-:W-:Y:S01]  /*01c0*/  ISETP.NE.AND P1, PT, RZ, UR8, PT ;  /* 0x00000008ff007c0c */ /* 0x000fe2000bf25270 */
[----:B------:R-:W-:Y:S02]  /*01d0*/  UIADD3 UR11, UR8, -0x1, URZ ;  /* 0xffffffff080b7890 */ /* 0x000fe4000fffe03f */
[----:B------:R-:W-:Y:S02]  /*01e0*/  UISETP.EQ.OR UP0, UPT, UR6, URZ, !UP0 ;  /* 0x0000003f0600728c */ /* 0x000fe4000c702670 */
[----:B------:R-:W-:Y:S02]  /*01f0*/  UISETP.GE.U32.AND UP1, UPT, UR11, 0x2, UPT ;  /* 0x000000020b00788c */ /* 0x000fe4000bf26070 */
[----:B------:R-:W-:-:S04]  /*0200*/  UISETP.EQ.AND UP0, UPT, UR8, URZ, UP0 ;  /* 0x0000003f0800728c */ /* 0x000fc80008702270 */
[----:B------:R-:W-:-:S04]  /*0210*/  USEL UR7, URZ, 0x1, !UP0 ;  /* 0x000000013f077887 */ /* 0x000fc8000c000000 */
[----:B------:R-:W-:Y:S01]  /*0220*/  USEL UR7, UR7, 0x2, UP1 ;  /* 0x0000000207077887 */ /* 0x000fe20008800000 */
[----:B0-----:R-:W-:-:S13]  /*0230*/  ISETP.NE.AND P0, PT, R2, RZ, PT ;  /* 0x000000ff0200720c */ /* 0x001fda0003f05270 */
[----:B------:R-:W-:Y:S05]  /*0240*/  @P0 BRA `(.L_x_2) ;  /* 0x0000000000500947 */ /* 0x000fea0003800000 */
[----:B------:R-:W0:Y:S01]  /*0250*/  S2UR UR10, SR_CgaCtaId ;  /* 0x00000000000a79c3 */ /* 0x000e220000008800 */
[----:B------:R-:W-:Y:S01]  /*0260*/  UMOV UR4, 0x400 ;  /* 0x0000040000047882 */ /* 0x000fe20000000000 */
[----:B------:R-:W-:Y:S01]  /*0270*/  UMOV UR5, 0x1 ;  /* 0x0000000100057882 */ /* 0x000fe20000000000 */
[----:B------:R-:W-:Y:S01]  /*0280*/  UMOV UR8, 0x100 ;  /* 0x0000010000087882 */ /* 0x000fe20000000000 */
[----:B------:R-:W-:Y:S01]  /*0290*/  ELECT P0, URZ, PT ;  /* 0x00000000003f782f */ /* 0x000fe20003800000 */
[----:B------:R-:W-:-:S04]  /*02a0*/  UIADD3 UR8, -UR8, 0x100000, URZ ;  /* 0x0010000008087890 */ /* 0x000fc8000fffe13f */
[----:B------:R-:W-:Y:S02]  /*02b0*/  USHF.L.U32 UR9, UR8, 0xb, URZ ;  /* 0x0000000b08097899 */ /* 0x000fe4000800063f */
[----:B------:R-:W-:Y:S02]  /*02c0*/  USHF.L.U32 UR8, UR8, 0x1, URZ ;  /* 0x0000000108087899 */ /* 0x000fe4000800063f */
[----:B0-----:R-:W-:Y:S02]  /*02d0*/  ULEA UR10, UR10, UR4, 0x18 ;  /* 0x000000040a0a7291 */ /* 0x001fe4000f8ec03f */
[----:B------:R-:W-:-:S04]  /*02e0*/  UIADD3 UR4, -UR5, 0x100000, URZ ;  /* 0x0010000005047890 */ /* 0x000fc8000fffe13f */
[----:B------:R-:W-:Y:S02]  /*02f0*/  USHF.L.U32 UR5, UR4, 0xb, URZ ;  /* 0x0000000b04057899 */ /* 0x000fe4000800063f */
[----:B------:R-:W-:Y:S01]  /*0300*/  USHF.L.U32 UR4, UR4, 0x1, URZ ;  /* 0x0000000104047899 */ /* 0x000fe2000800063f */
[----:B------:R-:W0:Y:S11]  /*0310*/  FENCE.VIEW.ASYNC.S ;  /* 0x00000000000073c6 */ /* 0x000e360000000000 */
[----:B0-----:R0:W1:Y:S01]  /*0320*/  SYNCS.EXCH.64 URZ, [UR10], UR4 ;  /* 0x000000040a3f75b2 */ /* 0x0010620008000100 */
[----:B------:R0:W2:Y:S01]  /*0330*/  SYNCS.EXCH.64 URZ, [UR10+0x18], UR8 ;  /* 0x000018080a3f75b2 */ /* 0x0000a20008000100 */
[----:B------:R0:W3:Y:S01]  /*0340*/  SYNCS.EXCH.64 URZ, [UR10+0x8], UR4 ;  /* 0x000008040a3f75b2 */ /* 0x0000e20008000100 */
[----:B------:R0:W4:Y:S01]  /*0350*/  SYNCS.EXCH.64 URZ, [UR10+0x20], UR8 ;  /* 0x000020080a3f75b2 */ /* 0x0001220008000100 */
[----:B------:R0:W0:Y:S01]  /*0360*/  SYNCS.EXCH.64 URZ, [UR10+0x10], UR4 ;  /* 0x000010040a3f75b2 */ /* 0x0000220008000100 */
[----:B------:R0:W0:Y:S01]  /*0370*/  SYNCS.EXCH.64 URZ, [UR10+0x28], UR8 ;  /* 0x000028080a3f75b2 */ /* 0x0000220008000100 */
[----:B------:R-:W-:Y:S01]  /*0380*/  NOP ;  /* 0x0000000000007918 */ /* 0x000fe20000000000 */
.L_x_2:
[----:B------:R-:W5:Y:S01]  /*0390*/  LDC R5, c[0x0][0x65c] ;  /* 0x00019700ff057b82 */ /* 0x000f620000000800 */
[----:B------:R0:W1:Y:S01]  /*03a0*/  SHFL.IDX PT, R2, R0, RZ, 0x1f ;  /* 0x00001fff00027589 */ /* 0x00006200000e0000 */
[----:B------:R-:W-:Y:S01]  /*03b0*/  ELECT P0, URZ, PT ;  /* 0x00000000003f782f */ /* 0x000fe20003800000 */
[----:B------:R-:W-:Y:S01]  /*03c0*/  IMAD.MOV.U32 R3, RZ, RZ, RZ ;  /* 0x000000ffff037224 */ /* 0x000fe200078e00ff */
[----:B0-----:R-:W-:Y:S01]  /*03d0*/  UMOV UR4, 0x20 ;  /* 0x0000002000047882 */ /* 0x001fe20000000000 */
[----:B------:R-:W0:Y:S01]  /*03e0*/  S2R R4, SR_CTAID.Y ;  /* 0x0000000000047919 */ /* 0x000e220000002600 */
[----:B------:R-:W-:Y:S01]  /*03f0*/  NOP ;  /* 0x0000000000007918 */ /* 0x000fe20000000000 */
[----:B------:R-:W-:Y:S01]  /*0400*/  NOP ;  /* 0x0000000000007918 */ /* 0x000fe20000000000 */
[----:B------:R-:W-:Y:S02]  /*0410*/  LOP3.LUT R0, R0, 0xfffffbff, RZ, 0xc0, !PT ;  /* 0xfffffbff00007812 */ /* 0x000fe400078ec0ff */
[----:B-----5:R-:W-:-:S02]  /*0420*/  ISETP.NE.AND P2, PT, R5, 0x1, PT ;  /* 0x000000010500780c */ /* 0x020fc40003f45270 */
[----:B-1----:R-:W-:Y:S02]  /*0430*/  ISETP.NE.OR P0, PT, R2, RZ, !P0 ;  /* 0x000000ff0200720c */ /* 0x002fe40004705670 */
[----:B------:R-:W1:Y:S09]  /*0440*/  S2R R2, SR_CTAID.X ;  /* 0x0000000000027919 */ /* 0x000e720000002500 */
[----:B------:R-:W1:Y:S01]  /*0450*/  @P2 LDC R9, c[0x0][0x10] ;  /* 0x00000400ff092b82 */ /* 0x000e620000000800 */
[----:B0-----:R-:W-:Y:S01]  /*0460*/  @P2 IMAD.MOV.U32 R6, RZ, RZ, R4 ;  /* 0x000000ffff062224 */ /* 0x001fe200078e0004 */
[----:B------:R-:W-:Y:S01]  /*0470*/  VOTEU.ALL UP0, P0 ;  /* 0x00000000003f7886 */ /* 0x000fe20000000000 */
[----:B------:R-:W-:Y:S01]  /*0480*/  @P2 IMAD.MOV.U32 R7, RZ, RZ, RZ ;  /* 0x000000ffff072224 */ /* 0x000fe200078e00ff */
[----:B------:R-:W-:Y:S01]  /*0490*/  VOTEU.ALL UP1, P0 ;  /* 0x00000000003f7886 */ /* 0x000fe20000020000 */
[----:B------:R-:W-:Y:S01]  /*04a0*/  @P2 IMAD.MOV.U32 R11, RZ, RZ, RZ ;  /* 0x000000ffff0b2224 */ /* 0x000fe200078e00ff */
[----:B------:R-:W-:Y:S01]  /*04b0*/  @P2 LOP3.LUT R0, R0, 0x400, RZ, 0xfc, !PT ;  /* 0x0000040000002812 */ /* 0x000fe200078efcff */
[----:B------:R-:W-:Y:S01]  /*04c0*/  @!UP0 UMOV UR8, 0x400 ;  /* 0x0000040000088882 */ /* 0x000fe20000000000 */
[----:B------:R-:W0:Y:S01]  /*04d0*/  @!P2 LDC R5, c[0x0][0xc] ;  /* 0x00000300ff05ab82 */ /* 0x000e220000000800 */
[----:B------:R-:W-:-:S04]  /*04e0*/  @!UP0 UIADD3 UR4, -UR4, 0x100000, URZ ;  /* 0x0010000004048890 */ /* 0x000fc8000fffe13f */
[----:B------:R-:W-:Y:S02]  /*04f0*/  @!UP0 USHF.L.U32 UR5, UR4, 0xb, URZ ;  /* 0x0000000b04058899 */ /* 0x000fe4000800063f */
[----:B------:R-:W-:Y:S01]  /*0500*/  @!UP0 USHF.L.U32 UR4, UR4, 0x1, URZ ;  /* 0x0000000104048899 */ /* 0x000fe2000800063f */
[----:B------:R-:W5:Y:S01]  /*0510*/  @!UP0 S2UR UR9, SR_CgaCtaId ;  /* 0x00000000000989c3 */ /* 0x000f620000008800 */
[----:B-1----:R-:W-:-:S04]  /*0520*/  @P2 IMAD.WIDE.U32 R8, R2, R9, R6 ;  /* 0x0000000902082225 */ /* 0x002fc800078e0006 */
[----:B------:R-:W-:Y:S02]  /*0530*/  @P2 IMAD.MOV.U32 R18, RZ, RZ, R8 ;  /* 0x000000ffff122224 */ /* 0x000fe400078e0008 */
[----:B------:R-:W-:Y:S02]  /*0540*/  @P2 IMAD.IADD R19, R9, 0x1, R11 ;  /* 0x0000000109132824 */ /* 0x000fe400078e020b */
[----:B0-----:R-:W-:-:S04]  /*0550*/  @!P2 IMAD.WIDE.U32 R6, R5, R4, R2 ;  /* 0x000000040506a225 */ /* 0x001fc800078e0002 */
[----:B------:R-:W-:Y:S02]  /*0560*/  @!P2 IMAD.MOV.U32 R18, RZ, RZ, R6 ;  /* 0x000000ffff12a224 */ /* 0x000fe400078e0006 */
[----:B------:R-:W-:Y:S01]  /*0570*/  @!P2 IMAD.MOV.U32 R19, RZ, RZ, R7 ;  /* 0x000000ffff13a224 */ /* 0x000fe200078e0007 */
[----:B-----5:R-:W-:Y:S02]  /*0580*/  @!UP0 ULEA UR8, UR9, UR8, 0x18 ;  /* 0x0000000809088291 */ /* 0x020fe4000f8ec03f */
[----:B------:R0:W-:Y:S01]  /*0590*/  STL [R1+0x1e4], R18 ;  /* 0x0001e41201007387 */ /* 0x0001e20000100800 */
[----:B------:R-:W-:-:S03]  /*05a0*/  VOTEU.ALL UP0, P0 ;  /* 0x00000000003f7886 */ /* 0x000fc60000000000 */
[----:B------:R0:W-:Y:S04]  /*05b0*/  STL [R1+0x1e0], R19 ;  /* 0x0001e01301007387 */ /* 0x0001e80000100800 */
[----:B------:R-:W1:Y:S02]  /*05c0*/  FENCE.VIEW.ASYNC.S ;  /* 0x00000000000073c6 */ /* 0x000e640000000000 */
[----:B-1----:R0:W2:Y:S01]  /*05d0*/  @!UP0 SYNCS.EXCH.64 URZ, [UR8+0x40], UR4 ;  /* 0x00004004083f85b2 */ /* 0x0020a20008000100 */
[----:B------:R0:W2:Y:S01]  /*05e0*/  @!UP1 SYNCS.EXCH.64 URZ, [UR8+0x48], UR4 ;  /* 0x00004804083f95b2 */ /* 0x0000a20008000100 */
[----:B------:R-:W-:Y:S01]  /*05f0*/  NOP ;  /* 0x0000000000007918 */ /* 0x000fe20000000000 */
[----:B--234-:R-:W-:Y:S06]  /*0600*/  BAR.SYNC.DEFER_BLOCKING 0x0 ;  /* 0x0000000000007b1d */ /* 0x01cfec0000010000 */
[----:B0-----:R-:W-:Y:S05]  /*0610*/  @!P1 BRA `(.L_x_3) ;  /* 0x000001c800309947 */ /* 0x001fea0003800000 */
[----:B------:R-:W-:-:S06]  /*0620*/  UISETP.GT.U32.AND UP0, UPT, UR11, 0x1, UPT ;  /* 0x000000010b00788c */ /* 0x000fcc000bf04070 */
[----:B------:R-:W-:-:S13]  /*0630*/  PLOP3.LUT P0, PT, PT, PT, UP0, 0x80, 0x0 ;  /* 0x000000000000781c */ /* 0x000fda0003f0f008 */
[----:B------:R-:W-:Y:S05]  /*0640*/  @P0 EXIT ;  /* 0x000000000000094d */ /* 0x000fea0003800000 */
[----:B------:R-:W-:Y:S01]  /*0650*/  IMAD.MOV.U32 R7, RZ, RZ, -0x1 ;  /* 0xffffffffff077424 */ /* 0x000fe200078e00ff */
[----:B------:R-:W-:Y:S01]  /*0660*/  ULDC.64 UR4, c[0x0][0x650] ;  /* 0x0001940000047ab9 */ /* 0x000fe20000000a00 */
[----:B------:R-:W-:Y:S01]  /*0670*/  IMAD.MOV.U32 R6, RZ, RZ, -0x1 ;  /* 0xffffffffff067424 */ /* 0x000fe200078e00ff */
[----:B------:R-:W-:Y:S01]  /*0680*/  ISETP.GE.U32.AND P0, PT, R18, UR4, PT ;  /* 0x0000000412007c0c */ /* 0x000fe2000bf06070 */
[----:B------:R-:W-:Y:S01]  /*0690*/  UMOV UR42, 0xffffffff ;  /* 0xffffffff002a7882 */ /* 0x000fe20000000000 */
[----:B------:R0:W-:Y:S01]  /*06a0*/  STL [R1+0x1dc], R7 ;  /* 0x0001dc0701007387 */ /* 0x0001e20000100800 */
[----:B------:R-:W-:Y:S02]  /*06b0*/  PRMT R5, RZ, 0x7610, R5 ;  /* 0x00007610ff057816 */ /* 0x000fe40000000005 */
[----:B------:R-:W-:Y:S01]  /*06c0*/  ISETP.GE.U32.AND.EX P0, PT, R19, UR5, PT, P0 ;  /* 0x0000000513007c0c */ /* 0x000fe2000bf06100 */
[----:B------:R0:W-:-:S12]  /*06d0*/  STL [R1+0x1d8], R6 ;  /* 0x0001d80601007387 */ /* 0x0001d80000100800 */
[----:B0-----:R-:W-:Y:S05]  /*06e0*/  @P0 BRA `(.L_x_4) ;  /* 0x00000004006c0947 */ /* 0x001fea0003800000 */
[----:B------:R-:W0:Y:S01]  /*06f0*/  LDC.64 R14, c[0x0][0x628] ;  /* 0x00018a00ff0e7b82 */ /* 0x000e220000000a00 */
[----:B------:R-:W-:Y:S02]  /*0700*/  IMAD.MOV.U32 R6, RZ, RZ, R18 ;  /* 0x000000ffff067224 */ /* 0x000fe400078e0012 */
[----:B------:R-:W-:-:S05]  /*0710*/  IMAD.MOV.U32 R7, RZ, RZ, R19 ;  /* 0x000000ffff077224 */ /* 0x000fca00078e0013 */
[----:B------:R-:W1:Y:S08]  /*0720*/  LDC R12, c[0x0][0x630] ;  /* 0x00018c00ff0c7b82 */ /* 0x000e700000000800 */
[----:B------:R-:W2:Y:S01]  /*0730*/  LDC.64 R16, c[0x0][0x620] ;  /* 0x00018800ff107b82 */ /* 0x000ea20000000a00 */
[----:B0-----:R-:W-:-:S04]  /*0740*/  ISETP.NE.U32.AND P0, PT, R14, RZ, PT ;  /* 0x000000ff0e00720c */ /* 0x001fc80003f05070 */
[----:B------:R-:W-:-:S13]  /*0750*/  ISETP.NE.AND.EX P0, PT, R15, RZ, PT, P0 ;  /* 0x000000ff0f00720c */ /* 0x000fda0003f05300 */
[----:B-12---:R-:W-:Y:S05]  /*0760*/  @!P0 BRA `(.L_x_5) ;  /* 0x0000000000288947 */ /* 0x006fea0003800000 */
[----:B------:R-:W0:Y:S02]  /*0770*/  LDC R5, c[0x0][0x634] ;  /* 0x00018d00ff057b82 */ /* 0x000e240000000800 */
[----:B0-----:R-:W-:-:S05]  /*0780*/  IADD3 R5, P0, R18, R5, RZ ;  /* 0x0000000512057210 */ /* 0x001fca0007f1e0ff */
[----:B------:R-:W-:-:S04]  /*0790*/  IMAD.X R13, RZ, RZ, R19, P0 ;  /* 0x000000ffff0d7224 */ /* 0x000fc800000e0613 */
[----:B------:R-:W-:-:S04]  /*07a0*/  IMAD.WIDE.U32 R6, R13, R14, RZ ;  /* 0x0000000e0d067225 */ /* 0x000fc800078e00ff */
[----:B------:R-:W-:-:S04]  /*07b0*/  IMAD.WIDE.U32 R8, P0, R5, R15, R6 ;  /* 0x0000000f05087225 */ /* 0x000fc80007800006 */
[----:B------:R-:W-:-:S04]  /*07c0*/  IMAD.WIDE.U32 R6, R5, R14, RZ ;  /* 0x0000000e05067225 */ /* 0x000fc800078e00ff */
[----:B------:R-:W-:Y:S01]  /*07d0*/  IMAD.X R11, RZ, RZ, RZ, P0 ;  /* 0x000000ffff0b7224 */ /* 0x000fe200000e06ff */
[----:B------:R-:W-:Y:S01]  /*07e0*/  IADD3 RZ, P0, R7, R8, RZ ;  /* 0x0000000807ff7210 */ /* 0x000fe20007f1e0ff */
[----:B------:R-:W-:-:S04]  /*07f0*/  IMAD.MOV.U32 R10, RZ, RZ, R9 ;  /* 0x000000ffff0a7224 */ /* 0x000fc800078e0009 */
[----:B------:R-:W-:-:S08]  /*0800*/  IMAD.WIDE.U32.X R6, R13, R15, R10, P0 ;  /* 0x0000000f0d067225 */ /* 0x000fd000000e040a */
.L_x_5:
[-CC-:B------:R-:W-:Y:S01]  /*0810*/  SHF.R.U64 R23, R6, R12.reuse, R7.reuse ;  /* 0x0000000c06177219 */ /* 0x180fe20000001207 */
[----:B------:R-:W0:Y:S01]  /*0820*/  LDC R10, c[0x0][0x618] ;  /* 0x00018600ff0a7b82 */ /* 0x000e220000000800 */
[----:B------:R-:W-:Y:S01]  /*0830*/  SHF.R.U32.HI R5, RZ, R12, R7 ;  /* 0x0000000cff057219 */ /* 0x000fe20000011607 */
[----:B------:R-:W-:Y:S01]  /*0840*/  IMAD.MOV.U32 R6, RZ, RZ, R18 ;  /* 0x000000ffff067224 */ /* 0x000fe200078e0012 */
[----:B------:R-:W-:Y:S01]  /*0850*/  I2FP.F32.U32 R3, R2 ;  /* 0x0000000200037245 */ /* 0x000fe20000201000 */
[----:B------:R-:W-:Y:S01]  /*0860*/  IMAD.MOV.U32 R7, RZ, RZ, R19 ;  /* 0x000000ffff077224 */ /* 0x000fe200078e0013 */
[----:B------:R-:W-:Y:S01]  /*0870*/  IADD3 R9, P0, RZ, -R23, RZ ;  /* 0x80000017ff097210 */ /* 0x000fe20007f1e0ff */
[----:B------:R-:W-:Y:S02]  /*0880*/  ULDC UR4, c[0x0][0x150] ;  /* 0x0000540000047ab9 */ /* 0x000fe40000000800 */
[----:B------:R-:W1:Y:S01]  /*0890*/  LDC.64 R18, c[0x0][0x640] ;  /* 0x00019000ff127b82 */ /* 0x000e620000000a00 */
[----:B------:R-:W-:Y:S01]  /*08a0*/  FMUL R3, R3, UR4 ;  /* 0x0000000403037c20 */ /* 0x000fe20008400000 */
[----:B------:R-:W-:Y:S01]  /*08b0*/  IMAD.X R11, RZ, RZ, ~R5, P0 ;  /* 0x000000ffff0b7224 */ /* 0x000fe200000e0e05 */
[----:B------:R-:W-:Y:S01]  /*08c0*/  ULDC UR4, c[0x0][0x154] ;  /* 0x0000550000047ab9 */ /* 0x000fe20000000800 */
[----:B------:R-:W-:-:S03]  /*08d0*/  IMAD.WIDE.U32 R6, R9, R16, R6 ;  /* 0x0000001009067225 */ /* 0x000fc600078e0006 */
[----:B------:R-:W2:Y:S01]  /*08e0*/  F2I.U32.TRUNC.NTZ R3, R3 ;  /* 0x0000000300037305 */ /* 0x000ea2000020f000 */
[----:B------:R-:W3:Y:S01]  /*08f0*/  LDC R12, c[0x0][0x608] ;  /* 0x00018200ff0c7b82 */ /* 0x000ee20000000800 */
[----:B------:R-:W-:-:S04]  /*0900*/  IMAD R8, R11, R16, RZ ;  /* 0x000000100b087224 */ /* 0x000fc800078e02ff */
[----:B------:R-:W-:-:S03]  /*0910*/  IMAD R9, R9, R17, R8 ;  /* 0x0000001109097224 */ /* 0x000fc600078e0208 */
[----:B------:R-:W4:Y:S01]  /*0920*/  LDC R5, c[0x0][0x144] ;  /* 0x00005100ff057b82 */ /* 0x000f220000000800 */
[----:B------:R-:W-:Y:S02]  /*0930*/  IMAD.IADD R7, R7, 0x1, R9 ;  /* 0x0000000107077824 */ /* 0x000fe400078e0209 */
[----:B------:R-:W-:-:S03]  /*0940*/  IMAD.MOV.U32 R9, RZ, RZ, -0x1 ;  /* 0xffffffffff097424 */ /* 0x000fc600078e00ff */
[----:B0-----:R-:W-:Y:S01]  /*0950*/  SHF.R.U64 R14, R6, R10, R7 ;  /* 0x0000000a060e7219 */ /* 0x001fe20000001207 */
[----:B--2---:R-:W-:Y:S01]  /*0960*/  IMAD.MOV R8, RZ, RZ, -R3 ;  /* 0x000000ffff087224 */ /* 0x004fe200078e0a03 */
[----:B------:R-:W0:Y:S01]  /*0970*/  LDC R16, c[0x0][0x658] ;  /* 0x00019600ff107b82 */ /* 0x000e220000000800 */
[----:B------:R-:W-:Y:S02]  /*0980*/  I2FP.F32.U32 R6, R4 ;  /* 0x0000000400067245 */ /* 0x000fe40000201000 */
[----:B-1----:R-:W-:Y:S02]  /*0990*/  ISETP.NE.U32.AND P0, PT, R18, RZ, PT ;  /* 0x000000ff1200720c */ /* 0x002fe40003f05070 */
[----:B------:R-:W-:Y:S01]  /*09a0*/  SHF.R.U32.HI R3, RZ, R10, R7 ;  /* 0x0000000aff037219 */ /* 0x000fe20000011607 */
[----:B------:R-:W-:Y:S01]  /*09b0*/  FMUL R6, R6, UR4 ;  /* 0x0000000406067c20 */ /* 0x000fe20008400000 */
[----:B------:R-:W-:Y:S01]  /*09c0*/  ISETP.NE.AND.EX P0, PT, R19, RZ, PT, P0 ;  /* 0x000000ff1300720c */ /* 0x000fe20003f05300 */
[----:B------:R-:W1:Y:S01]  /*09d0*/  LDC R13, c[0x0][0x148] ;  /* 0x00005200ff0d7b82 */ /* 0x000e620000000800 */
[-CC-:B---3--:R-:W-:Y:S01]  /*09e0*/  SHF.R.U64 R24, R14, R12.reuse, R3.reuse ;  /* 0x0000000c0e187219 */ /* 0x188fe20000001203 */
[----:B------:R-:W-:Y:S01]  /*09f0*/  IMAD.MOV.U32 R7, RZ, RZ, 0x1 ;  /* 0x00000001ff077424 */ /* 0x000fe200078e00ff */
[----:B------:R-:W-:-:S02]  /*0a00*/  SHF.R.U32.HI R3, RZ, R12, R3 ;  /* 0x0000000cff037219 */ /* 0x000fc40000011603 */
[----:B------:R2:W3:Y:S03]  /*0a10*/  F2I.U32.TRUNC.NTZ R12, R6 ;  /* 0x00000006000c7305 */ /* 0x0004e6000020f000 */
[----:B------:R-:W1:Y:S01]  /*0a20*/  LDC R17, c[0x0][0x600] ;  /* 0x00018000ff117b82 */ /* 0x000e620000000800 */
[----:B----4-:R-:W-:-:S07]  /*0a30*/  IMAD R5, R5, R8, R2 ;  /* 0x0000000805057224 */ /* 0x010fce00078e0202 */
[----:B------:R-:W4:Y:S01]  /*0a40*/  LDC R20, c[0x0][0x648] ;  /* 0x00019200ff147b82 */ /* 0x000f220000000800 */
[-C--:B0-----:R-:W-:Y:S02]  /*0a50*/  SHF.L.U32 R2, R9, R16.reuse, RZ ;  /* 0x0000001009027219 */ /* 0x081fe400000006ff */
[--C-:B------:R-:W-:Y:S02]  /*0a60*/  SHF.R.U64 R26, R24, R16, R3.reuse ;  /* 0x00000010181a7219 */ /* 0x100fe40000001203 */
[----:B------:R-:W-:Y:S02]  /*0a70*/  LOP3.LUT R11, RZ, R2, RZ, 0x33, !PT ;  /* 0x00000002ff0b7212 */ /* 0x000fe400078e33ff */
[-C--:B------:R-:W-:Y:S01]  /*0a80*/  SHF.R.U32.HI R3, RZ, R16.reuse, R3 ;  /* 0x00000010ff037219 */ /* 0x080fe20000011603 */
[----:B------:R-:W0:Y:S01]  /*0a90*/  LDC R21, c[0x0][0x638] ;  /* 0x00018e00ff157b82 */ /* 0x000e220000000800 */
[----:B------:R-:W-:Y:S01]  /*0aa0*/  SHF.L.U32 R10, R7, R16, RZ ;  /* 0x00000010070a7219 */ /* 0x000fe200000006ff */
[----:B------:R-:W-:-:S06]  /*0ab0*/  IMAD.MOV.U32 R2, RZ, RZ, R26 ;  /* 0x000000ffff027224 */ /* 0x000fcc00078e001a */
[----:B------:R-:W0:Y:S01]  /*0ac0*/  LDC R22, c[0x0][0x610] ;  /* 0x00018400ff167b82 */ /* 0x000e220000000800 */
[----:B--23--:R-:W-:Y:S05]  /*0ad0*/  @!P0 BRA `(.L_x_6) ;  /* 0x0000000000288947 */ /* 0x00cfea0003800000 */
[----:B------:R-:W2:Y:S02]  /*0ae0*/  LDC R9, c[0x0][0x64c] ;  /* 0x00019300ff097b82 */ /* 0x000ea40000000800 */
[----:B--2---:R-:W-:-:S05]  /*0af0*/  IADD3 R9, P0, R26, R9, RZ ;  /* 0x000000091a097210 */ /* 0x004fca0007f1e0ff */
        /* <DEDUP_REMOVED lines=8> */
.L_x_6:
[----:B----4-:R-:W-:Y:S01]  /*0b80*/  SHF.R.U64 R2, R2, R20, R3 ;  /* 0x0000001402027219 */ /* 0x010fe20000001203 */
[----:B-1----:R-:W-:Y:S01]  /*0b90*/  VIADD R3, R17, 0xffffffff ;  /* 0xffffffff11037836 */ /* 0x002fe20000000000 */
[----:B------:R-:W-:Y:S01]  /*0ba0*/  LOP3.LUT R11, R24, R11, RZ, 0xc0, !PT ;  /* 0x0000000b180b7212 */ /* 0x000fe200078ec0ff */
[----:B------:R-:W-:Y:S01]  /*0bb0*/  IMAD.MOV R12, RZ, RZ, -R12 ;  /* 0x000000ffff0c7224 */ /* 0x000fe200078e0a0c */
[----:B------:R-:W-:Y:S01]  /*0bc0*/  R2UR UR42, R23 ;  /* 0x00000000172a72ca */ /* 0x000fe200000e0000 */
[----:B------:R-:W-:Y:S01]  /*0bd0*/  IMAD.MOV R6, RZ, RZ, -R2 ;  /* 0x000000ffff067224 */ /* 0x000fe200078e0a02 */
[----:B------:R-:W-:Y:S01]  /*0be0*/  LOP3.LUT R3, R14, R3, RZ, 0xc0, !PT ;  /* 0x000000030e037212 */ /* 0x000fe200078ec0ff */
[----:B------:R-:W-:Y:S02]  /*0bf0*/  IMAD R10, R10, R2, R11 ;  /* 0x000000020a0a7224 */ /* 0x000fe400078e020b */
[----:B------:R-:W-:Y:S02]  /*0c00*/  @P2 IMAD R5, R13, R12, R4 ;  /* 0x0000000c0d052224 */ /* 0x000fe400078e0204 */
[----:B0-----:R-:W-:-:S02]  /*0c10*/  IMAD R2, R6, R21, R26 ;  /* 0x0000001506027224 */ /* 0x001fc400078e021a */
[----:B------:R-:W-:Y:S02]  /*0c20*/  IMAD R5, R10, R22, R5 ;  /* 0x000000160a057224 */ /* 0x000fe400078e0205 */
[----:B------:R-:W-:Y:S02]  /*0c30*/  IMAD R2, R2, R17, R3 ;  /* 0x0000001102027224 */ /* 0x000fe400078e0203 */
[----:B------:R-:W-:-:S03]  /*0c40*/  IMAD.MOV.U32 R3, RZ, RZ, 0x1 ;  /* 0x00000001ff037424 */ /* 0x000fc600078e00ff */
[----:B------:R-:W-:Y:S02]  /*0c50*/  SEL R4, R2, R5, !P2 ;  /* 0x0000000502047207 */ /* 0x000fe40005000000 */
[----:B------:R-:W-:Y:S02]  /*0c60*/  SEL R2, R5, R2, !P2 ;  /* 0x0000000205027207 */ /* 0x000fe40005000000 */
[----:B------:R-:W-:Y:S01]  /*0c70*/  PRMT R5, R3, 0x7610, R5 ;  /* 0x0000761003057816 */ /* 0x000fe20000000005 */
[----:B------:R0:W-:Y:S04]  /*0c80*/  STL [R1+0x1d8], R4 ;  /* 0x0001d80401007387 */ /* 0x0001e80000100800 */
[----:B------:R0:W-:Y:S02]  /*0c90*/  STL [R1+0x1dc], R2 ;  /* 0x0001dc0201007387 */ /* 0x0001e40000100800 */
.L_x_4:
[----:B------:R-:W-:-:S08]  /*0ca0*/  NOP ;  /* 0x0000000000007918 */ /* 0x000fd00000000000 */
[----:B------:R-:W1:Y:S02]  /*0cb0*/  USETMAXREG.TRY_ALLOC.CTAPOOL UP0, 0xe8 ;  /* 0x000000e8000079c8 */ /* 0x000e640008000600 */
[----:B-1----:R-:W-:-:S13]  /*0cc0*/  PLOP3.LUT P0, PT, PT, PT, UP0, 0x80, 0x0 ;  /* 0x000000000000781c */ /* 0x002fda0003f0f008 */
[----:B------:R-:W-:Y:S05]  /*0cd0*/  @!P0 BRA `(.L_x_4) ;  /* 0xfffffffc00f08947 */ /* 0x000fea000383ffff */
[----:B------:R-:W-:Y:S01]  /*0ce0*/  ULDC.64 UR4, c[0x0][0x598] ;  /* 0x0001660000047ab9 */ /* 0x000fe20000000a00 */
[----:B------:R-:W-:Y:S01]  /*0cf0*/  ULDC.64 UR48, c[0x0][0x208] ;  /* 0x0000820000307ab9 */ /* 0x000fe20000000a00 */
[----:B------:R-:W-:-:S04]  /*0d00*/  ISETP.NE.U32.AND P0, PT, RZ, UR4, PT ;  /* 0x00000004ff007c0c */ /* 0x000fc8000bf05070 */
[----:B------:R-:W-:-:S13]  /*0d10*/  ISETP.NE.AND.EX P0, PT, RZ, UR5, PT, P0 ;  /* 0x00000005ff007c0c */ /* 0x000fda000bf05300 */
[----:B------:R-:W-:Y:S05]  /*0d20*/  @!P0 BRA `(.L_x_7) ;  /* 0x0000000000208947 */ /* 0x000fea0003800000 */
[----:B0-----:R-:W0:Y:S02]  /*0d30*/  LDC.64 R2, c[0x0][0x598] ;  /* 0x00016600ff027b82 */ /* 0x001e240000000a00 */
[----:B0-----:R-:W2:Y:S02]  /*0d40*/  LDG.E.64 R2, desc[UR48][R2.64] ;  /* 0x0000003002027981 */ /* 0x001ea4000c1e1b00 */
[----:B--2---:R-:W-:-:S04]  /*0d50*/  ISETP.NE.U32.AND P0, PT, R2, RZ, PT ;  /* 0x000000ff0200720c */ /* 0x004fc80003f05070 */
[----:B------:R-:W-:-:S13]  /*0d60*/  ISETP.NE.AND.EX P0, PT, R3, RZ, PT, P0 ;  /* 0x000000ff0300720c */ /* 0x000fda0003f05300 */
[----:B------:R-:W-:Y:S05]  /*0d70*/  @!P0 BRA `(.L_x_7) ;  /* 0x00000000000c8947 */ /* 0x000fea0003800000 */
[----:B------:R-:W2:Y:S02]  /*0d80*/  LD.E R2, desc[UR48][R2.64] ;  /* 0x0000003002027980 */ /* 0x000ea4000c101900 */
[----:B--2---:R-:W-:Y:S01]  /*0d90*/  R2UR UR41, R2 ;  /* 0x00000000022972ca */ /* 0x004fe200000e0000 */
[----:B------:R-:W-:-:S14]  /*0da0*/  BRA `(.L_x_8) ;  /* 0x0000000000247947 */ /* 0x000fdc0003800000 */
.L_x_7:
[----:B------:R-:W-:Y:S02]  /*0db0*/  ULDC.64 UR4, c[0x0][0x588] ;  /* 0x0001620000047ab9 */ /* 0x000fe40000000a00 */
[----:B------:R-:W-:-:S04]  /*0dc0*/  ISETP.NE.U32.AND P0, PT, RZ, UR4, PT ;  /* 0x00000004ff007c0c */ /* 0x000fc8000bf05070 */
[----:B------:R-:W-:-:S13]  /*0dd0*/  ISETP.NE.AND.EX P0, PT, RZ, UR5, PT, P0 ;  /* 0x00000005ff007c0c */ /* 0x000fda000bf05300 */
[----:B------:R-:W-:Y:S05]  /*0de0*/  @!P0 BRA `(.L_x_9) ;  /* 0x0000000000108947 */ /* 0x000fea0003800000 */
[----:B0-----:R-:W0:Y:S02]  /*0df0*/  LDC.64 R2, c[0x0][0x588] ;  /* 0x00016200ff027b82 */ /* 0x001e240000000a00 */
[----:B0-----:R-:W2:Y:S02]  /*0e00*/  LDG.E R2, desc[UR48][R2.64] ;  /* 0x0000003002027981 */ /* 0x001ea4000c1e1900 */
[----:B--2---:R-:W-:Y:S01]  /*0e10*/  R2UR UR41, R2 ;  /* 0x00000000022972ca */ /* 0x004fe200000e0000 */
[----:B------:R-:W-:-:S14]  /*0e20*/  BRA `(.L_x_8) ;  /* 0x0000000000047947 */ /* 0x000fdc0003800000 */
.L_x_9:
[----:B------:R-:W-:-:S05]  /*0e30*/  ULDC UR41, c[0x0][0x580] ;  /* 0x0001600000297ab9 */ /* 0x000fca0000000800 */
.L_x_8:
[----:B------:R-:W-:Y:S02]  /*0e40*/  ULDC.64 UR4, c[0x0][0x5a0] ;  /* 0x0001680000047ab9 */ /* 0x000fe40000000a00 */
        /* <DEDUP_REMOVED lines=11> */
.L_x_10:
        /* <DEDUP_REMOVED lines=8> */
.L_x_12:
[----:B------:R-:W-:-:S05]  /*0f80*/  ULDC UR40, c[0x0][0x584] ;  /* 0x0001610000287ab9 */ /* 0x000fca0000000800 */
.L_x_11:
[----:B------:R-:W-:-:S13]  /*0f90*/  LOP3.LUT P0, RZ, R5, 0xff, RZ, 0xc0, !PT ;  /* 0x000000ff05ff7812 */ /* 0x000fda000780c0ff */
[----:B------:R-:W-:Y:S05]  /*0fa0*/  @!P0 EXIT ;  /* 0x000000000000894d */ /* 0x000fea0003800000 */
[----:B------:R-:W1:Y:S01]  /*0fb0*/  LDC.64 R8, c[0x0][0x5c8] ;  /* 0x00017200ff087b82 */ /* 0x000e620000000a00 */
[----:B------:R-:W-:Y:S01]  /*0fc0*/  ULDC UR4, c[0x0][0x28c] ;  /* 0x0000a30000047ab9 */ /* 0x000fe20000000800 */
[----:B------:R-:W-:Y:S02]  /*0fd0*/  ULOP3.LUT UR10, UR7, 0x1, URZ, 0xfc, !UPT ;  /* 0x00000001070a7892 */ /* 0x000fe4000f8efc3f */
[----:B------:R-:W-:-:S04]  /*0fe0*/  UIADD3 UR4, UR4, 0x7f, URZ ;  /* 0x0000007f04047890 */ /* 0x000fc8000fffe03f */
[----:B------:R-:W-:-:S04]  /*0ff0*/  USHF.R.S32.HI UR5, URZ, 0x1f, UR4 ;  /* 0x0000001f3f057899 */ /* 0x000fc80008011404 */
[----:B------:R-:W-:-:S03]  /*1000*/  ULEA.HI UR5, UR5, UR4, URZ, 0x7 ;  /* 0x0000000405057291 */ /* 0x000fc6000f8f383f */
[----:B------:R-:W-:Y:S01]  /*1010*/  UMOV UR4, URZ ;  /* 0x0000003f00047c82 */ /* 0x000fe20008000000 */
[----:B------:R-:W-:-:S03]  /*1020*/  USHF.R.S32.HI UR11, URZ, 0x7, UR5 ;  /* 0x000000073f0b7899 */ /* 0x000fc60008011405 */
[----:B------:R-:W-:Y:S01]  /*1030*/  UMOV UR5, URZ ;  /* 0x0000003f00057c82 */ /* 0x000fe20008000000 */
[C-C-:B-1----:R-:W-:Y:S01]  /*1040*/  SHF.L.U64.HI R7, R8.reuse, 0x7, R9.reuse ;  /* 0x0000000708077819 */ /* 0x142fe20000010209 */
[C---:B------:R-:W-:Y:S01]  /*1050*/  IMAD.SHL.U32 R5, R8.reuse, 0x80, RZ ;  /* 0x0000008008057824 */ /* 0x040fe200078e00ff */
[C-C-:B------:R-:W-:Y:S01]  /*1060*/  SHF.L.U64.HI R6, R8.reuse, 0x3, R9.reuse ;  /* 0x0000000308067819 */ /* 0x140fe20000010209 */
[C---:B0-----:R-:W-:Y:S01]  /*1070*/  IMAD.SHL.U32 R2, R8.reuse, 0x8, RZ ;  /* 0x0000000808027824 */ /* 0x041fe200078e00ff */
[C---:B------:R-:W-:Y:S01]  /*1080*/  SHF.L.U64.HI R4, R8.reuse, 0x8, R9 ;  /* 0x0000000808047819 */ /* 0x040fe20000010209 */
[----:B------:R-:W-:-:S07]  /*1090*/  IMAD.SHL.U32 R3, R8, 0x100, RZ ;  /* 0x0000010008037824 */ /* 0x000fce00078e00ff */
.L_x_39:
[----:B------:R-:W-:Y:S01]  /*10a0*/  STL [R1+0x1d4], RZ ;  /* 0x0001d4ff01007387 */ /* 0x000fe20000100800 */
[----:B0-----:R-:W0:Y:S01]  /*10b0*/  S2UR UR16, SR_CgaCtaId ;  /* 0x00000000001079c3 */ /* 0x001e220000008800 */
[----:B------:R-:W-:Y:S01]  /*10c0*/  UMOV UR15, 0x400 ;  /* 0x00000400000f7882 */ /* 0x000fe20000000000 */
[----:B------:R-:W-:Y:S01]  /*10d0*/  UMOV UR6, URZ ;  /* 0x0000003f00067c82 */ /* 0x000fe20008000000 */
[----:B------:R-:W-:Y:S01]  /*10e0*/  STL [R1+0x1d0], RZ ;  /* 0x0001d0ff01007387 */ /* 0x000fe20000100800 */
[----:B------:R-:W-:Y:S01]  /*10f0*/  UMOV UR12, URZ ;  /* 0x0000003f000c7c82 */ /* 0x000fe20008000000 */
[----:B------:R-:W-:Y:S01]  /*1100*/  UMOV UR13, URZ ;  /* 0x0000003f000d7c82 */ /* 0x000fe20008000000 */
[----:B------:R-:W-:Y:S01]  /*1110*/  UMOV UR47, UR5 ;  /* 0x00000005002f7c82 */ /* 0x000fe20008000000 */
[----:B------:R-:W-:Y:S01]  /*1120*/  STL [R1+0x1cc], RZ ;  /* 0x0001ccff01007387 */ /* 0x000fe20000100800 */
[----:B-1----:R-:W1:Y:S01]  /*1130*/  LDC R9, c[0x0][0x28c] ;  /* 0x0000a300ff097b82 */ /* 0x002e620000000800 */
[----:B------:R-:W-:Y:S01]  /*1140*/  UMOV UR46, UR4 ;  /* 0x00000004002e7c82 */ /* 0x000fe20008000000 */
[----:B--2---:R-:W-:Y:S01]  /*1150*/  CS2R R10, SRZ ;  /* 0x00000000000a7805 */ /* 0x004fe2000001ff00 */
[----:B------:R-:W-:Y:S01]  /*1160*/  STL [R1+0x1c8], RZ ;  /* 0x0001c8ff01007387 */ /* 0x000fe20000100800 */
[----:B------:R-:W-:-:S02]  /*1170*/  CS2R R12, SRZ ;  /* 0x00000000000c7805 */ /* 0x000fc4000001ff00 */
[----:B------:R-:W-:Y:S02]  /*1180*/  CS2R R14, SRZ ;  /* 0x00000000000e7805 */ /* 0x000fe4000001ff00 */
[----:B------:R-:W-:Y:S01]  /*1190*/  CS2R R16, SRZ ;  /* 0x0000000000107805 */ /* 0x000fe2000001ff00 */
[----:B------:R-:W-:Y:S01]  /*11a0*/  STL [R1+0x1c4], RZ ;  /* 0x0001c4ff01007387 */ /* 0x000fe20000100800 */
[----:B------:R-:W-:Y:S02]  /*11b0*/  CS2R R18, SRZ ;  /* 0x0000000000127805 */ /* 0x000fe4000001ff00 */
[----:B------:R-:W-:Y:S02]  /*11c0*/  CS2R R20, SRZ ;  /* 0x0000000000147805 */ /* 0x000fe4000001ff00 */
[----:B------:R-:W-:Y:S01]  /*11d0*/  CS2R R22, SRZ ;  /* 0x0000000000167805 */ /* 0x000fe2000001ff00 */
        /* <DEDUP_REMOVED lines=13> */
[----:B-1----:R-:W-:Y:S02]  /*12b0*/  ISETP.GE.AND P0, PT, R9, 0x1, PT ;  /* 0x000000010900780c */ /* 0x002fe40003f06270 */
        /* <DEDUP_REMOVED lines=90> */
[----:B------:R-:W1:Y:S01]  /*1860*/  S2R R8, SR_TID.X ;  /* 0x0000000000087919 */ /* 0x000e620000002100 */
        /* <DEDUP_REMOVED lines=32> */
[----:B-1----:R-:W-:-:S03]  /*1a70*/  LOP3.LUT R8, R8, 0x80, RZ, 0xc0, !PT ;  /* 0x0000008008087812 */ /* 0x002fc600078ec0ff */
[----:B------:R-:W-:Y:S01]  /*1a80*/  STL [R1+0x138], RZ ;  /* 0x000138ff01007387 */ /* 0x000fe20000100800 */
[----:B------:R-:W-:-:S03]  /*1a90*/  SHF.R.U32.HI R8, RZ, 0x7, R8 ;  /* 0x00000007ff087819 */ /* 0x000fc60000011608 */
[----:B------:R-:W-:Y:S04]  /*1aa0*/  STL [R1+0x134], RZ ;  /* 0x000134ff01007387 */ /* 0x000fe80000100800 */
        /* <DEDUP_REMOVED lines=32> */
[----:B------:R-:W1:Y:S04]  /*1cb0*/  SHFL.IDX PT, R8, R8, RZ, 0x1f ;  /* 0x00001fff08087589 */ /* 0x000e6800000e0000 */
[----:B------:R2:W-:Y:S04]  /*1cc0*/  STL [R1+0xb0], RZ ;  /* 0x0000b0ff01007387 */ /* 0x0005e80000100800 */
[----:B------:R2:W-:Y:S04]  /*1cd0*/  STL [R1+0xac], RZ ;  /* 0x0000acff01007387 */ /* 0x0005e80000100800 */
[----:B------:R2:W-:Y:S04]  /*1ce0*/  STL [R1+0xa8], RZ ;  /* 0x0000a8ff01007387 */ /* 0x0005e80000100800 */
[----:B------:R2:W-:Y:S04]  /*1cf0*/  STL [R1+0xa4], RZ ;  /* 0x0000a4ff01007387 */ /* 0x0005e80000100800 */
[----:B------:R2:W-:Y:S04]  /*1d00*/  STL [R1+0xa0], RZ ;  /* 0x0000a0ff01007387 */ /* 0x0005e80000100800 */
[----:B------:R2:W-:Y:S01]  /*1d10*/  STL [R1+0x9c], RZ ;  /* 0x00009cff01007387 */ /* 0x0005e20000100800 */
[----:B-1----:R-:W-:-:S02]  /*1d20*/  R2UR UR9, R8 ;  /* 0x00000000080972ca */ /* 0x002fc400000e0000 */
[----:B------:R-:W-:Y:S01]  /*1d30*/  CS2R R8, SRZ ;  /* 0x0000000000087805 */ /* 0x000fe2000001ff00 */
[----:B------:R2:W-:Y:S04]  /*1d40*/  STL [R1+0x98], RZ ;  /* 0x000098ff01007387 */ /* 0x0005e80000100800 */
[----:B------:R2:W-:Y:S04]  /*1d50*/  STL [R1+0x94], RZ ;  /* 0x000094ff01007387 */ /* 0x0005e80000100800 */
[----:B------:R2:W-:Y:S02]  /*1d60*/  STL [R1+0x90], RZ ;  /* 0x000090ff01007387 */ /* 0x0005e40000100800 */
[----:B------:R-:W-:-:S02]  /*1d70*/  ULEA.HI UR8, UR9, UR9, URZ, 0x1 ;  /* 0x0000000909087291 */ /* 0x000fc4000f8f083f */
[----:B------:R2:W-:Y:S02]  /*1d80*/  STL [R1+0x8c], RZ ;  /* 0x00008cff01007387 */ /* 0x0005e40000100800 */
[----:B------:R-:W-:Y:S02]  /*1d90*/  ULOP3.LUT UR14, UR8, 0x7fffe, URZ, 0xc0, !UPT ;  /* 0x0007fffe080e7892 */ /* 0x000fe4000f8ec03f */
[----:B------:R2:W-:Y:S01]  /*1da0*/  STL [R1+0x88], RZ ;  /* 0x000088ff01007387 */ /* 0x0005e20000100800 */
[----:B0-----:R-:W-:Y:S02]  /*1db0*/  ULEA UR8, UR16, UR15, 0x18 ;  /* 0x0000000f10087291 */ /* 0x001fe4000f8ec03f */
[----:B------:R-:W-:Y:S01]  /*1dc0*/  UIADD3 UR14, UR9, -UR14, URZ ;  /* 0x8000000e090e7290 */ /* 0x000fe2000fffe03f */
[----:B------:R2:W-:Y:S03]  /*1dd0*/  STL [R1+0x84], RZ ;  /* 0x000084ff01007387 */ /* 0x0005e60000100800 */
[----:B------:R-:W-:Y:S01]  /*1de0*/  ULEA UR14, UR14, UR8, 0xd ;  /* 0x000000080e0e7291 */ /* 0x000fe2000f8e683f */
[----:B------:R2:W-:Y:S03]  /*1df0*/  STL [R1+0x80], RZ ;  /* 0x000080ff01007387 */ /* 0x0005e60000100800 */
[----:B------:R-:W-:Y:S01]  /*1e00*/  UIADD3 UR14, UR14, 0x100, URZ ;  /* 0x000001000e0e7890 */ /* 0x000fe2000fffe03f */
[----:B------:R2:W-:Y:S03]  /*1e10*/  STL [R1+0x7c], RZ ;  /* 0x00007cff01007387 */ /* 0x0005e60000100800 */
[----:B------:R-:W-:Y:S01]  /*1e20*/  USHF.R.U32.HI UR9, URZ, 0x4, UR14 ;  /* 0x000000043f097899 */ /* 0x000fe2000801160e */
[----:B------:R2:W-:Y:S03]  /*1e30*/  STL [R1+0x78], RZ ;  /* 0x000078ff01007387 */ /* 0x0005e60000100800 */
[----:B------:R-:W-:Y:S01]  /*1e40*/  ULOP3.LUT UR9, UR9, 0x3fff, URZ, 0xc0, !UPT ;  /* 0x00003fff09097892 */ /* 0x000fe2000f8ec03f */
[----:B------:R2:W-:Y:S04]  /*1e50*/  STL [R1+0x74], RZ ;  /* 0x000074ff01007387 */ /* 0x0005e80000100800 */
        /* <DEDUP_REMOVED lines=28> */
[----:B------:R2:W-:Y:S01]  /*2020*/  STL [R1], RZ ;  /* 0x000000ff01007387 */ /* 0x0005e20000100800 */
[----:B------:R-:W-:Y:S05]  /*2030*/  @!P0 BRA `(.L_x_13) ;  /* 0x00000030003c8947 */ /* 0x000fea0003800000 */
[----:B------:R-:W-:-:S06]  /*2040*/  UISETP.NE.AND UP0, UPT, UR10, 0x3, UPT ;  /* 0x000000030a00788c */ /* 0x000fcc000bf05270 */
[----:B------:R-:W-:-:S13]  /*2050*/  PLOP3.LUT P1, PT, PT, PT, UP0, 0x80, 0x0 ;  /* 0x000000000000781c */ /* 0x000fda0003f2f008 */
[----:B------:R-:W-:Y:S05]  /*2060*/  @!P1 BRA `(.L_x_14) ;  /* 0x0000000000049947 */ /* 0x000fea0003800000 */
[----:B------:R-:W-:Y:S01]  /*2070*/  BPT.TRAP 0x1 ;  /* 0x000000040000795c */ /* 0x000fe20000300000 */
.L_x_14:
[----:B------:R-:W-:Y:S01]  /*2080*/  ULEA UR12, UR5, UR8, 0x3 ;  /* 0x00000008050c7291 */ /* 0x000fe2000f8e183f */
[----:B------:R-:W-:-:S05]  /*2090*/  IMAD.U32 R8, RZ, RZ, UR4 ;  /* 0x00000004ff087e24 */ /* 0x000fca000f8e00ff */
[----:B------:R-:W-:-:S04]  /*20a0*/  SHF.L.U32 R8, R8, 0x1f, RZ ;  /* 0x0000001f08087819 */ /* 0x000fc800000006ff */
[----:B------:R0:W1:Y:S01]  /*20b0*/  SYNCS.PHASECHK.TRANS64.TRYWAIT P0, [UR12], R8 ;  /* 0x00000008ff0075a7 */ /* 0x000062000800014c */
[----:B------:R-:W-:Y:S05]  /*20c0*/  @!P1 BRA `(.L_x_15) ;  /* 0x0000000000049947 */ /* 0x000fea0003800000 */
[----:B------:R-:W-:Y:S01]  /*20d0*/  BPT.TRAP 0x1 ;  /* 0x000000040000795c */ /* 0x000fe20000300000 */
.L_x_15:
[----:B------:R3:W-:Y:S01]  /*20e0*/  STL [R1+0x1d4], RZ ;  /* 0x0001d4ff01007387 */ /* 0x0007e20000100800 */
[----:B------:R-:W-:Y:S01]  /*20f0*/  UMOV UR6, 0x4 ;  /* 0x0000000400067882 */ /* 0x000fe20000000000 */
[----:B-1----:R-:W-:Y:S05]  /*2100*/  @P0 BRA `(.L_x_16) ;  /* 0x0000000000080947 */ /* 0x002fea0003800000 */
[----:B------:R-:W1:Y:S02]  /*2110*/  SYNCS.PHASECHK.TRANS64.TRYWAIT P0, [UR12], R8 ;  /* 0x00000008ff0075a7 */ /* 0x000e64000800014c */
[----:B-1----:R-:W-:Y:S05]  /*2120*/  @!P0 BRA `(.L_x_17) ;  /* 0x000001c400148947 */ /* 0x002fea0003800000 */
.L_x_16:
[----:B------:R-:W-:Y:S01]  /*2130*/  UIADD3 UR12, UR8, 0x24100, URZ ;  /* 0x00024100080c7890 */ /* 0x000fe2000fffe03f */
[----:B------:R-:W-:Y:S01]  /*2140*/  WARPGROUP.ARRIVE ;  /* 0x00000000000079c5 */ /* 0x000fe20000000000 */
[----:B------:R-:W-:Y:S01]  /*2150*/  ULOP3.LUT UR43, UR9, 0x10000, URZ, 0xfc, !UPT ;  /* 0x00010000092b7892 */ /* 0x000fe2000f8efc3f */
[----:B------:R4:W-:Y:S01]  /*2160*/  STL [R1+0x1d0], RZ ;  /* 0x0001d0ff01007387 */ /* 0x0009e20000100800 */
[----:B------:R-:W-:Y:S01]  /*2170*/  USHF.R.U32.HI UR12, URZ, 0x4, UR12 ;  /* 0x000000043f0c7899 */ /* 0x000fe2000801160c */
[----:B01----:R-:W-:Y:S01]  /*2180*/  CS2R R8, SRZ ;  /* 0x0000000000087805 */ /* 0x003fe2000001ff00 */
[----:B------:R-:W-:Y:S01]  /*2190*/  UIMAD UR43, UR5, 0xc00, UR43 ;  /* 0x00000c00052b78a4 */ /* 0x000fe2000f8e022b */
[----:B------:R4:W-:Y:S01]  /*21a0*/  STL [R1+0x1cc], RZ ;  /* 0x0001ccff01007387 */ /* 0x0009e20000100800 */
[----:B------:R-:W-:Y:S01]  /*21b0*/  ULOP3.LUT UR12, UR12, 0x3fff, URZ, 0xc0, !UPT ;  /* 0x00003fff0c0c7892 */ /* 0x000fe2000f8ec03f */
[----:B------:R-:W-:Y:S01]  /*21c0*/  CS2R R10, SRZ ;  /* 0x00000000000a7805 */ /* 0x000fe2000001ff00 */
[----:B------:R-:W-:Y:S01]  /*21d0*/  UMOV UR29, 0x40000040 ;  /* 0x40000040001d7882 */ /* 0x000fe20000000000 */
[----:B------:R-:W-:Y:S01]  /*21e0*/  UMOV UR31, 0x40000040 ;  /* 0x40000040001f7882 */ /* 0x000fe20000000000 */
[----:B------:R-:W-:Y:S01]  /*21f0*/  ULOP3.LUT UR12, UR12, 0x10000, URZ, 0xfc, !UPT ;  /* 0x000100000c0c7892 */ /* 0x000fe2000f8efc3f */
[----:B------:R4:W-:Y:S01]  /*2200*/  STL [R1+0x1c8], RZ ;  /* 0x0001c8ff01007387 */ /* 0x0009e20000100800 */
[----:B------:R-:W-:Y:S01]  /*2210*/  UMOV UR28, UR43 ;  /* 0x0000002b001c7c82 */ /* 0x000fe20008000000 */
[----:B------:R-:W-:Y:S01]  /*2220*/  UMOV UR33, UR29 ;  /* 0x0000001d00217c82 */ /* 0x000fe20008000000 */
[----:B------:R-:W-:Y:S01]  /*2230*/  UIMAD UR44, UR5, 0x380, UR12 ;  /* 0x00000380052c78a4 */ /* 0x000fe2000f8e020c */
[----:B------:R4:W-:Y:S01]  /*2240*/  STL [R1+0x1c4], RZ ;  /* 0x0001c4ff01007387 */ /* 0x0009e20000100800 */
[----:B------:R-:W-:Y:S01]  /*2250*/  UMOV UR32, UR28 ;  /* 0x0000001c00207c82 */ /* 0x000fe20008000000 */
[----:B------:R-:W-:Y:S01]  /*2260*/  UMOV UR35, 0x40000040 ;  /* 0x4000004000237882 */ /* 0x000fe20000000000 */
[----:B------:R-:W-:Y:S01]  /*2270*/  UIADD3 UR34, UR44, 0x80, URZ ;  /* 0x000000802c227890 */ /* 0x000fe2000fffe03f */
[----:B------:R4:W-:Y:S01]  /*2280*/  STL [R1+0x1c0], RZ ;  /* 0x0001c0ff01007387 */ /* 0x0009e20000100800 */
[----:B------:R-:W-:Y:S01]  /*2290*/  UIADD3 UR38, UR44, 0x100, URZ ;  /* 0x000001002c267890 */ /* 0x000fe2000fffe03f */
[----:B------:R-:W-:Y:S01]  /*22a0*/  CS2R R12, SRZ ;  /* 0x00000000000c7805 */ /* 0x000fe2000001ff00 */
[----:B------:R-:W-:Y:S01]  /*22b0*/  UIADD3 UR14, UR44, 0x180, URZ ;  /* 0x000001802c0e7890 */ /* 0x000fe2000fffe03f */
[----:B------:R4:W-:Y:S01]  /*22c0*/  STL [R1+0x1bc], RZ ;  /* 0x0001bcff01007387 */ /* 0x0009e20000100800 */
[----:B------:R-:W-:Y:S01]  /*22d0*/  UMOV UR30, UR44 ;  /* 0x0000002c001e7c82 */ /* 0x000fe20008000000 */
[----:B------:R-:W-:Y:S01]  /*22e0*/  UIADD3 UR26, UR44, 0x200, URZ ;  /* 0x000002002c1a7890 */ /* 0x000fe2000fffe03f */
[----:B------:R-:W-:Y:S01]  /*22f0*/  QGMMA.64x16x32.F32.E4M3.E4M3 R184, gdesc[UR28], RZ, !UPT ;  /* 0x002000001cb879f3 */ /* 0x000fe2000c7008ff */
[----:B------:R-:W-:Y:S01]  /*2300*/  UMOV UR36, UR28 ;  /* 0x0000001c00247c82 */ /* 0x000fe20008000000 */
[----:B------:R-:W-:Y:S01]  /*2310*/  UMOV UR37, UR29 ;  /* 0x0000001d00257c82 */ /* 0x000fe20008000000 */
[----:B------:R-:W-:Y:S01]  /*2320*/  UMOV UR39, 0x40000040 ;  /* 0x4000004000277882 */ /* 0x000fe20000000000 */
        /* <DEDUP_REMOVED lines=10> */
[----:B------:R-:W-:Y:S01]  /*23d0*/  QGMMA.64x16x32.F32.E4M3.E4M3 R112, gdesc[UR12], RZ, !UPT ;  /* 0x002000000c7079f3 */ /* 0x000fe2000c7008ff */
[----:B------:R-:W-:Y:S01]  /*23e0*/  UIADD3 UR12, UR43, 0x400, URZ ;  /* 0x000004002b0c7890 */ /* 0x000fe2000fffe03f */
[----:B------:R4:W-:Y:S01]  /*23f0*/  STL [R1+0x1b8], RZ ;  /* 0x0001b8ff01007387 */ /* 0x0009e20000100800 */
[----:B------:R-:W-:Y:S01]  /*2400*/  UMOV UR20, UR28 ;  /* 0x0000001c00147c82 */ /* 0x000fe20008000000 */
[----:B------:R-:W-:Y:S01]  /*2410*/  UMOV UR21, UR29 ;  /* 0x0000001d00157c82 */ /* 0x000fe20008000000 */
[----:B------:R-:W-:Y:S01]  /*2420*/  UMOV UR23, 0x40000040 ;  /* 0x4000004000177882 */ /* 0x000fe20000000000 */
[----:B------:R-:W-:Y:S01]  /*2430*/  QGMMA.64x16x32.F32.E4M3.E4M3 R88, gdesc[UR24], RZ, !UPT ;  /* 0x00200000185879f3 */ /* 0x000fe2000c7008ff */
[----:B------:R-:W-:Y:S01]  /*2440*/  UMOV UR16, UR28 ;  /* 0x0000001c00107c82 */ /* 0x000fe20008000000 */
[----:B------:R-:W-:Y:S01]  /*2450*/  UMOV UR17, UR29 ;  /* 0x0000001d00117c82 */ /* 0x000fe20008000000 */
[----:B------:R-:W-:Y:S01]  /*2460*/  UMOV UR19, 0x40000040 ;  /* 0x4000004000137882 */ /* 0x000fe20000000000 */
[----:B------:R-:W-:Y:S01]  /*2470*/  QGMMA.64x16x32.F32.E4M3.E4M3 R64, gdesc[UR20], RZ, !UPT ;  /* 0x00200000144079f3 */ /* 0x000fe2000c7008ff */
[----:B------:R4:W-:Y:S01]  /*2480*/  STL [R1+0x1b4], RZ ;  /* 0x0001b4ff01007387 */ /* 0x0009e20000100800 */
[----:B------:R-:W-:-:S02]  /*2490*/  CS2R R14, SRZ ;  /* 0x00000000000e7805 */ /* 0x000fc4000001ff00 */
[----:B------:R-:W-:Y:S01]  /*24a0*/  CS2R R16, SRZ ;  /* 0x0000000000107805 */ /* 0x000fe2000001ff00 */
[----:B------:R-:W-:Y:S01]  /*24b0*/  QGMMA.64x16x32.F32.E4M3.E4M3 R40, gdesc[UR16], RZ, !UPT ;  /* 0x00200000102879f3 */ /* 0x000fe2000c7008ff */
[----:B------:R-:W-:Y:S01]  /*24c0*/  UMOV UR16, UR12 ;  /* 0x0000000c00107c82 */ /* 0x000fe20008000000 */
[----:B------:R-:W-:Y:S01]  /*24d0*/  UMOV UR17, 0x40000040 ;  /* 0x4000004000117882 */ /* 0x000fe20000000000 */
[----:B------:R-:W-:Y:S01]  /*24e0*/  UMOV UR20, UR16 ;  /* 0x0000001000147c82 */ /* 0x000fe20008000000 */
[----:B------:R-:W-:Y:S01]  /*24f0*/  UMOV UR21, UR17 ;  /* 0x0000001100157c82 */ /* 0x000fe20008000000 */
[----:B------:R-:W-:Y:S01]  /*2500*/  QGMMA.64x16x32.F32.E4M3.E4M3 R32, gdesc[UR16], RZ, !UPT ;  /* 0x00200000102079f3 */ /* 0x000fe2000c7008ff */
[----:B------:R-:W-:Y:S01]  /*2510*/  UMOV UR24, UR16 ;  /* 0x0000001000187c82 */ /* 0x000fe20008000000 */
        /* <DEDUP_REMOVED lines=11> */
[----:B------:R-:W-:Y:S01]  /*25d0*/  UIADD3 UR12, UR43, 0x800, URZ ;  /* 0x000008002b0c7890 */ /* 0x000fe2000fffe03f */
[----:B------:R4:W-:Y:S01]  /*25e0*/  STL [R1+0x1b0], RZ ;  /* 0x0001b0ff01007387 */ /* 0x0009e20000100800 */
[----:B------:R-:W-:Y:S01]  /*25f0*/  UMOV UR29, UR17 ;  /* 0x00000011001d7c82 */ /* 0x000fe20008000000 */
[----:B------:R-:W-:Y:S01]  /*2600*/  QGMMA.64x16x32.F32.E4M3.E4M3 R128, gdesc[UR36], RZ, !UPT ;  /* 0x00200000248079f3 */ /* 0x000fe2000c7008ff */
[----:B------:R-:W-:Y:S01]  /*2610*/  CS2R R18, SRZ ;  /* 0x0000000000127805 */ /* 0x000fe2000001ff00 */
[----:B------:R4:W-:Y:S01]  /*2620*/  STL [R1+0x1ac], RZ ;  /* 0x0001acff01007387 */ /* 0x0009e20000100800 */
[----:B------:R-:W-:Y:S01]  /*2630*/  CS2R R20, SRZ ;  /* 0x0000000000147805 */ /* 0x000fe2000001ff00 */
[----:B------:R-:W-:Y:S01]  /*2640*/  QGMMA.64x16x32.F32.E4M3.E4M3 R152, gdesc[UR32], RZ, !UPT ;  /* 0x00200000209879f3 */ /* 0x000fe2000c7008ff */
[----:B------:R-:W-:Y:S01]  /*2650*/  CS2R R22, SRZ ;  /* 0x0000000000167805 */ /* 0x000fe2000001ff00 */
[----:B------:R4:W-:Y:S01]  /*2660*/  STL [R1+0x1a8], RZ ;  /* 0x0001a8ff01007387 */ /* 0x0009e20000100800 */
        /* <DEDUP_REMOVED lines=12> */
[----:B------:R-:W-:Y:S01]  /*2730*/  UIADD3 UR30, UR44, 0x2, URZ ;  /* 0x000000022c1e7890 */ /* 0x000fe2000fffe03f */
[----:B------:R4:W-:Y:S01]  /*2740*/  STL [R1+0x1a4], RZ ;  /* 0x0001a4ff01007387 */ /* 0x0009e20000100800 */
[----:B------:R-:W-:Y:S01]  /*2750*/  QGMMA.64x16x32.F32.E4M3.E4M3 R120, gdesc[UR36], RZ, !UPT ;  /* 0x00200000247879f3 */ /* 0x000fe2000c7008ff */
[----:B------:R-:W-:Y:S01]  /*2760*/  UIADD3 UR34, UR44, 0x82, URZ ;  /* 0x000000822c227890 */ /* 0x000fe2000fffe03f */
[----:B------:R-:W-:Y:S01]  /*2770*/  CS2R R194, SRZ ;  /* 0x0000000000c27805 */ /* 0x000fe2000001ff00 */
[----:B------:R-:W-:Y:S01]  /*2780*/  UIADD3 UR38, UR44, 0x102, URZ ;  /* 0x000001022c267890 */ /* 0x000fe2000fffe03f */
[----:B------:R-:W-:Y:S01]  /*2790*/  QGMMA.64x16x32.F32.E4M3.E4M3 R96, gdesc[UR12], RZ, !UPT ;  /* 0x002000000c6079f3 */ /* 0x000fe2000c7008ff */
[----:B------:R-:W-:Y:S01]  /*27a0*/  UIADD3 UR12, UR43, 0x2, URZ ;  /* 0x000000022b0c7890 */ /* 0x000fe2000fffe03f */
[----:B------:R4:W-:Y:S01]  /*27b0*/  STL [R1+0x1a0], RZ ;  /* 0x0001a0ff01007387 */ /* 0x0009e20000100800 */
[----:B------:R-:W-:Y:S01]  /*27c0*/  UMOV UR24, UR28 ;  /* 0x0000001c00187c82 */ /* 0x000fe20008000000 */
[----:B------:R-:W-:Y:S01]  /*27d0*/  UMOV UR25, UR29 ;  /* 0x0000001d00197c82 */ /* 0x000fe20008000000 */
[----:B------:R-:W-:Y:S01]  /*27e0*/  UIADD3 UR14, UR44, 0x182, URZ ;  /* 0x000001822c0e7890 */ /* 0x000fe2000fffe03f */
[----:B------:R-:W-:Y:S01]  /*27f0*/  QGMMA.64x16x32.F32.E4M3.E4M3 R72, gdesc[UR24], RZ, !UPT ;  /* 0x00200000184879f3 */ /* 0x000fe2000c7008ff */
[----:B------:R-:W-:Y:S01]  /*2800*/  UMOV UR20, UR28 ;  /* 0x0000001c00147c82 */ /* 0x000fe20008000000 */
[----:B------:R-:W-:Y:S01]  /*2810*/  UMOV UR21, UR29 ;  /* 0x0000001d00157c82 */ /* 0x000fe20008000000 */
[----:B------:R-:W-:Y:S01]  /*2820*/  UMOV UR16, UR28 ;  /* 0x0000001c00107c82 */ /* 0x000fe20008000000 */
[----:B------:R-:W-:Y:S01]  /*2830*/  UMOV UR17, UR29 ;  /* 0x0000001d00117c82 */ /* 0x000fe20008000000 */
[----:B------:R-:W-:Y:S01]  /*2840*/  QGMMA.64x16x32.F32.E4M3.E4M3 R48, gdesc[UR20], RZ, !UPT ;  /* 0x00200000143079f3 */ /* 0x000fe2000c7008ff */
[----:B------:R-:W-:Y:S01]  /*2850*/  UMOV UR28, UR12 ;  /* 0x0000000c001c7c82 */ /* 0x000fe20008000000 */
[----:B------:R-:W-:Y:S01]  /*2860*/  UMOV UR29, 0x40000040 ;  /* 0x40000040001d7882 */ /* 0x000fe20000000000 */
[----:B------:R-:W-:Y:S01]  /*2870*/  UMOV UR31, 0x40000040 ;  /* 0x40000040001f7882 */ /* 0x000fe20000000000 */
[----:B------:R-:W-:Y:S01]  /*2880*/  QGMMA.64x16x32.F32.E4M3.E4M3 R24, gdesc[UR16], RZ, !UPT ;  /* 0x00200000101879f3 */ /* 0x000fe2000c7008ff */
[----:B------:R-:W-:Y:S01]  /*2890*/  UMOV UR32, UR28 ;  /* 0x0000001c00207c82 */ /* 0x000fe20008000000 */
[----:B------:R-:W-:Y:S01]  /*28a0*/  UMOV UR33, UR29 ;  /* 0x0000001d00217c82 */ /* 0x000fe20008000000 */
[----:B------:R-:W-:Y:S01]  /*28b0*/  UMOV UR35, 0x40000040 ;  /* 0x4000004000237882 */ /* 0x000fe20000000000 */
[----:B------:R-:W-:Y:S01]  /*28c0*/  UIADD3 UR26, UR44, 0x202, URZ ;  /* 0x000002022c1a7890 */ /* 0x000fe2000fffe03f */
[----:B------:R-:W-:Y:S01]  /*28d0*/  QGMMA.64x16x32.F32.E4M3.E4M3 R184, gdesc[UR28], R184 ;  /* 0x002000001cb879f3 */ /* 0x000fe200087008b8 */
        /* <DEDUP_REMOVED lines=13> */
[----:B------:R-:W-:Y:S01]  /*29b0*/  QGMMA.64x16x32.F32.E4M3.E4M3 R112, gdesc[UR12], R112 ;  /* 0x002000000c7079f3 */ /* 0x000fe20008700870 */
[----:B------:R-:W-:Y:S01]  /*29c0*/  UIADD3 UR12, UR43, 0x402, URZ ;  /* 0x000004022b0c7890 */ /* 0x000fe2000fffe03f */
[----:B------:R4:W-:Y:S01]  /*29d0*/  STL [R1+0x19c], RZ ;  /* 0x00019cff01007387 */ /* 0x0009e20000100800 */
[----:B------:R-:W-:Y:S01]  /*29e0*/  UMOV UR20, UR28 ;  /* 0x0000001c00147c82 */ /* 0x000fe20008000000 */
[----:B------:R-:W-:Y:S01]  /*29f0*/  UMOV UR21, UR29 ;  /* 0x0000001d00157c82 */ /* 0x000fe20008000000 */
[----:B------:R-:W-:Y:S01]  /*2a00*/  UMOV UR23, 0x40000040 ;  /* 0x4000004000177882 */ /* 0x000fe20000000000 */
[----:B------:R-:W-:Y:S01]  /*2a10*/  QGMMA.64x16x32.F32.E4M3.E4M3 R88, gdesc[UR24], R88 ;  /* 0x00200000185879f3 */ /* 0x000fe20008700858 */
[----:B------:R-:W-:Y:S01]  /*2a20*/  UMOV UR16, UR28 ;  /* 0x0000001c00107c82 */ /* 0x000fe20008000000 */
[----:B------:R-:W-:Y:S01]  /*2a30*/  UMOV UR17, UR29 ;  /* 0x0000001d00117c82 */ /* 0x000fe20008000000 */
[----:B------:R-:W-:Y:S01]  /*2a40*/  UMOV UR19, 0x40000040 ;  /* 0x4000004000137882 */ /* 0x000fe20000000000 */
[----:B------:R-:W-:Y:S01]  /*2a50*/  QGMMA.64x16x32.F32.E4M3.E4M3 R64, gdesc[UR20], R64 ;  /* 0x00200000144079f3 */ /* 0x000fe20008700840 */
[----:B------:R4:W-:Y:S01]  /*2a60*/  STL [R1+0x198], RZ ;  /* 0x000198ff01007387 */ /* 0x0009e20000100800 */
[----:B------:R-:W-:-:S02]  /*2a70*/  CS2R R196, SRZ ;  /* 0x0000000000c47805 */ /* 0x000fc4000001ff00 */
[----:B------:R-:W-:Y:S01]  /*2a80*/  CS2R R198, SRZ ;  /* 0x0000000000c67805 */ /* 0x000fe2000001ff00 */
[----:B------:R-:W-:Y:S01]  /*2a90*/  QGMMA.64x16x32.F32.E4M3.E4M3 R40, gdesc[UR16], R40 ;  /* 0x00200000102879f3 */ /* 0x000fe20008700828 */
[----:B------:R-:W-:Y:S01]  /*2aa0*/  UMOV UR16, UR12 ;  /* 0x0000000c00107c82 */ /* 0x000fe20008000000 */
[----:B------:R-:W-:Y:S01]  /*2ab0*/  UMOV UR17, 0x40000040 ;  /* 0x4000004000117882 */ /* 0x000fe20000000000 */
[----:B------:R-:W-:Y:S01]  /*2ac0*/  UMOV UR20, UR16 ;  /* 0x0000001000147c82 */ /* 0x000fe20008000000 */
[----:B------:R-:W-:Y:S01]  /*2ad0*/  UMOV UR21, UR17 ;  /* 0x0000001100157c82 */ /* 0x000fe20008000000 */
[----:B------:R-:W-:Y:S01]  /*2ae0*/  QGMMA.64x16x32.F32.E4M3.E4M3 R32, gdesc[UR16], R32 ;  /* 0x00200000102079f3 */ /* 0x000fe20008700820 */
[----:B------:R-:W-:Y:S01]  /*2af0*/  UMOV UR24, UR16 ;  /* 0x0000001000187c82 */ /* 0x000fe20008000000 */
        /* <DEDUP_REMOVED lines=11> */
[----:B------:R-:W-:Y:S01]  /*2bb0*/  UIADD3 UR12, UR43, 0x802, URZ ;  /* 0x000008022b0c7890 */ /* 0x000fe2000fffe03f */
[----:B------:R4:W-:Y:S01]  /*2bc0*/  STL [R1+0x194], RZ ;  /* 0x000194ff01007387 */ /* 0x0009e20000100800 */
[----:B------:R-:W-:Y:S01]  /*2bd0*/  UMOV UR29, UR17 ;  /* 0x00000011001d7c82 */ /* 0x000fe20008000000 */
[----:B------:R-:W-:Y:S01]  /*2be0*/  QGMMA.64x16x32.F32.E4M3.E4M3 R128, gdesc[UR36], R128 ;  /* 0x00200000248079f3 */ /* 0x000fe20008700880 */
[----:B------:R-:W-:Y:S01]  /*2bf0*/  CS2R R200, SRZ ;  /* 0x0000000000c87805 */ /* 0x000fe2000001ff00 */
[----:B------:R4:W-:Y:S01]  /*2c00*/  STL [R1+0x190], RZ ;  /* 0x000190ff01007387 */ /* 0x0009e20000100800 */
[----:B------:R-:W-:Y:S01]  /*2c10*/  CS2R R202, SRZ ;  /* 0x0000000000ca7805 */ /* 0x000fe2000001ff00 */
[----:B------:R-:W-:Y:S01]  /*2c20*/  QGMMA.64x16x32.F32.E4M3.E4M3 R152, gdesc[UR32], R152 ;  /* 0x00200000209879f3 */ /* 0x000fe20008700898 */
[----:B------:R-:W-:Y:S01]  /*2c30*/  CS2R R204, SRZ ;  /* 0x0000000000cc7805 */ /* 0x000fe2000001ff00 */
[----:B------:R4:W-:Y:S01]  /*2c40*/  STL [R1+0x18c], RZ ;  /* 0x00018cff01007387 */ /* 0x0009e20000100800 */
        /* <DEDUP_REMOVED lines=12> */
[----:B------:R4:W-:Y:S01]  /*2d10*/  STL [R1+0x188], RZ ;  /* 0x000188ff01007387 */ /* 0x0009e20000100800 */
[----:B------:R-:W-:Y:S01]  /*2d20*/  UIADD3 UR30, UR44, 0x4, URZ ;  /* 0x000000042c1e7890 */ /* 0x000fe2000fffe03f */
[----:B------:R-:W-:Y:S01]  /*2d30*/  QGMMA.64x16x32.F32.E4M3.E4M3 R120, gdesc[UR36], R120 ;  /* 0x00200000247879f3 */ /* 0x000fe20008700878 */
[----:B------:R-:W-:Y:S01]  /*2d40*/  UIADD3 UR34, UR44, 0x84, URZ ;  /* 0x000000842c227890 */ /* 0x000fe2000fffe03f */
[----:B------:R4:W-:Y:S01]  /*2d50*/  STL [R1+0x184], RZ ;  /* 0x000184ff01007387 */ /* 0x0009e20000100800 */
[----:B------:R-:W-:Y:S01]  /*2d60*/  UIADD3 UR38, UR44, 0x104, URZ ;  /* 0x000001042c267890 */ /* 0x000fe2000fffe03f */
[----:B------:R-:W-:Y:S01]  /*2d70*/  QGMMA.64x16x32.F32.E4M3.E4M3 R96, gdesc[UR12], R96 ;  /* 0x002000000c6079f3 */ /* 0x000fe20008700860 */
[----:B------:R-:W-:Y:S01]  /*2d80*/  UIADD3 UR12, UR43, 0x4, URZ ;  /* 0x000000042b0c7890 */ /* 0x000fe2000fffe03f */
[----:B------:R4:W-:Y:S01]  /*2d90*/  STL [R1+0x180], RZ ;  /* 0x000180ff01007387 */ /* 0x0009e20000100800 */
[----:B------:R-:W-:Y:S01]  /*2da0*/  UMOV UR24, UR28 ;  /* 0x0000001c00187c82 */ /* 0x000fe20008000000 */
[----:B------:R-:W-:Y:S01]  /*2db0*/  UMOV UR25, UR29 ;  /* 0x0000001d00197c82 */ /* 0x000fe20008000000 */
[----:B------:R-:W-:Y:S01]  /*2dc0*/  UIADD3 UR14, UR44, 0x184, URZ ;  /* 0x000001842c0e7890 */ /* 0x000fe2000fffe03f */
[----:B------:R4:W-:Y:S01]  /*2dd0*/  STL [R1+0x17c], RZ ;  /* 0x00017cff01007387 */ /* 0x0009e20000100800 */
[----:B------:R-:W-:Y:S01]  /*2de0*/  UMOV UR20, UR28 ;  /* 0x0000001c00147c82 */ /* 0x000fe20008000000 */
[----:B------:R-:W-:Y:S01]  /*2df0*/  UMOV UR21, UR29 ;  /* 0x0000001d00157c82 */ /* 0x000fe20008000000 */
[----:B------:R-:W-:Y:S01]  /*2e00*/  QGMMA.64x16x32.F32.E4M3.E4M3 R72, gdesc[UR24], R72 ;  /* 0x00200000184879f3 */ /* 0x000fe20008700848 */
[----:B------:R4:W-:Y:S01]  /*2e10*/  STL [R1+0x178], RZ ;  /* 0x000178ff01007387 */ /* 0x0009e20000100800 */
[----:B------:R-:W-:Y:S01]  /*2e20*/  UMOV UR16, UR28 ;  /* 0x0000001c00107c82 */ /* 0x000fe20008000000 */
[----:B------:R-:W-:Y:S01]  /*2e30*/  UMOV UR17, UR29 ;  /* 0x0000001d00117c82 */ /* 0x000fe20008000000 */
[----:B------:R-:W-:Y:S01]  /*2e40*/  QGMMA.64x16x32.F32.E4M3.E4M3 R48, gdesc[UR20], R48 ;  /* 0x00200000143079f3 */ /* 0x000fe20008700830 */
[----:B------:R4:W-:Y:S01]  /*2e50*/  STL [R1+0x174], RZ ;  /* 0x000174ff01007387 */ /* 0x0009e20000100800 */
[----:B------:R-:W-:Y:S01]  /*2e60*/  UMOV UR28, UR12 ;  /* 0x0000000c001c7c82 */ /* 0x000fe20008000000 */
[----:B------:R-:W-:Y:S01]  /*2e70*/  UMOV UR29, 0x40000040 ;  /* 0x40000040001d7882 */ /* 0x000fe20000000000 */
[----:B------:R-:W-:Y:S01]  /*2e80*/  QGMMA.64x16x32.F32.E4M3.E4M3 R24, gdesc[UR16], R24 ;  /* 0x00200000101879f3 */ /* 0x000fe20008700818 */
[----:B------:R4:W-:Y:S01]  /*2e90*/  STL [R1+0x170], RZ ;  /* 0x000170ff01007387 */ /* 0x0009e20000100800 */
[----:B------:R-:W-:Y:S01]  /*2ea0*/  UMOV UR31, 0x40000040 ;  /* 0x40000040001f7882 */ /* 0x000fe20000000000 */
[----:B------:R-:W-:Y:S01]  /*2eb0*/  UMOV UR32, UR28 ;  /* 0x0000001c00207c82 */ /* 0x000fe20008000000 */
[----:B------:R-:W-:Y:S01]  /*2ec0*/  UMOV UR33, UR29 ;  /* 0x0000001d00217c82 */ /* 0x000fe20008000000 */
[----:B------:R4:W-:Y:S01]  /*2ed0*/  STL [R1+0x16c], RZ ;  /* 0x00016cff01007387 */ /* 0x0009e20000100800 */
[----:B------:R-:W-:Y:S01]  /*2ee0*/  UMOV UR35, 0x40000040 ;  /* 0x4000004000237882 */ /* 0x000fe20000000000 */
[----:B------:R-:W-:Y:S01]  /*2ef0*/  UIADD3 UR26, UR44, 0x204, URZ ;  /* 0x000002042c1a7890 */ /* 0x000fe2000fffe03f */
[----:B------:R-:W-:Y:S01]  /*2f00*/  QGMMA.64x16x32.F32.E4M3.E4M3 R184, gdesc[UR28], R184 ;  /* 0x002000001cb879f3 */ /* 0x000fe200087008b8 */
[----:B------:R4:W-:Y:S01]  /*2f10*/  STL [R1+0x168], RZ ;  /* 0x000168ff01007387 */ /* 0x0009e20000100800 */
[----:B------:R-:W-:Y:S01]  /*2f20*/  UMOV UR36, UR28 ;  /* 0x0000001c00247c82 */ /* 0x000fe20008000000 */
[----:B------:R-:W-:Y:S01]  /*2f30*/  UMOV UR37, UR29 ;  /* 0x0000001d00257c82 */ /* 0x000fe20008000000 */
[----:B------:R-:W-:Y:S01]  /*2f40*/  UMOV UR39, 0x40000040 ;  /* 0x4000004000277882 */ /* 0x000fe20000000000 */
[----:B------:R4:W-:Y:S01]  /*2f50*/  STL [R1+0x164], RZ ;  /* 0x000164ff01007387 */ /* 0x0009e20000100800 */
[----:B------:R-:W-:Y:S01]  /*2f60*/  UIADD3 UR22, UR44, 0x284, URZ ;  /* 0x000002842c167890 */ /* 0x000fe2000fffe03f */
[----:B------:R-:W-:Y:S01]  /*2f70*/  QGMMA.64x16x32.F32.E4M3.E4M3 R160, gdesc[UR32], R160 ;  /* 0x0020000020a079f3 */ /* 0x000fe200087008a0 */
[----:B------:R-:W-:Y:S01]  /*2f80*/  UMOV UR12, UR28 ;  /* 0x0000001c000c7c82 */ /* 0x000fe20008000000 */
[----:B------:R4:W-:Y:S01]  /*2f90*/  STL [R1+0x160], RZ ;  /* 0x000160ff01007387 */ /* 0x0009e20000100800 */
[----:B------:R-:W-:Y:S01]  /*2fa0*/  UMOV UR13, UR29 ;  /* 0x0000001d000d7c82 */ /* 0x000fe20008000000 */
[----:B------:R-:W-:Y:S01]  /*2fb0*/  UMOV UR15, 0x40000040 ;  /* 0x40000040000f7882 */ /* 0x000fe20000000000 */
[----:B------:R-:W-:Y:S01]  /*2fc0*/  UIADD3 UR18, UR44, 0x304, URZ ;  /* 0x000003042c127890 */ /* 0x000fe2000fffe03f */
[----:B------:R4:W-:Y:S01]  /*2fd0*/  STL [R1+0x15c], RZ ;  /* 0x00015cff01007387 */ /* 0x0009e20000100800 */
[----:B------:R-:W-:Y:S01]  /*2fe0*/  QGMMA.64x16x32.F32.E4M3.E4M3 R136, gdesc[UR36], R136 ;  /* 0x00200000248879f3 */ /* 0x000fe20008700888 */
[----:B------:R-:W-:Y:S01]  /*2ff0*/  UMOV UR24, UR28 ;  /* 0x0000001c00187c82 */ /* 0x000fe20008000000 */
[----:B------:R-:W-:Y:S01]  /*3000*/  UMOV UR25, UR29 ;  /* 0x0000001d00197c82 */ /* 0x000fe20008000000 */
[----:B------:R4:W-:Y:S01]  /*3010*/  STL [R1+0x158], RZ ;  /* 0x000158ff01007387 */ /* 0x0009e20000100800 */
[----:B------:R-:W-:Y:S01]  /*3020*/  QGMMA.64x16x32.F32.E4M3.E4M3 R112, gdesc[UR12], R112 ;  /* 0x002000000c7079f3 */ /* 0x000fe20008700870 */
[----:B------:R-:W-:Y:S01]  /*3030*/  UIADD3 UR12, UR43, 0x404, URZ ;  /* 0x000004042b0c7890 */ /* 0x000fe2000fffe03f */
[----:B------:R-:W-:Y:S01]  /*3040*/  CS2R R208, SRZ ;  /* 0x0000000000d07805 */ /* 0x000fe2000001ff00 */
[----:B------:R4:W-:Y:S01]  /*3050*/  STL [R1+0x154], RZ ;  /* 0x000154ff01007387 */ /* 0x0009e20000100800 */
[----:B------:R-:W-:Y:S01]  /*3060*/  UMOV UR27, 0x40000040 ;  /* 0x40000040001b7882 */ /* 0x000fe20000000000 */
[----:B------:R-:W-:Y:S01]  /*3070*/  UMOV UR20, UR28 ;  /* 0x0000001c00147c82 */ /* 0x000fe20008000000 */
[----:B------:R-:W-:Y:S01]  /*3080*/  UMOV UR21, UR29 ;  /* 0x0000001d00157c82 */ /* 0x000fe20008000000 */
[----:B------:R4:W-:Y:S01]  /*3090*/  STL [R1+0x150], RZ ;  /* 0x000150ff01007387 */ /* 0x0009e20000100800 */
[----:B------:R-:W-:Y:S01]  /*30a0*/  UMOV UR23, 0x40000040 ;  /* 0x4000004000177882 */ /* 0x000fe20000000000 */
[----:B------:R-:W-:Y:S01]  /*30b0*/  QGMMA.64x16x32.F32.E4M3.E4M3 R88, gdesc[UR24], R88 ;  /* 0x00200000185879f3 */ /* 0x000fe20008700858 */
[----:B------:R-:W-:Y:S01]  /*30c0*/  UMOV UR16, UR28 ;  /* 0x0000001c00107c82 */ /* 0x000fe20008000000 */
[----:B------:R4:W-:Y:S01]  /*30d0*/  STL [R1+0x14c], RZ ;  /* 0x00014cff01007387 */ /* 0x0009e20000100800 */
[----:B------:R-:W-:Y:S01]  /*30e0*/  UMOV UR17, UR29 ;  /* 0x0000001d00117c82 */ /* 0x000fe20008000000 */
[----:B------:R-:W-:Y:S01]  /*30f0*/  UMOV UR19, 0x40000040 ;  /* 0x4000004000137882 */ /* 0x000fe20000000000 */
[----:B------:R-:W-:Y:S01]  /*3100*/  QGMMA.64x16x32.F32.E4M3.E4M3 R64, gdesc[UR20], R64 ;  /* 0x00200000144079f3 */ /* 0x000fe20008700840 */
[----:B------:R4:W-:Y:S01]  /*3110*/  STL [R1+0x148], RZ ;  /* 0x000148ff01007387 */ /* 0x0009e20000100800 */
[----:B------:R-:W-:-:S02]  /*3120*/  CS2R R210, SRZ ;  /* 0x0000000000d27805 */ /* 0x000fc4000001ff00 */
[----:B------:R-:W-:Y:S01]  /*3130*/  CS2R R212, SRZ ;  /* 0x0000000000d47805 */ /* 0x000fe2000001ff00 */
[----:B------:R-:W-:Y:S01]  /*3140*/  QGMMA.64x16x32.F32.E4M3.E4M3 R40, gdesc[UR16], R40 ;  /* 0x00200000102879f3 */ /* 0x000fe20008700828 */
[----:B------:R4:W-:Y:S01]  /*3150*/  STL [R1+0x144], RZ ;  /* 0x000144ff01007387 */ /* 0x0009e20000100800 */
[----:B------:R-:W-:Y:S01]  /*3160*/  UMOV UR16, UR12 ;  /* 0x0000000c00107c82 */ /* 0x000fe20008000000 */
[----:B------:R-:W-:Y:S01]  /*3170*/  UMOV UR17, 0x40000040 ;  /* 0x4000004000117882 */ /* 0x000fe20000000000 */
[----:B------:R-:W-:Y:S01]  /*3180*/  UMOV UR20, UR16 ;  /* 0x0000001000147c82 */ /* 0x000fe20008000000 */
[----:B------:R4:W-:Y:S01]  /*3190*/  STL [R1+0x140], RZ ;  /* 0x000140ff01007387 */ /* 0x0009e20000100800 */
[----:B------:R-:W-:Y:S01]  /*31a0*/  UMOV UR21, UR17 ;  /* 0x0000001100157c82 */ /* 0x000fe20008000000 */
[----:B------:R-:W-:Y:S01]  /*31b0*/  QGMMA.64x16x32.F32.E4M3.E4M3 R32, gdesc[UR16], R32 ;  /* 0x00200000102079f3 */ /* 0x000fe20008700820 */
        /* <DEDUP_REMOVED lines=48> */
[----:B------:R-:W-:Y:S01]  /*34c0*/  UIADD3 UR30, UR44, 0x6, URZ ;  /* 0x000000062c1e7890 */ /* 0x000fe2000fffe03f */
[----:B------:R4:W-:Y:S01]  /*34d0*/  STL [R1+0x10c], RZ ;  /* 0x00010cff01007387 */ /* 0x0009e20000100800 */
[----:B------:R-:W-:Y:S01]  /*34e0*/  QGMMA.64x16x32.F32.E4M3.E4M3 R72, gdesc[UR24], R72 ;  /* 0x00200000184879f3 */ /* 0x000fe20008700848 */
[----:B------:R-:W-:Y:S01]  /*34f0*/  UMOV UR16, UR28 ;  /* 0x0000001c00107c82 */ /* 0x000fe20008000000 */
        /* <DEDUP_REMOVED lines=8> */
[----:B------:R-:W-:Y:S01]  /*3580*/  UMOV UR28, UR12 ;  /* 0x0000000c001c7c82 */ /* 0x000fe20008000000 */
[----:B------:R4:W-:Y:S01]  /*3590*/  STL [R1+0x100], RZ ;  /* 0x000100ff01007387 */ /* 0x0009e20000100800 */
[----:B------:R-:W-:Y:S01]  /*35a0*/  UMOV UR29, 0x40000040 ;  /* 0x40000040001d7882 */ /* 0x000fe20000000000 */
[----:B------:R-:W-:Y:S01]  /*35b0*/  UMOV UR31, 0x40000040 ;  /* 0x40000040001f7882 */ /* 0x000fe20000000000 */
        /* <DEDUP_REMOVED lines=23> */
[----:B------:R-:W-:Y:S01]  /*3730*/  QGMMA.64x16x32.F32.E4M3.E4M3 R112, gdesc[UR12], R112 ;  /* 0x002000000c7079f3 */ /* 0x000fe20008700870 */
[----:B------:R-:W-:Y:S01]  /*3740*/  UIADD3 UR12, UR43, 0x406, URZ ;  /* 0x000004062b0c7890 */ /* 0x000fe2000fffe03f */
        /* <DEDUP_REMOVED lines=13> */
[----:B------:R-:W-:Y:S01]  /*3820*/  UIADD3 UR43, UR43, 0x806, URZ ;  /* 0x000008062b2b7890 */ /* 0x000fe2000fffe03f */
        /* <DEDUP_REMOVED lines=29> */
[----:B------:R-:W-:Y:S01]  /*3a00*/  ULDC UR12, c[0x0][0x50c] ;  /* 0x00014300000c7ab9 */ /* 0x000fe20000000800 */
[----:B------:R4:W-:Y:S01]  /*3a10*/  STL [R1+0xb8], RZ ;  /* 0x0000b8ff01007387 */ /* 0x0009e20000100800 */
[----:B------:R-:W-:Y:S01]  /*3a20*/  UISETP.NE.AND UP0, UPT, UR12, 0x4, UPT ;  /* 0x000000040c00788c */ /* 0x000fe2000bf05270 */
[----:B------:R-:W-:Y:S01]  /*3a30*/  QGMMA.64x16x32.F32.E4M3.E4M3 R176, gdesc[UR28], R176 ;  /* 0x002000001cb079f3 */ /* 0x000fe200087008b0 */
[----:B------:R-:W-:Y:S01]  /*3a40*/  UMOV UR28, UR43 ;  /* 0x0000002b001c7c82 */ /* 0x000fe20008000000 */
[----:B------:R4:W-:Y:S01]  /*3a50*/  STL [R1+0xb4], RZ ;  /* 0x0000b4ff01007387 */ /* 0x0009e20000100800 */
[----:B------:R-:W-:Y:S01]  /*3a60*/  UMOV UR29, 0x40000040 ;  /* 0x40000040001d7882 */ /* 0x000fe20000000000 */
[----:B------:R-:W-:Y:S01]  /*3a70*/  UMOV UR32, UR28 ;  /* 0x0000001c00207c82 */ /* 0x000fe20008000000 */
[----:B------:R-:W-:Y:S01]  /*3a80*/  UMOV UR33, UR29 ;  /* 0x0000001d00217c82 */ /* 0x000fe20008000000 */
[----:B------:R4:W-:Y:S01]  /*3a90*/  STL [R1+0xb0], RZ ;  /* 0x0000b0ff01007387 */ /* 0x0009e20000100800 */
[----:B------:R-:W-:Y:S01]  /*3aa0*/  QGMMA.64x16x32.F32.E4M3.E4M3 R168, gdesc[UR28], R168 ;  /* 0x002000001ca879f3 */ /* 0x000fe200087008a8 */
        /* <DEDUP_REMOVED lines=12> */
[----:B------:R-:W-:Y:S01]  /*3b70*/  USEL UR12, URZ, 0x1, UP0 ;  /* 0x000000013f0c7887 */ /* 0x000fe20008000000 */
[----:B------:R-:W-:Y:S01]  /*3b80*/  CS2R R220, SRZ ;  /* 0x0000000000dc7805 */ /* 0x000fe2000001ff00 */
[----:B------:R4:W-:Y:S01]  /*3b90*/  STL [R1+0xa0], RZ ;  /* 0x0000a0ff01007387 */ /* 0x0009e20000100800 */
[----:B------:R-:W-:Y:S01]  /*3ba0*/  UMOV UR20, UR28 ;  /* 0x0000001c00147c82 */ /* 0x000fe20008000000 */
[----:B------:R-:W-:Y:S01]  /*3bb0*/  UMOV UR21, UR29 ;  /* 0x0000001d00157c82 */ /* 0x000fe20008000000 */
[----:B------:R-:W-:Y:S01]  /*3bc0*/  QGMMA.64x16x32.F32.E4M3.E4M3 R72, gdesc[UR24], R72 ;  /* 0x00200000184879f3 */ /* 0x000fe20008700848 */
[----:B------:R4:W-:Y:S01]  /*3bd0*/  STL [R1+0x9c], RZ ;  /* 0x00009cff01007387 */ /* 0x0009e20000100800 */
[----:B------:R-:W-:Y:S01]  /*3be0*/  ISETP.NE.AND P0, PT, RZ, UR12, PT ;  /* 0x0000000cff007c0c */ /* 0x000fe2000bf05270 */
[----:B------:R-:W-:Y:S01]  /*3bf0*/  UMOV UR16, UR28 ;  /* 0x0000001c00107c82 */ /* 0x000fe20008000000 */
[----:B------:R-:W-:Y:S01]  /*3c00*/  UMOV UR17, UR29 ;  /* 0x0000001d00117c82 */ /* 0x000fe20008000000 */
[----:B------:R4:W-:Y:S01]  /*3c10*/  STL [R1+0x98], RZ ;  /* 0x000098ff01007387 */ /* 0x0009e20000100800 */
[----:B------:R-:W-:Y:S01]  /*3c20*/  QGMMA.64x16x32.F32.E4M3.E4M3 R48, gdesc[UR20], R48 ;  /* 0x00200000143079f3 */ /* 0x000fe20008700830 */
[----:B------:R-:W-:-:S02]  /*3c30*/  CS2R R222, SRZ ;  /* 0x0000000000de7805 */ /* 0x000fc4000001ff00 */
[----:B------:R-:W-:Y:S01]  /*3c40*/  CS2R R224, SRZ ;  /* 0x0000000000e07805 */ /* 0x000fe2000001ff00 */
[----:B------:R4:W-:Y:S01]  /*3c50*/  STL [R1+0x94], RZ ;  /* 0x000094ff01007387 */ /* 0x0009e20000100800 */
[----:B------:R-:W-:Y:S03]  /*3c60*/  QGMMA.64x16x32.F32.E4M3.E4M3 R24, gdesc[UR16], R24, gsb0 ;  /* 0x00200000101879f3 */ /* 0x000fe60008000818 */
        /* <DEDUP_REMOVED lines=38> */
[----:B------:R-:W-:Y:S02]  /*3ed0*/  WARPGROUP.DEPBAR.LE gsb0, 0x0 ;  /* 0x00008000000079c5 */ /* 0x000fe40000010000 */
[----:B------:R-:W-:-:S01]  /*3ee0*/  FADD R226, RZ, R138 ;  /* 0x0000008affe27221 */ /* 0x000fc20000000000 */
[----:B------:R-:W-:Y:S01]  /*3ef0*/  FADD R225, RZ, R184 ;  /* 0x000000b8ffe17221 */ /* 0x000fe20000000000 */
[----:B------:R-:W-:-:S01]  /*3f00*/  FADD R224, RZ, R185 ;  /* 0x000000b9ffe07221 */ /* 0x000fc20000000000 */
[----:B------:R-:W-:Y:S01]  /*3f10*/  FADD R223, RZ, R186 ;  /* 0x000000baffdf7221 */ /* 0x000fe20000000000 */
[----:B------:R-:W-:-:S01]  /*3f20*/  FADD R222, RZ, R187 ;  /* 0x000000bbffde7221 */ /* 0x000fc20000000000 */
[----:B------:R0:W-:Y:S01]  /*3f30*/  STL [R1], R226 ;  /* 0x000000e201007387 */ /* 0x0001e20000100800 */
[----:B------:R-:W-:-:S01]  /*3f40*/  FADD R221, RZ, R188 ;  /* 0x000000bcffdd7221 */ /* 0x000fc20000000000 */
[----:B------:R-:W-:Y:S01]  /*3f50*/  FADD R220, RZ, R189 ;  /* 0x000000bdffdc7221 */ /* 0x000fe20000000000 */
[----:B------:R-:W-:-:S01]  /*3f60*/  FADD R219, RZ, R190 ;  /* 0x000000beffdb7221 */ /* 0x000fc20000000000 */
[----:B------:R-:W-:Y:S01]  /*3f70*/  FADD R218, RZ, R191 ;  /* 0x000000bfffda7221 */ /* 0x000fe20000000000 */
[----:B------:R-:W-:-:S01]  /*3f80*/  FADD R217, RZ, R176 ;  /* 0x000000b0ffd97221 */ /* 0x000fc20000000000 */
[----:B------:R-:W-:Y:S01]  /*3f90*/  FADD R216, RZ, R177 ;  /* 0x000000b1ffd87221 */ /* 0x000fe20000000000 */
[----:B------:R-:W-:-:S01]  /*3fa0*/  FADD R215, RZ, R178 ;  /* 0x000000b2ffd77221 */ /* 0x000fc20000000000 */
[----:B------:R-:W-:Y:S01]  /*3fb0*/  FADD R214, RZ, R179 ;  /* 0x000000b3ffd67221 */ /* 0x000fe20000000000 */
[----:B------:R-:W-:-:S01]  /*3fc0*/  FADD R213, RZ, R180 ;  /* 0x000000b4ffd57221 */ /* 0x000fc20000000000 */
[----:B0-----:R-:W-:Y:S01]  /*3fd0*/  FADD R226, RZ, R139 ;  /* 0x0000008bffe27221 */ /* 0x001fe20000000000 */
[----:B------:R-:W-:-:S01]  /*3fe0*/  FADD R212, RZ, R181 ;  /* 0x000000b5ffd47221 */ /* 0x000fc20000000000 */
[----:B------:R-:W-:Y:S01]  /*3ff0*/  FADD R211, RZ, R182 ;  /* 0x000000b6ffd37221 */ /* 0x000fe20000000000 */
[----:B------:R-:W-:-:S01]  /*4000*/  FADD R210, RZ, R183 ;  /* 0x000000b7ffd27221 */ /* 0x000fc20000000000 */
[----:B------:R-:W-:Y:S01]  /*4010*/  FADD R209, RZ, R168 ;  /* 0x000000a8ffd17221 */ /* 0x000fe20000000000 */
[----:B------:R0:W-:Y:S01]  /*4020*/  STL [R1+0x4], R226 ;  /* 0x000004e201007387 */ /* 0x0001e20000100800 */
        /* <DEDUP_REMOVED lines=37> */
[----:B------:R-:W-:Y:S01]  /*4280*/  UMOV UR6, URZ ;  /* 0x0000003f00067c82 */ /* 0x000fe20008000000 */
[----:B0-----:R-:W-:-:S05]  /*4290*/  FADD R226, RZ, R142 ;  /* 0x0000008effe27221 */ /* 0x001fca0000000000 */
[----:B------:R0:W-:Y:S02]  /*42a0*/  STL [R1+0x10], R226 ;  /* 0x000010e201007387 */ /* 0x0001e40000100800 */
        /* <DEDUP_REMOVED lines=226> */
.L_x_18:
[----:B------:R-:W-:Y:S01]  /*50d0*/  UIADD3 UR47, UR5, 0x1, URZ ;  /* 0x00000001052f7890 */ /* 0x000fe2000fffe03f */
[----:B------:R-:W-:-:S03]  /*50e0*/  UMOV UR13, 0x1 ;  /* 0x00000001000d7882 */ /* 0x000fc60000000000 */
[----:B------:R-:W-:-:S04]  /*50f0*/  UISETP.NE.AND UP0, UPT, UR47, 0x3, UPT ;  /* 0x000000032f00788c */ /* 0x000fc8000bf05270 */
[----:B------:R-:W-:Y:S02]  /*5100*/  USEL UR46, URZ, 0x1, UP0 ;  /* 0x000000013f2e7887 */ /* 0x000fe40008000000 */
[----:B------:R-:W-:Y:S02]  /*5110*/  USEL UR47, UR47, URZ, UP0 ;  /* 0x0000003f2f2f7287 */ /* 0x000fe40008000000 */
[----:B------:R-:W-:-:S12]  /*5120*/  ULOP3.LUT UR46, UR4, UR46, URZ, 0x3c, !UPT ;  /* 0x0000002e042e7292 */ /* 0x000fd8000f8e3c3f */
.L_x_13:
[----:B------:R-:W-:-:S04]  /*5130*/  UISETP.LT.AND UP0, UPT, UR11, 0x1, UPT ;  /* 0x000000010b00788c */ /* 0x000fc8000bf01270 */
[----:B------:R-:W-:-:S04]  /*5140*/  USEL UR14, UR11, 0x1, UP0 ;  /* 0x000000010b0e7887 */ /* 0x000fc80008000000 */
[----:B------:R-:W-:-:S04]  /*5150*/  UIADD3 UR45, UR11, -UR14, URZ ;  /* 0x8000000e0b2d7290 */ /* 0x000fc8000fffe03f */
[----:B------:R-:W-:-:S06]  /*5160*/  UISETP.GE.AND UP0, UPT, UR45, 0x1, UPT ;  /* 0x000000012d00788c */ /* 0x000fcc000bf06270 */
[----:B------:R-:W-:-:S13]  /*5170*/  PLOP3.LUT P0, PT, PT, PT, UP0, 0x80, 0x0 ;  /* 0x000000000000781c */ /* 0x000fda0003f0f008 */
[----:B------:R-:W-:Y:S05]  /*5180*/  @!P0 BRA `(.L_x_19) ;  /* 0x0000003000d08947 */ /* 0x000fea0003800000 */
[----:B------:R-:W-:Y:S01]  /*5190*/  UMOV UR44, UR5 ;  /* 0x00000005002c7c82 */ /* 0x000fe20008000000 */
[----:B------:R-:W-:-:S05]  /*51a0*/  ULDC UR43, c[0x0][0x50c] ;  /* 0x00014300002b7ab9 */ /* 0x000fca0000000800 */
.L_x_27:
[----:B------:R-:W-:-:S06]  /*51b0*/  UISETP.NE.AND UP0, UPT, UR10, 0x3, UPT ;  /* 0x000000030a00788c */ /* 0x000fcc000bf05270 */
[----:B------:R-:W-:-:S13]  /*51c0*/  PLOP3.LUT P1, PT, PT, PT, UP0, 0x80, 0x0 ;  /* 0x000000000000781c */ /* 0x000fda0003f2f008 */
[----:B-1---5:R-:W-:Y:S05]  /*51d0*/  @!P1 BRA `(.L_x_20) ;  /* 0x0000000000049947 */ /* 0x022fea0003800000 */
[----:B------:R-:W-:Y:S01]  /*51e0*/  BPT.TRAP 0x1 ;  /* 0x000000040000795c */ /* 0x000fe20000300000 */
.L_x_20:
[----:B------:R-:W1:Y:S01]  /*51f0*/  S2UR UR14, SR_CgaCtaId ;  /* 0x00000000000e79c3 */ /* 0x000e620000008800 */
[----:B------:R-:W-:Y:S01]  /*5200*/  UMOV UR8, 0x400 ;  /* 0x0000040000087882 */ /* 0x000fe20000000000 */
[----:B0-----:R-:W-:-:S05]  /*5210*/  IMAD.U32 R226, RZ, RZ, UR46 ;  /* 0x0000002effe27e24 */ /* 0x001fca000f8e00ff */
[----:B------:R-:W-:Y:S01]  /*5220*/  SHF.L.U32 R226, R226, 0x1f, RZ ;  /* 0x0000001fe2e27819 */ /* 0x000fe200000006ff */
[----:B-1----:R-:W-:-:S04]  /*5230*/  ULEA UR8, UR14, UR8, 0x18 ;  /* 0x000000080e087291 */ /* 0x002fc8000f8ec03f */
[----:B------:R-:W-:-:S09]  /*5240*/  ULEA UR14, UR47, UR8, 0x3 ;  /* 0x000000082f0e7291 */ /* 0x000fd2000f8e183f */
[----:B------:R0:W1:Y:S01]  /*5250*/  SYNCS.PHASECHK.TRANS64.TRYWAIT P0, [UR14], R226 ;  /* 0x000000e2ff0075a7 */ /* 0x000062000800014e */
[----:B------:R-:W-:Y:S05]  /*5260*/  @!P1 BRA `(.L_x_21) ;  /* 0x0000000000049947 */ /* 0x000fea0003800000 */
[----:B------:R-:W-:Y:S01]  /*5270*/  BPT.TRAP 0x1 ;  /* 0x000000040000795c */ /* 0x000fe20000300000 */
.L_x_21:
[----:B-1----:R-:W-:Y:S05]  /*5280*/  @P0 BRA `(.L_x_22) ;  /* 0x0000000000080947 */ /* 0x002fea0003800000 */
[----:B------:R-:W1:Y:S02]  /*5290*/  SYNCS.PHASECHK.TRANS64.TRYWAIT P0, [UR14], R226 ;  /* 0x000000e2ff0075a7 */ /* 0x000e64000800014e */
[----:B-1----:R-:W-:Y:S05]  /*52a0*/  @!P0 BRA `(.L_x_23) ;  /* 0x0000019000cc8947 */ /* 0x002fea0003800000 */
.L_x_22:
[----:B------:R-:W-:Y:S01]  /*52b0*/  UIADD3 UR14, UR8, 0x24100, URZ ;  /* 0x00024100080e7890 */ /* 0x000fe2000fffe03f */
[----:B------:R-:W-:Y:S01]  /*52c0*/  WARPGROUP.ARRIVE ;  /* 0x00000000000079c5 */ /* 0x000fe20000000000 */
[----:B------:R-:W-:Y:S02]  /*52d0*/  UISETP.NE.AND UP0, UPT, UR12, URZ, UPT ;  /* 0x0000003f0c00728c */ /* 0x000fe4000bf05270 */
[----:B------:R-:W-:Y:S02]  /*52e0*/  USHF.R.U32.HI UR14, URZ, 0x4, UR14 ;  /* 0x000000043f0e7899 */ /* 0x000fe4000801160e */
[----:B------:R-:W-:Y:S02]  /*52f0*/  USEL UR13, UR13, URZ, !UP0 ;  /* 0x0000003f0d0d7287 */ /* 0x000fe4000c000000 */
[----:B------:R-:W-:Y:S02]  /*5300*/  ULOP3.LUT UR14, UR14, 0x3fff, URZ, 0xc0, !UPT ;  /* 0x00003fff0e0e7892 */ /* 0x000fe4000f8ec03f */
[----:B------:R-:W-:-:S02]  /*5310*/  ULOP3.LUT UR50, UR9, 0x10000, URZ, 0xfc, !UPT ;  /* 0x0001000009327892 */ /* 0x000fc4000f8efc3f */
[----:B------:R-:W-:Y:S02]  /*5320*/  ULOP3.LUT UR14, UR14, 0x10000, URZ, 0xfc, !UPT ;  /* 0x000100000e0e7892 */ /* 0x000fe4000f8efc3f */
[----:B------:R-:W-:Y:S02]  /*5330*/  UISETP.NE.U32.AND UP0, UPT, UR13, URZ, UPT ;  /* 0x0000003f0d00728c */ /* 0x000fe4000bf05070 */
[----:B------:R-:W-:Y:S02]  /*5340*/  UIMAD UR51, UR47, 0x380, UR14 ;  /* 0x000003802f3378a4 */ /* 0x000fe4000f8e020e */
[----:B------:R-:W-:Y:S02]  /*5350*/  UIMAD UR50, UR47, 0xc00, UR50 ;  /* 0x00000c002f3278a4 */ /* 0x000fe4000f8e0232 */
[----:B------:R-:W-:Y:S02]  /*5360*/  UIADD3 UR38, UR51, 0x80, URZ ;  /* 0x0000008033267890 */ /* 0x000fe4000fffe03f */
[----:B------:R-:W-:-:S02]  /*5370*/  UIADD3 UR26, UR51, 0x100, URZ ;  /* 0x00000100331a7890 */ /* 0x000fc4000fffe03f */
[----:B------:R-:W-:Y:S02]  /*5380*/  UIADD3 UR34, UR51, 0x180, URZ ;  /* 0x0000018033227890 */ /* 0x000fe4000fffe03f */
[----:B------:R-:W-:Y:S01]  /*5390*/  UIADD3 UR22, UR51, 0x200, URZ ;  /* 0x0000020033167890 */ /* 0x000fe2000fffe03f */
[----:B------:R-:W-:Y:S01]  /*53a0*/  UMOV UR16, UR50 ;  /* 0x0000003200107c82 */ /* 0x000fe20008000000 */
[----:B------:R-:W-:Y:S01]  /*53b0*/  UMOV UR17, 0x40000040 ;  /* 0x4000004000117882 */ /* 0x000fe20000000000 */
[----:B------:R-:W-:Y:S01]  /*53c0*/  UMOV UR18, UR51 ;  /* 0x0000003300127c82 */ /* 0x000fe20008000000 */
[----:B------:R-:W-:Y:S01]  /*53d0*/  UMOV UR19, 0x40000040 ;  /* 0x4000004000137882 */ /* 0x000fe20000000000 */
[----:B------:R-:W-:Y:S01]  /*53e0*/  UMOV UR36, UR16 ;  /* 0x0000001000247c82 */ /* 0x000fe20008000000 */
[----:B------:R-:W-:Y:S01]  /*53f0*/  UMOV UR37, UR17 ;  /* 0x0000001100257c82 */ /* 0x000fe20008000000 */
[----:B------:R-:W-:Y:S01]  /*5400*/  UMOV UR39, 0x40000040 ;  /* 0x4000004000277882 */ /* 0x000fe20000000000 */
[----:B------:R-:W-:Y:S01]  /*5410*/  UMOV UR24, UR16 ;  /* 0x0000001000187c82 */ /* 0x000fe20008000000 */
[----:B------:R-:W-:Y:S01]  /*5420*/  UMOV UR25, UR17 ;  /* 0x0000001100197c82 */ /* 0x000fe20008000000 */
[----:B------:R-:W-:Y:S01]  /*5430*/  QGMMA.64x16x32.F32.E4M3.E4M3 R184, gdesc[UR16], R184, UP0 ;  /* 0x0020000010b879f3 */ /* 0x000fe2000bf008b8 */
[----:B------:R-:W-:Y:S01]  /*5440*/  UMOV UR27, 0x40000040 ;  /* 0x40000040001b7882 */ /* 0x000fe20000000000 */
[----:B------:R-:W-:Y:S01]  /*5450*/  UMOV UR32, UR16 ;  /* 0x0000001000207c82 */ /* 0x000fe20008000000 */
[----:B------:R-:W-:Y:S01]  /*5460*/  UMOV UR33, UR17 ;  /* 0x0000001100217c82 */ /* 0x000fe20008000000 */
[----:B------:R-:W-:Y:S01]  /*5470*/  QGMMA.64x16x32.F32.E4M3.E4M3 R160, gdesc[UR36], R160, UP0 ;  /* 0x0020000024a079f3 */ /* 0x000fe2000bf008a0 */
[----:B------:R-:W-:Y:S01]  /*5480*/  UIADD3 UR30, UR51, 0x280, URZ ;  /* 0x00000280331e7890 */ /* 0x000fe2000fffe03f */
[----:B------:R-:W-:Y:S01]  /*5490*/  UMOV UR35, 0x40000040 ;  /* 0x4000004000237882 */ /* 0x000fe20000000000 */
[----:B------:R-:W-:Y:S01]  /*54a0*/  UMOV UR20, UR16 ;  /* 0x0000001000147c82 */ /* 0x000fe20008000000 */
[----:B------:R-:W-:Y:S01]  /*54b0*/  UMOV UR21, UR17 ;  /* 0x0000001100157c82 */ /* 0x000fe20008000000 */
[----:B------:R-:W-:Y:S01]  /*54c0*/  QGMMA.64x16x32.F32.E4M3.E4M3 R136, gdesc[UR24], R136, UP0 ;  /* 0x00200000188879f3 */ /* 0x000fe2000bf00888 */
[----:B------:R-:W-:Y:S01]  /*54d0*/  UIADD3 UR14, UR51, 0x300, URZ ;  /* 0x00000300330e7890 */ /* 0x000fe2000fffe03f */
[----:B------:R-:W-:-:S02]  /*54e0*/  UMOV UR23, 0x40000040 ;  /* 0x4000004000177882 */ /* 0x000fc40000000000 */
[----:B------:R-:W-:Y:S01]  /*54f0*/  QGMMA.64x16x32.F32.E4M3.E4M3 R112, gdesc[UR32], R112, UP0 ;  /* 0x00200000207079f3 */ /* 0x000fe2000bf00870 */
[----:B------:R-:W-:Y:S01]  /*5500*/  UMOV UR28, UR16 ;  /* 0x00000010001c7c82 */ /* 0x000fe20008000000 */
[----:B------:R-:W-:Y:S01]  /*5510*/  UMOV UR29, UR17 ;  /* 0x00000011001d7c82 */ /* 0x000fe20008000000 */
[----:B------:R-:W-:Y:S01]  /*5520*/  UMOV UR31, 0x40000040 ;  /* 0x40000040001f7882 */ /* 0x000fe20000000000 */
[----:B------:R-:W-:Y:S01]  /*5530*/  QGMMA.64x16x32.F32.E4M3.E4M3 R88, gdesc[UR20], R88, UP0 ;  /* 0x00200000145879f3 */ /* 0x000fe2000bf00858 */
[----:B------:R-:W-:Y:S01]  /*5540*/  UIADD3 UR20, UR50, 0x400, URZ ;  /* 0x0000040032147890 */ /* 0x000fe2000fffe03f */
[----:B------:R-:W-:Y:S01]  /*5550*/  UMOV UR12, UR16 ;  /* 0x00000010000c7c82 */ /* 0x000fe20008000000 */
[----:B------:R-:W-:Y:S01]  /*5560*/  UMOV UR13, UR17 ;  /* 0x00000011000d7c82 */ /* 0x000fe20008000000 */
[----:B------:R-:W-:Y:S01]  /*5570*/  UMOV UR15, 0x40000040 ;  /* 0x40000040000f7882 */ /* 0x000fe20000000000 */
[----:B------:R-:W-:Y:S01]  /*5580*/  QGMMA.64x16x32.F32.E4M3.E4M3 R64, gdesc[UR28], R64, UP0 ;  /* 0x002000001c4079f3 */ /* 0x000fe2000bf00840 */
[----:B------:R-:W-:-:S03]  /*5590*/  UIADD3 UR6, UR6, 0x4, URZ ;  /* 0x0000000406067890 */ /* 0x000fc6000fffe03f */
[----:B------:R-:W-:Y:S01]  /*55a0*/  QGMMA.64x16x32.F32.E4M3.E4M3 R40, gdesc[UR12], R40, UP0 ;  /* 0x002000000c2879f3 */ /* 0x000fe2000bf00828 */
[----:B------:R-:W-:Y:S01]  /*55b0*/  UMOV UR12, UR20 ;  /* 0x00000014000c7c82 */ /* 0x000fe20008000000 */
[----:B------:R-:W-:Y:S01]  /*55c0*/  UMOV UR13, 0x40000040 ;  /* 0x40000040000d7882 */ /* 0x000fe20000000000 */
[----:B------:R-:W-:Y:S01]  /*55d0*/  UMOV UR28, UR12 ;  /* 0x0000000c001c7c82 */ /* 0x000fe20008000000 */
[----:B------:R-:W-:Y:S01]  /*55e0*/  UMOV UR29, UR13 ;  /* 0x0000000d001d7c82 */ /* 0x000fe20008000000 */
[----:B------:R-:W-:Y:S01]  /*55f0*/  QGMMA.64x16x32.F32.E4M3.E4M3 R32, gdesc[UR12], R32, UP0 ;  /* 0x002000000c2079f3 */ /* 0x000fe2000bf00820 */
[----:B------:R-:W-:Y:S01]  /*5600*/  UMOV UR20, UR12 ;  /* 0x0000000c00147c82 */ /* 0x000fe20008000000 */
[----:B------:R-:W-:Y:S01]  /*5610*/  UMOV UR21, UR13 ;  /* 0x0000000d00157c82 */ /* 0x000fe20008000000 */
[----:B------:R-:W-:Y:S01]  /*5620*/  UMOV UR32, UR12 ;  /* 0x0000000c00207c82 */ /* 0x000fe20008000000 */
[----:B------:R-:W-:Y:S01]  /*5630*/  QGMMA.64x16x32.F32.E4M3.E4M3 R56, gdesc[UR28], R56, UP0 ;  /* 0x002000001c3879f3 */ /* 0x000fe2000bf00838 */
[----:B------:R-:W-:Y:S01]  /*5640*/  UMOV UR33, UR13 ;  /* 0x0000000d00217c82 */ /* 0x000fe20008000000 */
[----:B------:R-:W-:Y:S01]  /*5650*/  UMOV UR24, UR12 ;  /* 0x0000000c00187c82 */ /* 0x000fe20008000000 */
[----:B------:R-:W-:Y:S01]  /*5660*/  UMOV UR25, UR13 ;  /* 0x0000000d00197c82 */ /* 0x000fe20008000000 */
[----:B------:R-:W-:Y:S01]  /*5670*/  QGMMA.64x16x32.F32.E4M3.E4M3 R80, gdesc[UR20], R80, UP0 ;  /* 0x00200000145079f3 */ /* 0x000fe2000bf00850 */
[----:B------:R-:W-:Y:S01]  /*5680*/  UIADD3 UR20, UR50, 0x800, URZ ;  /* 0x0000080032147890 */ /* 0x000fe2000fffe03f */
[----:B------:R-:W-:-:S02]  /*5690*/  UMOV UR36, UR12 ;  /* 0x0000000c00247c82 */ /* 0x000fc40008000000 */
[----:B------:R-:W-:Y:S01]  /*56a0*/  QGMMA.64x16x32.F32.E4M3.E4M3 R104, gdesc[UR32], R104, UP0 ;  /* 0x00200000206879f3 */ /* 0x000fe2000bf00868 */
[----:B------:R-:W-:Y:S01]  /*56b0*/  UMOV UR37, UR13 ;  /* 0x0000000d00257c82 */ /* 0x000fe20008000000 */
[----:B------:R-:W-:Y:S01]  /*56c0*/  UMOV UR16, UR12 ;  /* 0x0000000c00107c82 */ /* 0x000fe20008000000 */
[----:B------:R-:W-:Y:S01]  /*56d0*/  UMOV UR17, UR13 ;  /* 0x0000000d00117c82 */ /* 0x000fe20008000000 */
[----:B------:R-:W-:Y:S01]  /*56e0*/  QGMMA.64x16x32.F32.E4M3.E4M3 R128, gdesc[UR24], R128, UP0 ;  /* 0x00200000188079f3 */ /* 0x000fe2000bf00880 */
[----:B------:R-:W-:-:S03]  /*56f0*/  UIADD3 UR21, UR50, 0x2, URZ ;  /* 0x0000000232157890 */ /* 0x000fc6000fffe03f */
[----:B------:R-:W-:Y:S01]  /*5700*/  QGMMA.64x16x32.F32.E4M3.E4M3 R152, gdesc[UR36], R152, UP0 ;  /* 0x00200000249879f3 */ /* 0x000fe2000bf00898 */
[----:B------:R-:W-:Y:S02]  /*5710*/  UMOV UR37, 0x40000040 ;  /* 0x4000004000257882 */ /* 0x000fe40000000000 */
[----:B------:R-:W-:Y:S01]  /*5720*/  UMOV UR33, UR37 ;  /* 0x0000002500217c82 */ /* 0x000fe20008000000 */
[----:B------:R-:W-:Y:S01]  /*5730*/  QGMMA.64x16x32.F32.E4M3.E4M3 R176, gdesc[UR16], R176, UP0 ;  /* 0x0020000010b079f3 */ /* 0x000fe2000bf008b0 */
[----:B------:R-:W-:Y:S01]  /*5740*/  UMOV UR16, UR20 ;  /* 0x0000001400107c82 */ /* 0x000fe20008000000 */
[----:B------:R-:W-:Y:S01]  /*5750*/  UMOV UR17, 0x40000040 ;  /* 0x4000004000117882 */ /* 0x000fe20000000000 */
        /* <DEDUP_REMOVED lines=20> */
[----:B------:R-:W-:-:S02]  /*58a0*/  UIADD3 UR38, UR51, 0x2, URZ ;  /* 0x0000000233267890 */ /* 0x000fc4000fffe03f */
[----:B------:R-:W-:Y:S01]  /*58b0*/  UIADD3 UR18, UR51, 0x82, URZ ;  /* 0x0000008233127890 */ /* 0x000fe2000fffe03f */
[----:B------:R-:W-:Y:S01]  /*58c0*/  QGMMA.64x16x32.F32.E4M3.E4M3 R48, gdesc[UR24], R48, UP0 ;  /* 0x00200000183079f3 */ /* 0x000fe2000bf00830 */
[----:B------:R-:W-:Y:S02]  /*58d0*/  UIADD3 UR34, UR51, 0x102, URZ ;  /* 0x0000010233227890 */ /* 0x000fe4000fffe03f */
[----:B------:R-:W-:Y:S01]  /*58e0*/  UIADD3 UR22, UR51, 0x182, URZ ;  /* 0x0000018233167890 */ /* 0x000fe2000fffe03f */
[----:B------:R-:W-:Y:S01]  /*58f0*/  QGMMA.64x16x32.F32.E4M3.E4M3 R24, gdesc[UR12], R24, UP0 ;  /* 0x002000000c1879f3 */ /* 0x000fe2000bf00818 */
[----:B------:R-:W-:Y:S01]  /*5900*/  UMOV UR39, 0x40000040 ;  /* 0x4000004000277882 */ /* 0x000fe20000000000 */
[----:B------:R-:W-:Y:S01]  /*5910*/  UIADD3 UR26, UR51, 0x202, URZ ;  /* 0x00000202331a7890 */ /* 0x000fe2000fffe03f */
[----:B------:R-:W-:Y:S01]  /*5920*/  UMOV UR16, UR36 ;  /* 0x0000002400107c82 */ /* 0x000fe20008000000 */
[----:B------:R-:W-:Y:S01]  /*5930*/  UMOV UR17, UR37 ;  /* 0x0000002500117c82 */ /* 0x000fe20008000000 */
[----:B------:R-:W-:Y:S01]  /*5940*/  UMOV UR19, 0x40000040 ;  /* 0x4000004000137882 */ /* 0x000fe20000000000 */
[----:B------:R-:W-:Y:S01]  /*5950*/  UIADD3 UR14, UR51, 0x282, URZ ;  /* 0x00000282330e7890 */ /* 0x000fe2000fffe03f */
[----:B------:R-:W-:Y:S01]  /*5960*/  QGMMA.64x16x32.F32.E4M3.E4M3 R184, gdesc[UR36], R184 ;  /* 0x0020000024b879f3 */ /* 0x000fe200087008b8 */
[----:B------:R-:W-:Y:S01]  /*5970*/  UMOV UR32, UR36 ;  /* 0x0000002400207c82 */ /* 0x000fe20008000000 */
[----:B------:R-:W-:Y:S01]  /*5980*/  UMOV UR35, 0x40000040 ;  /* 0x4000004000237882 */ /* 0x000fe20000000000 */
[----:B------:R-:W-:Y:S01]  /*5990*/  UIADD3 UR30, UR51, 0x302, URZ ;  /* 0x00000302331e7890 */ /* 0x000fe2000fffe03f */
[----:B------:R-:W-:Y:S01]  /*59a0*/  QGMMA.64x16x32.F32.E4M3.E4M3 R160, gdesc[UR16], R160 ;  /* 0x0020000010a079f3 */ /* 0x000fe200087008a0 */
[----:B------:R-:W-:Y:S01]  /*59b0*/  UIADD3 UR16, UR50, 0x402, URZ ;  /* 0x0000040232107890 */ /* 0x000fe2000fffe03f */
[----:B------:R-:W-:-:S02]  /*59c0*/  UMOV UR20, UR36 ;  /* 0x0000002400147c82 */ /* 0x000fc40008000000 */
[----:B------:R-:W-:Y:S01]  /*59d0*/  QGMMA.64x16x32.F32.E4M3.E4M3 R136, gdesc[UR32], R136 ;  /* 0x00200000208879f3 */ /* 0x000fe20008700888 */
[----:B------:R-:W-:Y:S01]  /*59e0*/  UMOV UR21, UR37 ;  /* 0x0000002500157c82 */ /* 0x000fe20008000000 */
[----:B------:R-:W-:Y:S01]  /*59f0*/  UMOV UR23, 0x40000040 ;  /* 0x4000004000177882 */ /* 0x000fe20000000000 */
        /* <DEDUP_REMOVED lines=12> */
[----:B------:R-:W-:-:S03]  /*5ac0*/  UISETP.NE.AND UP0, UPT, UR6, UR43, UPT ;  /* 0x0000002b0600728c */ /* 0x000fc6000bf05270 */
        /* <DEDUP_REMOVED lines=15> */
[----:B------:R-:W-:-:S02]  /*5bc0*/  UMOV UR16, UR28 ;  /* 0x0000001c00107c82 */ /* 0x000fc40008000000 */
[----:B------:R-:W-:Y:S01]  /*5bd0*/  QGMMA.64x16x32.F32.E4M3.E4M3 R104, gdesc[UR20], R104 ;  /* 0x00200000146879f3 */ /* 0x000fe20008700868 */
[----:B------:R-:W-:Y:S01]  /*5be0*/  UMOV UR17, UR29 ;  /* 0x0000001d00117c82 */ /* 0x000fe20008000000 */
[----:B------:R-:W-:Y:S02]  /*5bf0*/  UIADD3 UR20, UR50, 0x4, URZ ;  /* 0x0000000432147890 */ /* 0x000fe4000fffe03f */
[----:B------:R-:W-:Y:S01]  /*5c00*/  QGMMA.64x16x32.F32.E4M3.E4M3 R128, gdesc[UR32], R128 ;  /* 0x00200000208079f3 */ /* 0x000fe20008700880 */
[----:B------:R-:W-:Y:S01]  /*5c10*/  UMOV UR36, UR28 ;  /* 0x0000001c00247c82 */ /* 0x000fe20008000000 */
[----:B------:R-:W-:Y:S01]  /*5c20*/  UMOV UR37, UR29 ;  /* 0x0000001d00257c82 */ /* 0x000fe20008000000 */
[----:B------:R-:W-:Y:S01]  /*5c30*/  UMOV UR13, 0x40000040 ;  /* 0x40000040000d7882 */ /* 0x000fe20000000000 */
[----:B------:R-:W-:Y:S04]  /*5c40*/  QGMMA.64x16x32.F32.E4M3.E4M3 R152, gdesc[UR16], R152 ;  /* 0x00200000109879f3 */ /* 0x000fe80008700898 */
[----:B------:R-:W-:Y:S01]  /*5c50*/  QGMMA.64x16x32.F32.E4M3.E4M3 R176, gdesc[UR36], R176 ;  /* 0x0020000024b079f3 */ /* 0x000fe200087008b0 */
[----:B------:R-:W-:Y:S01]  /*5c60*/  UMOV UR36, UR12 ;  /* 0x0000000c00247c82 */ /* 0x000fe20008000000 */
[----:B------:R-:W-:Y:S01]  /*5c70*/  UMOV UR37, 0x40000040 ;  /* 0x4000004000257882 */ /* 0x000fe20000000000 */
        /* <DEDUP_REMOVED lines=17> */
[----:B------:R-:W-:-:S02]  /*5d90*/  UIADD3 UR14, UR51, 0x4, URZ ;  /* 0x00000004330e7890 */ /* 0x000fc4000fffe03f */
[----:B------:R-:W-:Y:S01]  /*5da0*/  QGMMA.64x16x32.F32.E4M3.E4M3 R72, gdesc[UR24], R72 ;  /* 0x00200000184879f3 */ /* 0x000fe20008700848 */
[----:B------:R-:W-:Y:S02]  /*5db0*/  UIADD3 UR22, UR51, 0x84, URZ ;  /* 0x0000008433167890 */ /* 0x000fe4000fffe03f */
[----:B------:R-:W-:Y:S01]  /*5dc0*/  UIADD3 UR18, UR51, 0x104, URZ ;  /* 0x0000010433127890 */ /* 0x000fe2000fffe03f */
[----:B------:R-:W-:Y:S01]  /*5dd0*/  QGMMA.64x16x32.F32.E4M3.E4M3 R48, gdesc[UR36], R48 ;  /* 0x00200000243079f3 */ /* 0x000fe20008700830 */
[----:B------:R-:W-:Y:S01]  /*5de0*/  UIADD3 UR26, UR51, 0x184, URZ ;  /* 0x00000184331a7890 */ /* 0x000fe2000fffe03f */
[----:B------:R-:W-:Y:S02]  /*5df0*/  UMOV UR15, 0x40000040 ;  /* 0x40000040000f7882 */ /* 0x000fe40000000000 */
[----:B------:R-:W-:Y:S01]  /*5e00*/  QGMMA.64x16x32.F32.E4M3.E4M3 R24, gdesc[UR28], R24 ;  /* 0x002000001c1879f3 */ /* 0x000fe20008700818 */
[----:B------:R-:W-:Y:S01]  /*5e10*/  UIADD3 UR34, UR51, 0x204, URZ ;  /* 0x0000020433227890 */ /* 0x000fe2000fffe03f */
        /* <DEDUP_REMOVED lines=48> */
[----:B------:R-:W-:Y:S01]  /*6120*/  UIADD3 UR16, UR50, 0x6, URZ ;  /* 0x0000000632107890 */ /* 0x000fe2000fffe03f */
[----:B------:R-:W-:Y:S02]  /*6130*/  UMOV UR29, 0x40000040 ;  /* 0x40000040001d7882 */ /* 0x000fe40000000000 */
        /* <DEDUP_REMOVED lines=26> */
[----:B------:R-:W-:Y:S01]  /*62e0*/  UMOV UR30, UR18 ;  /* 0x00000012001e7c82 */ /* 0x000fe20008000000 */
[----:B------:R-:W-:Y:S01]  /*62f0*/  UMOV UR31, 0x40000040 ;  /* 0x40000040001f7882 */ /* 0x000fe20000000000 */
[----:B------:R-:W-:Y:S01]  /*6300*/  UIADD3 UR34, UR51, 0x206, URZ ;  /* 0x0000020633227890 */ /* 0x000fe2000fffe03f */
        /* <DEDUP_REMOVED lines=30> */
[----:B------:R-:W-:-:S03]  /*64f0*/  UIADD3 UR50, UR50, 0x806, URZ ;  /* 0x0000080632327890 */ /* 0x000fc6000fffe03f */
        /* <DEDUP_REMOVED lines=18> */
[----:B------:R-:W-:-:S03]  /*6620*/  UMOV UR29, UR37 ;  /* 0x00000025001d7c82 */ /* 0x000fc60008000000 */
[----:B------:R-:W-:Y:S04]  /*6630*/  QGMMA.64x16x32.F32.E4M3.E4M3 R128, gdesc[UR16], R128 ;  /* 0x00200000108079f3 */ /* 0x000fe80008700880 */
        /* <DEDUP_REMOVED lines=21> */
[----:B------:R-:W-:Y:S01]  /*6790*/  QGMMA.64x16x32.F32.E4M3.E4M3 R48, gdesc[UR12], R48 ;  /* 0x002000000c3079f3 */ /* 0x000fe20008700830 */
[----:B------:R-:W-:-:S03]  /*67a0*/  USEL UR12, URZ, 0x1, UP0 ;  /* 0x000000013f0c7887 */ /* 0x000fc60008000000 */
[----:B------:R-:W-:Y:S03]  /*67b0*/  QGMMA.64x16x32.F32.E4M3.E4M3 R24, gdesc[UR28], R24, gsb0 ;  /* 0x002000001c1879f3 */ /* 0x000fe60008000818 */
[----:B------:R-:W-:Y:S01]  /*67c0*/  ISETP.NE.AND P0, PT, RZ, UR12, PT ;  /* 0x0000000cff007c0c */ /* 0x000fe2000bf05270 */
[----:B------:R-:W-:-:S12]  /*67d0*/  WARPGROUP.DEPBAR.LE gsb0, 0x1 ;  /* 0x00008000000079c5 */ /* 0x000fd80000010100 */
[----:B------:R-:W-:Y:S05]  /*67e0*/  @!P0 BRA `(.L_x_24) ;  /* 0x0000001800d88947 */ /* 0x000fea0003800000 */
[----:B0-----:R-:W2:Y:S04]  /*67f0*/  LDL.LU R226, [R1+0x3c] ;  /* 0x00003c0001e27983 */ /* 0x001ea80000300800 */
[----:B------:R0:W-:Y:S04]  /*6800*/  STL [R1+0x204], R227 ;  /* 0x000204e301007387 */ /* 0x0001e80000100800 */
[----:B0-----:R-:W3:Y:S04]  /*6810*/  LDL.LU R227, [R1+0x38] ;  /* 0x0000380001e37983 */ /* 0x001ee80000300800 */
[----:B------:R0:W-:Y:S01]  /*6820*/  STL [R1+0x200], R7 ;  /* 0x0002000701007387 */ /* 0x0001e20000100800 */
[----:B------:R-:W-:-:S03]  /*6830*/  WARPGROUP.DEPBAR.LE gsb0, 0x0 ;  /* 0x00008000000079c5 */ /* 0x000fc60000010000 */
[----:B0-----:R-:W4:Y:S04]  /*6840*/  LDL.LU R7, [R1+0x34] ;  /* 0x0000340001077983 */ /* 0x001f280000300800 */
[----:B------:R0:W-:Y:S01]  /*6850*/  STL [R1+0x1fc], R6 ;  /* 0x0001fc0601007387 */ /* 0x0001e20000100800 */
[----:B------:R-:W-:-:S01]  /*6860*/  FADD R225, R184, R225 ;  /* 0x000000e1b8e17221 */ /* 0x000fc20000000000 */
[----:B------:R-:W-:Y:S02]  /*6870*/  FADD R224, R185, R224 ;  /* 0x000000e0b9e07221 */ /* 0x000fe40000000000 */
[----:B0-----:R-:W4:Y:S04]  /*6880*/  LDL.LU R6, [R1+0x30] ;  /* 0x0000300001067983 */ /* 0x001f280000300800 */
[----:B------:R0:W-:Y:S01]  /*6890*/  STL [R1+0x1f8], R5 ;  /* 0x0001f80501007387 */ /* 0x0001e20000100800 */
[----:B------:R-:W-:-:S03]  /*68a0*/  FADD R223, R186, R223 ;  /* 0x000000dfbadf7221 */ /* 0x000fc60000000000 */
        /* <DEDUP_REMOVED lines=10> */
[----:B-----5:R0:W-:Y:S01]  /*6950*/  STL [R1+0x1e8], R0 ;  /* 0x0001e80001007387 */ /* 0x0201e20000100800 */
[----:B------:R-:W-:-:S03]  /*6960*/  FADD R219, R190, R219 ;  /* 0x000000dbbedb7221 */ /* 0x000fc60000000000 */
[----:B0-----:R-:W4:Y:S04]  /*6970*/  LDL.LU R0, [R1+0x1c] ;  /* 0x00001c0001007983 */ /* 0x001f280000300800 */
[----:B------:R0:W-:Y:S04]  /*6980*/  STL [R1+0x208], R225 ;  /* 0x000208e101007387 */ /* 0x0001e80000100800 */
        /* <DEDUP_REMOVED lines=12> */
[----:B0-----:R-:W4:Y:S01]  /*6a50*/  LDL.LU R219, [R1] ;  /* 0x0000000001db7983 */ /* 0x001f220000300800 */
[----:B------:R-:W-:-:S01]  /*6a60*/  FADD R218, R191, R218 ;  /* 0x000000dabfda7221 */ /* 0x000fc20000000000 */
[----:B------:R-:W-:Y:S01]  /*6a70*/  FADD R217, R176, R217 ;  /* 0x000000d9b0d97221 */ /* 0x000fe20000000000 */
[----:B------:R-:W-:-:S01]  /*6a80*/  FADD R216, R177, R216 ;  /* 0x000000d8b1d87221 */ /* 0x000fc20000000000 */
[----:B------:R-:W-:Y:S01]  /*6a90*/  FADD R215, R178, R215 ;  /* 0x000000d7b2d77221 */ /* 0x000fe20000000000 */
[----:B------:R-:W-:-:S01]  /*6aa0*/  FADD R214, R179, R214 ;  /* 0x000000d6b3d67221 */ /* 0x000fc20000000000 */
[----:B------:R-:W-:Y:S01]  /*6ab0*/  STL [R1+0x224], R218 ;  /* 0x000224da01007387 */ /* 0x000fe20000100800 */
[----:B------:R-:W-:-:S01]  /*6ac0*/  FADD R213, R180, R213 ;  /* 0x000000d5b4d57221 */ /* 0x000fc20000000000 */
[----:B------:R-:W-:Y:S01]  /*6ad0*/  FADD R212, R181, R212 ;  /* 0x000000d4b5d47221 */ /* 0x000fe20000000000 */
        /* <DEDUP_REMOVED lines=36> */
[----:B--2---:R-:W-:-:S01]  /*6d20*/  FADD R226, R121, R226 ;  /* 0x000000e279e27221 */ /* 0x004fc20000000000 */
[----:B---3--:R-:W-:Y:S01]  /*6d30*/  FADD R227, R120, R227 ;  /* 0x000000e378e37221 */ /* 0x008fe20000000000 */
[----:B----4-:R-:W-:-:S01]  /*6d40*/  FADD R7, R135, R7 ;  /* 0x0000000787077221 */ /* 0x010fc20000000000 */
        /* <DEDUP_REMOVED lines=12> */
[----:B------:R-:W-:-:S05]  /*6e10*/  FADD R219, R138, R219 ;  /* 0x000000db8adb7221 */ /* 0x000fca0000000000 */
[----:B------:R-:W-:Y:S04]  /*6e20*/  STL [R1], R219 ;  /* 0x000000db01007387 */ /* 0x000fe80000100800 */
[----:B------:R-:W-:Y:S04]  /*6e30*/  STL [R1+0x4], R220 ;  /* 0x000004dc01007387 */ /* 0x000fe80000100800 */
        /* <DEDUP_REMOVED lines=11> */
[----:B------:R0:W-:Y:S04]  /*6ef0*/  STL [R1+0x38], R227 ;  /* 0x000038e301007387 */ /* 0x0001e80000100800 */
[----:B------:R-:W-:Y:S04]  /*6f00*/  STL [R1+0x34], R7 ;  /* 0x0000340701007387 */ /* 0x000fe80000100800 */
[----:B0-----:R-:W2:Y:S04]  /*6f10*/  LDL.LU R227, [R1+0x40] ;  /* 0x0000400001e37983 */ /* 0x001ea80000300800 */
[----:B------:R0:W-:Y:S04]  /*6f20*/  STL [R1+0x3c], R226 ;  /* 0x00003ce201007387 */ /* 0x0001e80000100800 */
[----:B0-----:R-:W3:Y:S04]  /*6f30*/  LDL.LU R226, [R1+0x44] ;  /* 0x0000440001e27983 */ /* 0x001ee80000300800 */
[----:B------:R-:W4:Y:S04]  /*6f40*/  LDL.LU R225, [R1+0x48] ;  /* 0x0000480001e17983 */ /* 0x000f280000300800 */
        /* <DEDUP_REMOVED lines=13> */
[----:B------:R-:W4:Y:S01]  /*7020*/  LDL.LU R0, [R1+0x80] ;  /* 0x0000800001007983 */ /* 0x000f220000300800 */
[----:B--2---:R-:W-:-:S05]  /*7030*/  FADD R227, R122, R227 ;  /* 0x000000e37ae37221 */ /* 0x004fca0000000000 */
[----:B------:R0:W-:Y:S01]  /*7040*/  STL [R1+0x40], R227 ;  /* 0x000040e301007387 */ /* 0x0001e20000100800 */
[----:B---3--:R-:W-:-:S01]  /*7050*/  FADD R226, R123, R226 ;  /* 0x000000e27be27221 */ /* 0x008fc20000000000 */
[----:B----4-:R-:W-:-:S04]  /*7060*/  FADD R225, R124, R225 ;  /* 0x000000e17ce17221 */ /* 0x010fc80000000000 */
[----:B------:R1:W-:Y:S01]  /*7070*/  STL [R1+0x44], R226 ;  /* 0x000044e201007387 */ /* 0x0003e20000100800 */
[----:B------:R-:W-:-:S03]  /*7080*/  FADD R224, R125, R224 ;  /* 0x000000e07de07221 */ /* 0x000fc60000000000 */
        /* <DEDUP_REMOVED lines=24> */
[----:B0-----:R-:W4:Y:S01]  /*7210*/  LDL.LU R227, [R1+0x84] ;  /* 0x0000840001e37983 */ /* 0x001f220000300800 */
[----:B------:R-:W-:-:S03]  /*7220*/  FADD R0, R106, R0 ;  /* 0x000000006a007221 */ /* 0x000fc60000000000 */
[----:B------:R0:W-:Y:S04]  /*7230*/  STL [R1+0x78], R3 ;  /* 0x0000780301007387 */ /* 0x0001e80000100800 */
[----:B-1----:R-:W4:Y:S04]  /*7240*/  LDL.LU R226, [R1+0x88] ;  /* 0x0000880001e27983 */ /* 0x002f280000300800 */
[----:B------:R1:W-:Y:S04]  /*7250*/  STL [R1+0x7c], R2 ;  /* 0x00007c0201007387 */ /* 0x0003e80000100800 */
[----:B--2---:R-:W2:Y:S04]  /*7260*/  LDL.LU R225, [R1+0x8c] ;  /* 0x00008c0001e17983 */ /* 0x004ea80000300800 */
[----:B------:R1:W-:Y:S04]  /*7270*/  STL [R1+0x80], R0 ;  /* 0x0000800001007387 */ /* 0x0003e80000100800 */
[----:B---3--:R-:W3:Y:S04]  /*7280*/  LDL.LU R224, [R1+0x90] ;  /* 0x0000900001e07983 */ /* 0x008ee80000300800 */
[----:B----4-:R-:W4:Y:S04]  /*7290*/  LDL.LU R223, [R1+0x94] ;  /* 0x0000940001df7983 */ /* 0x010f280000300800 */
        /* <DEDUP_REMOVED lines=9> */
[----:B0-----:R-:W4:Y:S04]  /*7330*/  LDL.LU R3, [R1+0xbc] ;  /* 0x0000bc0001037983 */ /* 0x001f280000300800 */
[----:B-1----:R-:W4:Y:S04]  /*7340*/  LDL.LU R2, [R1+0xc0] ;  /* 0x0000c00001027983 */ /* 0x002f280000300800 */
[----:B------:R-:W4:Y:S01]  /*7350*/  LDL.LU R0, [R1+0xc4] ;  /* 0x0000c40001007983 */ /* 0x000f220000300800 */
[----:B------:R-:W-:-:S01]  /*7360*/  FADD R227, R107, R227 ;  /* 0x000000e36be37221 */ /* 0x000fc20000000000 */
[----:B------:R-:W-:-:S04]  /*7370*/  FADD R226, R108, R226 ;  /* 0x000000e26ce27221 */ /* 0x000fc80000000000 */
[----:B------:R0:W-:Y:S01]  /*7380*/  STL [R1+0x84], R227 ;  /* 0x000084e301007387 */ /* 0x0001e20000100800 */
[----:B--2---:R-:W-:-:S03]  /*7390*/  FADD R225, R109, R225 ;  /* 0x000000e16de17221 */ /* 0x004fc60000000000 */
[----:B------:R1:W-:Y:S01]  /*73a0*/  STL [R1+0x88], R226 ;  /* 0x000088e201007387 */ /* 0x0003e20000100800 */
[----:B---3--:R-:W-:-:S03]  /*73b0*/  FADD R224, R110, R224 ;  /* 0x000000e06ee07221 */ /* 0x008fc60000000000 */
[----:B------:R2:W-:Y:S01]  /*73c0*/  STL [R1+0x8c], R225 ;  /* 0x00008ce101007387 */ /* 0x0005e20000100800 */
[----:B----4-:R-:W-:-:S03]  /*73d0*/  FADD R223, R111, R223 ;  /* 0x000000df6fdf7221 */ /* 0x010fc60000000000 */
        /* <DEDUP_REMOVED lines=147> */
[----:B------:R-:W-:Y:S01]  /*7d10*/  STL [R1+0x150], R227 ;  /* 0x000150e301007387 */ /* 0x000fe20000100800 */
[----:B--2---:R-:W-:-:S03]  /*7d20*/  FADD R225, R48, R225 ;  /* 0x000000e130e17221 */ /* 0x004fc60000000000 */
[----:B------:R-:W-:Y:S01]  /*7d30*/  STL [R1+0x154], R226 ;  /* 0x000154e201007387 */ /* 0x000fe20000100800 */
[----:B---3--:R-:W-:-:S03]  /*7d40*/  FADD R224, R49, R224 ;  /* 0x000000e031e07221 */ /* 0x008fc60000000000 */
[----:B------:R-:W-:Y:S01]  /*7d50*/  STL [R1+0x158], R225 ;  /* 0x000158e101007387 */ /* 0x000fe20000100800 */
[----:B----4-:R-:W-:-:S03]  /*7d60*/  FADD R223, R50, R223 ;  /* 0x000000df32df7221 */ /* 0x010fc60000000000 */
[----:B------:R-:W-:Y:S01]  /*7d70*/  STL [R1+0x15c], R224 ;  /* 0x00015ce001007387 */ /* 0x000fe20000100800 */
[----:B------:R-:W-:-:S03]  /*7d80*/  FADD R222, R51, R222 ;  /* 0x000000de33de7221 */ /* 0x000fc60000000000 */
        /* <DEDUP_REMOVED lines=23> */
[----:B------:R-:W4:Y:S04]  /*7f00*/  LDL.LU R219, [R1+0x198] ;  /* 0x0001980001db7983 */ /* 0x000f280000300800 */
[----:B------:R0:W-:Y:S04]  /*7f10*/  STL [R1+0x18c], R2 ;  /* 0x00018c0201007387 */ /* 0x0001e80000100800 */
[----:B------:R-:W4:Y:S04]  /*7f20*/  LDL.LU R220, [R1+0x19c] ;  /* 0x00019c0001dc7983 */ /* 0x000f280000300800 */
[----:B------:R0:W-:Y:S04]  /*7f30*/  STL [R1+0x190], R0 ;  /* 0x0001900001007387 */ /* 0x0001e80000100800 */
[----:B------:R-:W4:Y:S04]  /*7f40*/  LDL.LU R221, [R1+0x1a0] ;  /* 0x0001a00001dd7983 */ /* 0x000f280000300800 */
[----:B------:R-:W4:Y:S04]  /*7f50*/  LDL.LU R222, [R1+0x1a4] ;  /* 0x0001a40001de7983 */ /* 0x000f280000300800 */
[----:B------:R-:W4:Y:S04]  /*7f60*/  LDL.LU R223, [R1+0x1a8] ;  /* 0x0001a80001df7983 */ /* 0x000f280000300800 */
[----:B------:R-:W4:Y:S04]  /*7f70*/  LDL.LU R224, [R1+0x1ac] ;  /* 0x0001ac0001e07983 */ /* 0x000f280000300800 */
[----:B------:R-:W4:Y:S04]  /*7f80*/  LDL.LU R225, [R1+0x1b0] ;  /* 0x0001b00001e17983 */ /* 0x000f280000300800 */
[----:B------:R-:W4:Y:S04]  /*7f90*/  LDL.LU R227, [R1+0x1b4] ;  /* 0x0001b40001e37983 */ /* 0x000f280000300800 */
[----:B-1----:R-:W4:Y:S04]  /*7fa0*/  LDL.LU R7, [R1+0x1b8] ;  /* 0x0001b80001077983 */ /* 0x002f280000300800 */
[----:B--2---:R-:W2:Y:S04]  /*7fb0*/  LDL.LU R6, [R1+0x1bc] ;  /* 0x0001bc0001067983 */ /* 0x004ea80000300800 */
[----:B---3--:R-:W3:Y:S04]  /*7fc0*/  LDL.LU R5, [R1+0x1c0] ;  /* 0x0001c00001057983 */ /* 0x008ee80000300800 */
[----:B----4-:R-:W4:Y:S04]  /*7fd0*/  LDL.LU R4, [R1+0x1c4] ;  /* 0x0001c40001047983 */ /* 0x010f280000300800 */
[----:B0-----:R-:W4:Y:S04]  /*7fe0*/  LDL.LU R3, [R1+0x1c8] ;  /* 0x0001c80001037983 */ /* 0x001f280000300800 */
[----:B------:R-:W4:Y:S04]  /*7ff0*/  LDL.LU R2, [R1+0x1cc] ;  /* 0x0001cc0001027983 */ /* 0x000f280000300800 */
[----:B------:R-:W4:Y:S04]  /*8000*/  LDL.LU R0, [R1+0x1d0] ;  /* 0x0001d00001007983 */ /* 0x000f280000300800 */
[----:B------:R-:W4:Y:S01]  /*8010*/  LDL.LU R226, [R1+0x1d4] ;  /* 0x0001d40001e27983 */ /* 0x000f220000300800 */
[----:B------:R-:W-:Y:S01]  /*8020*/  UMOV UR6, URZ ;  /* 0x0000003f00067c82 */ /* 0x000fe20008000000 */
[----:B------:R-:W-:-:S05]  /*8030*/  FADD R218, R47, R218 ;  /* 0x000000da2fda7221 */ /* 0x000fca0000000000 */
[----:B------:R0:W-:Y:S01]  /*8040*/  STL [R1+0x194], R218 ;  /* 0x000194da01007387 */ /* 0x0001e20000100800 */
[----:B------:R-:W-:-:S03]  /*8050*/  FADD R219, R32, R219 ;  /* 0x000000db20db7221 */ /* 0x000fc60000000000 */
[----:B0-----:R1:W5:Y:S01]  /*8060*/  LDL.LU R218, [R1+0x224] ;  /* 0x0002240001da7983 */ /* 0x0013620000300800 */
[----:B------:R-:W-:-:S03]  /*8070*/  FADD R220, R33, R220 ;  /* 0x000000dc21dc7221 */ /* 0x000fc60000000000 */
[----:B------:R0:W-:Y:S01]  /*8080*/  STL [R1+0x198], R219 ;  /* 0x000198db01007387 */ /* 0x0001e20000100800 */
[----:B------:R-:W-:-:S01]  /*8090*/  FADD R221, R34, R221 ;  /* 0x000000dd22dd7221 */ /* 0x000fc20000000000 */
[----:B------:R-:W-:Y:S02]  /*80a0*/  FADD R222, R35, R222 ;  /* 0x000000de23de7221 */ /* 0x000fe40000000000 */
[----:B0-----:R1:W5:Y:S01]  /*80b0*/  LDL.LU R219, [R1+0x220] ;  /* 0x0002200001db7983 */ /* 0x0013620000300800 */
[----:B------:R-:W-:-:S03]  /*80c0*/  FADD R223, R36, R223 ;  /* 0x000000df24df7221 */ /* 0x000fc60000000000 */
[----:B------:R0:W-:Y:S01]  /*80d0*/  STL [R1+0x19c], R220 ;  /* 0x00019cdc01007387 */ /* 0x0001e20000100800 */
[----:B------:R-:W-:-:S03]  /*80e0*/  FADD R224, R37, R224 ;  /* 0x000000e025e07221 */ /* 0x000fc60000000000 */
[----:B0-----:R1:W5:Y:S01]  /*80f0*/  LDL.LU R220, [R1+0x21c] ;  /* 0x00021c0001dc7983 */ /* 0x0013620000300800 */
[----:B------:R-:W-:-:S03]  /*8100*/  FADD R225, R38, R225 ;  /* 0x000000e126e17221 */ /* 0x000fc60000000000 */
[----:B------:R0:W-:Y:S01]  /*8110*/  STL [R1+0x1a0], R221 ;  /* 0x0001a0dd01007387 */ /* 0x0001e20000100800 */
[----:B------:R-:W-:-:S01]  /*8120*/  FADD R227, R39, R227 ;  /* 0x000000e327e37221 */ /* 0x000fc20000000000 */
[----:B------:R-:W-:Y:S02]  /*8130*/  FADD R7, R24, R7 ;  /* 0x0000000718077221 */ /* 0x000fe40000000000 */
[----:B0-----:R1:W5:Y:S04]  /*8140*/  LDL.LU R221, [R1+0x218] ;  /* 0x0002180001dd7983 */ /* 0x0013680000300800 */
[----:B------:R0:W-:Y:S01]  /*8150*/  STL [R1+0x1a4], R222 ;  /* 0x0001a4de01007387 */ /* 0x0001e20000100800 */
[----:B--2---:R-:W-:-:S01]  /*8160*/  FADD R6, R25, R6 ;  /* 0x0000000619067221 */ /* 0x004fc20000000000 */
[----:B---3--:R-:W-:-:S02]  /*8170*/  FADD R5, R26, R5 ;  /* 0x000000051a057221 */ /* 0x008fc40000000000 */
[----:B0-----:R1:W5:Y:S04]  /*8180*/  LDL.LU R222, [R1+0x214] ;  /* 0x0002140001de7983 */ /* 0x0013680000300800 */
[----:B------:R0:W-:Y:S01]  /*8190*/  STL [R1+0x1a8], R223 ;  /* 0x0001a8df01007387 */ /* 0x0001e20000100800 */
[----:B----4-:R-:W-:-:S03]  /*81a0*/  FADD R4, R27, R4 ;  /* 0x000000041b047221 */ /* 0x010fc60000000000 */
[----:B0-----:R1:W5:Y:S04]  /*81b0*/  LDL.LU R223, [R1+0x210] ;  /* 0x0002100001df7983 */ /* 0x0013680000300800 */
[----:B------:R0:W-:Y:S01]  /*81c0*/  STL [R1+0x1ac], R224 ;  /* 0x0001ace001007387 */ /* 0x0001e20000100800 */
[----:B------:R-:W-:-:S03]  /*81d0*/  FADD R3, R28, R3 ;  /* 0x000000031c037221 */ /* 0x000fc60000000000 */
        /* <DEDUP_REMOVED lines=10> */
[----:B------:R0:W-:Y:S04]  /*8280*/  STL [R1+0x1bc], R6 ;  /* 0x0001bc0601007387 */ /* 0x0001e80000100800 */
        /* <DEDUP_REMOVED lines=11> */
[----:B------:R1:W-:Y:S02]  /*8340*/  STL [R1+0x1d4], R226 ;  /* 0x0001d4e201007387 */ /* 0x0003e40000100800 */
.L_x_24:
[----:B------:R-:W-:Y:S05]  /*8350*/  @!P1 BRA `(.L_x_25) ;  /* 0x0000000000049947 */ /* 0x000fea0003800000 */
[----:B------:R-:W-:Y:S01]  /*8360*/  BPT.TRAP 0x1 ;  /* 0x000000040000795c */ /* 0x000fe20000300000 */
.L_x_25:
[----:B------:R-:W-:Y:S02]  /*8370*/  UISETP.GT.U32.AND UP0, UPT, UR7, 0x1, UPT ;  /* 0x000000010700788c */ /* 0x000fe4000bf04070 */
[----:B------:R-:W-:-:S04]  /*8380*/  ULEA UR13, UR44, UR8, 0x3 ;  /* 0x000000082c0d7291 */ /* 0x000fc8000f8e183f */
[----:B------:R-:W-:Y:S01]  /*8390*/  UIADD3 UR13, UR13, 0x18, URZ ;  /* 0x000000180d0d7890 */ /* 0x000fe2000fffe03f */
[----:B------:R-:W-:-:S03]  /*83a0*/  PLOP3.LUT P0, PT, PT, PT, UP0, 0x80, 0x0 ;  /* 0x000000000000781c */ /* 0x000fc60003f0f008 */
[----:B------:R-:W-:-:S09]  /*83b0*/  UPRMT UR13, URZ, 0x654, UR13 ;  /* 0x000006543f0d7896 */ /* 0x000fd2000800000d */
[----:B------:R-:W-:Y:S01]  /*83c0*/  SYNCS.ARRIVE.TRANS64.RED.A1T0 RZ, [UR13], RZ ;  /* 0x000000ffffff79a7 */ /* 0x000fe2000810040d */
[----:B------:R-:W-:Y:S05]  /*83d0*/  @P0 BRA `(.L_x_26) ;  /* 0x0000000000040947 */ /* 0x000fea0003800000 */
[----:B------:R-:W-:Y:S01]  /*83e0*/  BPT.TRAP 0x1 ;  /* 0x000000040000795c */ /* 0x000fe20000300000 */
.L_x_26:
[----:B------:R-:W-:Y:S02]  /*83f0*/  UISETP.GT.AND UP2, UPT, UR45, 0x1, UPT ;  /* 0x000000012d00788c */ /* 0x000fe4000bf44270 */
[----:B------:R-:W-:Y:S02]  /*8400*/  UIADD3 UR47, UR47, 0x1, URZ ;  /* 0x000000012f2f7890 */ /* 0x000fe4000fffe03f */
[----:B------:R-:W-:Y:S02]  /*8410*/  UIADD3 UR44, UR44, 0x1, URZ ;  /* 0x000000012c2c7890 */ /* 0x000fe4000fffe03f */
[----:B------:R-:W-:Y:S01]  /*8420*/  PLOP3.LUT P0, PT, PT, PT, UP2, 0x80, 0x0 ;  /* 0x000000000000781c */ /* 0x000fe20003f0f028 */
[----:B------:R-:W-:Y:S02]  /*8430*/  UISETP.NE.AND UP0, UPT, UR47, 0x3, UPT ;  /* 0x000000032f00788c */ /* 0x000fe4000bf05270 */
[----:B------:R-:W-:Y:S02]  /*8440*/  UIADD3 UR14, UR45, -0x1, URZ ;  /* 0xffffffff2d0e7890 */ /* 0x000fe4000fffe03f */
[----:B------:R-:W-:-:S02]  /*8450*/  USEL UR13, URZ, 0x1, UP0 ;  /* 0x000000013f0d7887 */ /* 0x000fc40008000000 */
[----:B------:R-:W-:Y:S02]  /*8460*/  UISETP.NE.AND UP1, UPT, UR44, 0x3, UPT ;  /* 0x000000032c00788c */ /* 0x000fe4000bf25270 */
[----:B------:R-:W-:Y:S02]  /*8470*/  ULOP3.LUT UR46, UR46, UR13, URZ, 0x3c, !UPT ;  /* 0x0000000d2e2e7292 */ /* 0x000fe4000f8e3c3f */
[----:B------:R-:W-:Y:S02]  /*8480*/  USEL UR47, UR47, URZ, UP0 ;  /* 0x0000003f2f2f7287 */ /* 0x000fe40008000000 */
[----:B------:R-:W-:Y:S01]  /*8490*/  USEL UR44, UR44, URZ, UP1 ;  /* 0x0000003f2c2c7287 */ /* 0x000fe20008800000 */
[----:B------:R-:W-:Y:S01]  /*84a0*/  UMOV UR13, 0x1 ;  /* 0x00000001000d7882 */ /* 0x000fe20000000000 */
[----:B------:R-:W-:Y:S01]  /*84b0*/  UMOV UR45, UR14 ;  /* 0x0000000e002d7c82 */ /* 0x000fe20008000000 */
[----:B------:R-:W-:Y:S09]  /*84c0*/  @P0 BRA `(.L_x_27) ;  /* 0xffffffcc00380947 */ /* 0x000ff2000383ffff */
.L_x_19:
[----:B------:R-:W-:-:S04]  /*84d0*/  UISETP.NE.AND UP0, UPT, UR6, URZ, UPT ;  /* 0x0000003f0600728c */ /* 0x000fc8000bf05270 */
[----:B------:R-:W-:-:S06]  /*84e0*/  USEL UR6, URZ, 0x1, !UP0 ;  /* 0x000000013f067887 */ /* 0x000fcc000c000000 */
[----:B------:R-:W-:-:S13]  /*84f0*/  ISETP.NE.AND P0, PT, RZ, UR6, PT ;  /* 0x00000006ff007c0c */ /* 0x000fda000bf05270 */
[----:B------:R-:W-:Y:S05]  /*8500*/  @!P0 BRA `(.L_x_28) ;  /* 0x0000001c00488947 */ /* 0x000fea0003800000 */
[----:B01----:R-:W2:Y:S04]  /*8510*/  LDL.LU R226, [R1+0x1cc] ;  /* 0x0001cc0001e27983 */ /* 0x003ea80000300800 */
[----:B-----5:R-:W-:Y:S04]  /*8520*/  STL [R1+0x204], R227 ;  /* 0x000204e301007387 */ /* 0x020fe80000100800 */
[----:B------:R-:W-:Y:S04]  /*8530*/  STL [R1+0x200], R7 ;  /* 0x0002000701007387 */ /* 0x000fe80000100800 */
[----:B------:R-:W-:Y:S04]  /*8540*/  STL [R1+0x1fc], R6 ;  /* 0x0001fc0601007387 */ /* 0x000fe80000100800 */
[----:B------:R-:W-:Y:S04]  /*8550*/  STL [R1+0x1f8], R5 ;  /* 0x0001f80501007387 */ /* 0x000fe80000100800 */
[----:B------:R-:W-:Y:S04]  /*8560*/  STL [R1+0x1f4], R4 ;  /* 0x0001f40401007387 */ /* 0x000fe80000100800 */
[----:B------:R0:W-:Y:S01]  /*8570*/  STL [R1+0x1f0], R3 ;  /* 0x0001f00301007387 */ /* 0x0001e20000100800 */
[----:B------:R-:W-:-:S02]  /*8580*/  WARPGROUP.DEPBAR.LE gsb0, 0x0 ;  /* 0x00008000000079c5 */ /* 0x000fc40000010000 */
[----:B------:R-:W-:Y:S01]  /*8590*/  FADD R225, R184, R225 ;  /* 0x000000e1b8e17221 */ /* 0x000fe20000000000 */
[----:B0-----:R-:W3:Y:S04]  /*85a0*/  LDL.LU R3, [R1+0x1c8] ;  /* 0x0001c80001037983 */ /* 0x001ee80000300800 */
[----:B------:R-:W4:Y:S04]  /*85b0*/  LDL.LU R4, [R1+0x1c4] ;  /* 0x0001c40001047983 */ /* 0x000f280000300800 */
[----:B------:R-:W3:Y:S04]  /*85c0*/  LDL.LU R5, [R1+0x1c0] ;  /* 0x0001c00001057983 */ /* 0x000ee80000300800 */
[----:B------:R-:W4:Y:S01]  /*85d0*/  LDL.LU R6, [R1+0x1bc] ;  /* 0x0001bc0001067983 */ /* 0x000f220000300800 */
[----:B------:R-:W-:-:S03]  /*85e0*/  FADD R224, R185, R224 ;  /* 0x000000e0b9e07221 */ /* 0x000fc60000000000 */
[----:B------:R-:W3:Y:S04]  /*85f0*/  LDL.LU R7, [R1+0x1b8] ;  /* 0x0001b80001077983 */ /* 0x000ee80000300800 */
[----:B------:R-:W4:Y:S01]  /*8600*/  LDL.LU R227, [R1+0x1b4] ;  /* 0x0001b40001e37983 */ /* 0x000f220000300800 */
[----:B------:R-:W-:-:S03]  /*8610*/  FADD R223, R186, R223 ;  /* 0x000000dfbadf7221 */ /* 0x000fc60000000000 */
[----:B------:R0:W-:Y:S01]  /*8620*/  STL [R1+0x1ec], R2 ;  /* 0x0001ec0201007387 */ /* 0x0001e20000100800 */
[----:B------:R-:W-:Y:S01]  /*8630*/  FADD R222, R187, R222 ;  /* 0x000000debbde7221 */ /* 0x000fe20000000000 */
[----:B------:R-:W-:Y:S02]  /*8640*/  FADD R221, R188, R221 ;  /* 0x000000ddbcdd7221 */ /* 0x000fe40000000000 */
[----:B0-----:R-:W2:Y:S04]  /*8650*/  LDL.LU R2, [R1+0x38] ;  /* 0x0000380001027983 */ /* 0x001ea80000300800 */
[----:B------:R0:W-:Y:S01]  /*8660*/  STL [R1+0x1e8], R0 ;  /* 0x0001e80001007387 */ /* 0x0001e20000100800 */
[----:B------:R-:W-:Y:S01]  /*8670*/  FADD R220, R189, R220 ;  /* 0x000000dcbddc7221 */ /* 0x000fe20000000000 */
[----:B------:R-:W-:-:S02]  /*8680*/  FADD R219, R190, R219 ;  /* 0x000000dbbedb7221 */ /* 0x000fc40000000000 */
[----:B0-----:R-:W3:Y:S04]  /*8690*/  LDL.LU R0, [R1+0x34] ;  /* 0x0000340001007983 */ /* 0x001ee80000300800 */
        /* <DEDUP_REMOVED lines=32> */
[----:B------:R-:W-:Y:S01]  /*88a0*/  FADD R212, R181, R212 ;  /* 0x000000d4b5d47221 */ /* 0x000fe20000000000 */
[----:B------:R-:W-:Y:S01]  /*88b0*/  FADD R211, R182, R211 ;  /* 0x000000d3b6d37221 */ /* 0x000fe20000000000 */
[----:B------:R-:W-:Y:S01]  /*88c0*/  FADD R210, R183, R210 ;  /* 0x000000d2b7d27221 */ /* 0x000fe20000000000 */
[----:B------:R-:W-:Y:S01]  /*88d0*/  FADD R209, R168, R209 ;  /* 0x000000d1a8d17221 */ /* 0x000fe20000000000 */
[----:B------:R-:W-:Y:S01]  /*88e0*/  FADD R208, R169, R208 ;  /* 0x000000d0a9d07221 */ /* 0x000fe20000000000 */
[----:B------:R-:W-:Y:S01]  /*88f0*/  STL [R1+0x23c], R212 ;  /* 0x00023cd401007387 */ /* 0x000fe20000100800 */
        /* <DEDUP_REMOVED lines=31> */
[----:B------:R0:W-:Y:S01]  /*8af0*/  STL [R1+0x25c], R204 ;  /* 0x00025ccc01007387 */ /* 0x0001e20000100800 */
[----:B------:R-:W-:Y:S01]  /*8b00*/  FADD R15, R146, R15 ;  /* 0x0000000f920f7221 */ /* 0x000fe20000000000 */
[----:B------:R-:W-:Y:S01]  /*8b10*/  FADD R14, R147, R14 ;  /* 0x0000000e930e7221 */ /* 0x000fe20000000000 */
[----:B------:R-:W-:Y:S01]  /*8b20*/  FADD R13, R148, R13 ;  /* 0x0000000d940d7221 */ /* 0x000fe20000000000 */
[----:B------:R-:W-:Y:S01]  /*8b30*/  FADD R12, R149, R12 ;  /* 0x0000000c950c7221 */ /* 0x000fe20000000000 */
[----:B------:R-:W-:Y:S01]  /*8b40*/  FADD R11, R150, R11 ;  /* 0x0000000b960b7221 */ /* 0x000fe20000000000 */
[----:B------:R-:W-:Y:S01]  /*8b50*/  FADD R10, R151, R10 ;  /* 0x0000000a970a7221 */ /* 0x000fe20000000000 */
[----:B------:R-:W-:Y:S01]  /*8b60*/  FADD R9, R136, R9 ;  /* 0x0000000988097221 */ /* 0x000fe20000000000 */
[----:B------:R-:W-:Y:S01]  /*8b70*/  FADD R8, R137, R8 ;  /* 0x0000000889087221 */ /* 0x000fe20000000000 */
[----:B--2---:R-:W-:Y:S01]  /*8b80*/  FADD R2, R120, R2 ;  /* 0x0000000278027221 */ /* 0x004fe20000000000 */
[----:B---3--:R-:W-:Y:S01]  /*8b90*/  FADD R0, R135, R0 ;  /* 0x0000000087007221 */ /* 0x008fe20000000000 */
[----:B----4-:R-:W-:Y:S01]  /*8ba0*/  FADD R225, R134, R225 ;  /* 0x000000e186e17221 */ /* 0x010fe20000000000 */
        /* <DEDUP_REMOVED lines=11> */
[----:B------:R-:W-:-:S05]  /*8c60*/  FADD R213, R138, R213 ;  /* 0x000000d58ad57221 */ /* 0x000fca0000000000 */
[----:B------:R1:W-:Y:S04]  /*8c70*/  STL [R1], R213 ;  /* 0x000000d501007387 */ /* 0x0003e80000100800 */
[----:B------:R2:W-:Y:S04]  /*8c80*/  STL [R1+0x4], R214 ;  /* 0x000004d601007387 */ /* 0x0005e80000100800 */
        /* <DEDUP_REMOVED lines=11> */
[----:B0-----:R-:W4:Y:S04]  /*8d40*/  LDL.LU R204, [R1+0x3c] ;  /* 0x00003c0001cc7983 */ /* 0x001f280000300800 */
        /* <DEDUP_REMOVED lines=24> */
[----:B------:R-:W4:Y:S01]  /*8ed0*/  LDL.LU R2, [R1+0x98] ;  /* 0x0000980001027983 */ /* 0x000f220000300800 */
[----:B------:R-:W-:Y:S01]  /*8ee0*/  FADD R204, R121, R204 ;  /* 0x000000cc79cc7221 */ /* 0x000fe20000000000 */
[----:B------:R-:W-:-:S04]  /*8ef0*/  FADD R205, R122, R205 ;  /* 0x000000cd7acd7221 */ /* 0x000fc80000000000 */
[----:B------:R0:W-:Y:S04]  /*8f00*/  STL [R1+0x3c], R204 ;  /* 0x00003ccc01007387 */ /* 0x0001e80000100800 */
[----:B------:R1:W-:Y:S01]  /*8f10*/  STL [R1+0x40], R205 ;  /* 0x000040cd01007387 */ /* 0x0003e20000100800 */
[----:B------:R-:W-:-:S05]  /*8f20*/  FADD R206, R123, R206 ;  /* 0x000000ce7bce7221 */ /* 0x000fca0000000000 */
[----:B------:R1:W-:Y:S01]  /*8f30*/  STL [R1+0x44], R206 ;  /* 0x000044ce01007387 */ /* 0x0003e20000100800 */
[----:B------:R-:W-:Y:S01]  /*8f40*/  FADD R207, R124, R207 ;  /* 0x000000cf7ccf7221 */ /* 0x000fe20000000000 */
[----:B------:R-:W-:-:S04]  /*8f50*/  FADD R208, R125, R208 ;  /* 0x000000d07dd07221 */ /* 0x000fc80000000000 */
        /* <DEDUP_REMOVED lines=38> */
[----:B0-----:R-:W4:Y:S04]  /*91c0*/  LDL.LU R204, [R1+0x9c] ;  /* 0x00009c0001cc7983 */ /* 0x001f280000300800 */
[----:B-1----:R-:W4:Y:S04]  /*91d0*/  LDL.LU R205, [R1+0xa0] ;  /* 0x0000a00001cd7983 */ /* 0x002f280000300800 */
        /* <DEDUP_REMOVED lines=23> */
[----:B-1----:R-:W4:Y:S01]  /*9350*/  LDL.LU R2, [R1+0xf8] ;  /* 0x0000f80001027983 */ /* 0x002f220000300800 */
        /* <DEDUP_REMOVED lines=120> */
[----:B------:R-:W-:Y:S04]  /*9ae0*/  STL [R1+0x154], R0 ;  /* 0x0001540001007387 */ /* 0x000fe80000100800 */
[----:B------:R-:W4:Y:S04]  /*9af0*/  LDL.LU R206, [R1+0x164] ;  /* 0x0001640001ce7983 */ /* 0x000f280000300800 */
[----:B------:R0:W-:Y:S04]  /*9b00*/  STL [R1+0x158], R2 ;  /* 0x0001580201007387 */ /* 0x0001e80000100800 */
        /* <DEDUP_REMOVED lines=19> */
[----:B0-----:R-:W-:-:S03]  /*9c40*/  IMAD.MOV.U32 R2, RZ, RZ, R226 ;  /* 0x000000ffff027224 */ /* 0x001fc600078e00e2 */
[----:B------:R-:W4:Y:S04]  /*9c50*/  LDL.LU R0, [R1+0x1d0] ;  /* 0x0001d00001007983 */ /* 0x000f280000300800 */
[----:B------:R-:W4:Y:S01]  /*9c60*/  LDL.LU R226, [R1+0x1d4] ;  /* 0x0001d40001e27983 */ /* 0x000f220000300800 */
        /* <DEDUP_REMOVED lines=8> */
[----:B------:R-:W-:-:S04]  /*9cf0*/  FADD R205, R50, R205 ;  /* 0x000000cd32cd7221 */ /* 0x000fc80000000000 */
[----:B------:R0:W-:Y:S01]  /*9d00*/  STL [R1+0x15c], R204 ;  /* 0x00015ccc01007387 */ /* 0x0001e20000100800 */
[----:B------:R-:W-:-:S03]  /*9d10*/  FADD R206, R51, R206 ;  /* 0x000000ce33ce7221 */ /* 0x000fc60000000000 */
[----:B0-----:R0:W5:Y:S04]  /*9d20*/  LDL.LU R204, [R1+0x25c] ;  /* 0x00025c0001cc7983 */ /* 0x0011680000300800 */
[----:B------:R1:W-:Y:S01]  /*9d30*/  STL [R1+0x160], R205 ;  /* 0x000160cd01007387 */ /* 0x0003e20000100800 */
[----:B------:R-:W-:Y:S01]  /*9d40*/  FADD R207, R52, R207 ;  /* 0x000000cf34cf7221 */ /* 0x000fe20000000000 */
[----:B------:R-:W-:Y:S02]  /*9d50*/  FADD R208, R53, R208 ;  /* 0x000000d035d07221 */ /* 0x000fe40000000000 */
[----:B-1----:R0:W5:Y:S01]  /*9d60*/  LDL.LU R205, [R1+0x258] ;  /* 0x0002580001cd7983 */ /* 0x0021620000300800 */
[----:B------:R-:W-:-:S03]  /*9d70*/  FADD R209, R54, R209 ;  /* 0x000000d136d17221 */ /* 0x000fc60000000000 */
[----:B------:R1:W-:Y:S01]  /*9d80*/  STL [R1+0x164], R206 ;  /* 0x000164ce01007387 */ /* 0x0003e20000100800 */
[----:B------:R-:W-:Y:S01]  /*9d90*/  FADD R210, R55, R210 ;  /* 0x000000d237d27221 */ /* 0x000fe20000000000 */
[----:B--2---:R-:W-:Y:S02]  /*9da0*/  FADD R211, R40, R211 ;  /* 0x000000d328d37221 */ /* 0x004fe40000000000 */
[----:B-1----:R0:W5:Y:S04]  /*9db0*/  LDL.LU R206, [R1+0x254] ;  /* 0x0002540001ce7983 */ /* 0x0021680000300800 */
[----:B------:R1:W-:Y:S01]  /*9dc0*/  STL [R1+0x168], R207 ;  /* 0x000168cf01007387 */ /* 0x0003e20000100800 */
[----:B---3--:R-:W-:Y:S01]  /*9dd0*/  FADD R212, R41, R212 ;  /* 0x000000d429d47221 */ /* 0x008fe20000000000 */
[----:B----4-:R-:W-:-:S02]  /*9de0*/  FADD R213, R42, R213 ;  /* 0x000000d52ad57221 */ /* 0x010fc40000000000 */
[----:B-1----:R0:W5:Y:S04]  /*9df0*/  LDL.LU R207, [R1+0x250] ;  /* 0x0002500001cf7983 */ /* 0x0021680000300800 */
[----:B------:R1:W-:Y:S01]  /*9e00*/  STL [R1+0x16c], R208 ;  /* 0x00016cd001007387 */ /* 0x0003e20000100800 */
[----:B------:R-:W-:Y:S01]  /*9e10*/  FADD R214, R43, R214 ;  /* 0x000000d62bd67221 */ /* 0x000fe20000000000 */
[----:B------:R-:W-:Y:S02]  /*9e20*/  FADD R215, R44, R215 ;  /* 0x000000d72cd77221 */ /* 0x000fe40000000000 */
[----:B-1----:R0:W5:Y:S04]  /*9e30*/  LDL.LU R208, [R1+0x24c] ;  /* 0x00024c0001d07983 */ /* 0x0021680000300800 */
[----:B------:R1:W-:Y:S01]  /*9e40*/  STL [R1+0x170], R209 ;  /* 0x000170d101007387 */ /* 0x0003e20000100800 */
[----:B------:R-:W-:-:S03]  /*9e50*/  FADD R216, R45, R216 ;  /* 0x000000d82dd87221 */ /* 0x000fc60000000000 */
        /* <DEDUP_REMOVED lines=28> */
[----:B------:R1:W-:Y:S04]  /*a020*/  STL [R1+0x198], R219 ;  /* 0x000198db01007387 */ /* 0x0003e80000100800 */
        /* <DEDUP_REMOVED lines=31> */
[----:B------:R0:W-:Y:S02]  /*a220*/  STL [R1+0x1d4], R226 ;  /* 0x0001d4e201007387 */ /* 0x0001e40000100800 */
.L_x_28:
[----:B------:R-:W-:Y:S02]  /*a230*/  WARPGROUP.DEPBAR.LE gsb0, 0x0 ;  /* 0x00008000000079c5 */ /* 0x000fe40000010000 */
[----:B------:R-:W1:Y:S02]  /*a240*/  LDC R24, c[0x0][0x28c] ;  /* 0x0000a300ff187b82 */ /* 0x000e640000000800 */
[----:B-1----:R-:W-:-:S13]  /*a250*/  ISETP.GE.AND P0, PT, R24, 0x1, PT ;  /* 0x000000011800780c */ /* 0x002fda0003f06270 */
[----:B------:R-:W-:Y:S05]  /*a260*/  @!P0 BRA `(.L_x_29) ;  /* 0x0000000000488947 */ /* 0x000fea0003800000 */
[----:B------:R-:W-:-:S06]  /*a270*/  UISETP.NE.AND UP0, UPT, UR10, 0x3, UPT ;  /* 0x000000030a00788c */ /* 0x000fcc000bf05270 */
[----:B------:R-:W-:-:S13]  /*a280*/  PLOP3.LUT P0, PT, PT, PT, UP0, 0x80, 0x0 ;  /* 0x000000000000781c */ /* 0x000fda0003f0f008 */
[----:B------:R-:W-:Y:S05]  /*a290*/  @!P0 BRA `(.L_x_30) ;  /* 0x0000000000048947 */ /* 0x000fea0003800000 */
[----:B------:R-:W-:Y:S01]  /*a2a0*/  BPT.TRAP 0x1 ;  /* 0x000000040000795c */ /* 0x000fe20000300000 */
.L_x_30:
[----:B------:R-:W-:-:S04]  /*a2b0*/  UISETP.LT.AND UP0, UPT, UR11, 0x1, UPT ;  /* 0x000000010b00788c */ /* 0x000fc8000bf01270 */
[----:B------:R-:W-:Y:S02]  /*a2c0*/  USEL UR6, UR11, 0x1, UP0 ;  /* 0x000000010b067887 */ /* 0x000fe40008000000 */
[----:B------:R-:W-:Y:S02]  /*a2d0*/  UISETP.GT.U32.AND UP0, UPT, UR7, 0x1, UPT ;  /* 0x000000010700788c */ /* 0x000fe4000bf04070 */
[----:B------:R-:W-:-:S04]  /*a2e0*/  UIADD3 UR6, UR5, UR11, -UR6 ;  /* 0x0000000b05067290 */ /* 0x000fc8000fffe806 */
[----:B------:R-:W-:Y:S01]  /*a2f0*/  UIMAD.WIDE.U32 UR12, UR6, -0x55555555, URZ ;  /* 0xaaaaaaab060c78a5 */ /* 0x000fe2000f8e003f */
[----:B------:R-:W-:-:S03]  /*a300*/  PLOP3.LUT P0, PT, PT, PT, UP0, 0x80, 0x0 ;  /* 0x000000000000781c */ /* 0x000fc60003f0f008 */
[----:B------:R-:W-:-:S04]  /*a310*/  USHF.R.U32.HI UR12, URZ, 0x1, UR13 ;  /* 0x000000013f0c7899 */ /* 0x000fc8000801160d */
[----:B------:R-:W-:-:S04]  /*a320*/  UIMAD UR6, UR12, -0x3, UR6 ;  /* 0xfffffffd0c0678a4 */ /* 0x000fc8000f8e0206 */
[----:B------:R-:W-:-:S04]  /*a330*/  ULEA UR6, UR6, UR8, 0x3 ;  /* 0x0000000806067291 */ /* 0x000fc8000f8e183f */
[----:B------:R-:W-:-:S04]  /*a340*/  UIADD3 UR6, UR6, 0x18, URZ ;  /* 0x0000001806067890 */ /* 0x000fc8000fffe03f */
[----:B------:R-:W-:-:S09]  /*a350*/  UPRMT UR6, URZ, 0x654, UR6 ;  /* 0x000006543f067896 */ /* 0x000fd20008000006 */
[----:B------:R-:W-:Y:S01]  /*a360*/  SYNCS.ARRIVE.TRANS64.RED.A1T0 RZ, [UR6], RZ ;  /* 0x000000ffffff79a7 */ /* 0x000fe20008100406 */
[----:B------:R-:W-:Y:S05]  /*a370*/  @P0 BRA `(.L_x_29) ;  /* 0x0000000000040947 */ /* 0x000fea0003800000 */
[----:B------:R-:W-:Y:S01]  /*a380*/  BPT.TRAP 0x1 ;  /* 0x000000040000795c */ /* 0x000fe20000300000 */
.L_x_29:
[----:B-----5:R1:W-:Y:S01]  /*a390*/  STL [R1+0x1ec], R2 ;  /* 0x0001ec0201007387 */ /* 0x0203e20000100800 */
[----:B------:R-:W2:Y:S01]  /*a3a0*/  LDC R31, c[0x0][0x288] ;  /* 0x0000a200ff1f7b82 */ /* 0x000ea20000000800 */
[----:B------:R-:W-:Y:S02]  /*a3b0*/  UIADD3 UR6, UR11, UR5, URZ ;  /* 0x000000050b067290 */ /* 0x000fe4000fffe03f */
[----:B------:R-:W-:Y:S02]  /*a3c0*/  UISETP.GE.U32.AND UP1, UPT, UR11, 0x3, UPT ;  /* 0x000000030b00788c */ /* 0x000fe4000bf26070 */
[----:B------:R-:W-:Y:S01]  /*a3d0*/  USHF.R.S32.HI UR12, URZ, 0x1f, UR42 ;  /* 0x0000001f3f0c7899 */ /* 0x000fe2000801142a */
[----:B------:R-:W-:Y:S01]  /*a3e0*/  ULDC.64 UR8, c[0x0][0x5d0] ;  /* 0x0001740000087ab9 */ /* 0x000fe20000000a00 */
[----:B------:R-:W-:Y:S01]  /*a3f0*/  ULDC UR14, c[0x0][0x284] ;  /* 0x0000a100000e7ab9 */ /* 0x000fe20000000800 */
[----:B-1----:R-:W3:Y:S01]  /*a400*/  LDL.LU R2, [R1+0x1d8] ;  /* 0x0001d80001027983 */ /* 0x002ee20000300800 */
[----:B------:R-:W-:-:S03]  /*a410*/  ULDC.64 UR16, c[0x0][0x5c8] ;  /* 0x0001720000107ab9 */ /* 0x000fc60000000a00 */
[----:B------:R1:W-:Y:S04]  /*a420*/  STL [R1+0x1e8], R0 ;  /* 0x0001e80001007387 */ /* 0x0003e80000100800 */
[----:B0-----:R-:W4:Y:S01]  /*a430*/  LDL.LU R226, [R1+0x1dc] ;  /* 0x0001dc0001e27983 */ /* 0x001f220000300800 */
[----:B-1----:R-:W0:Y:S02]  /*a440*/  S2R R0, SR_TID.X ;  /* 0x0000000000007919 */ /* 0x002e240000002100 */
[--C-:B0-----:R-:W-:Y:S02]  /*a450*/  SHF.R.U32.HI R24, RZ, 0x7, R0.reuse ;  /* 0x00000007ff187819 */ /* 0x101fe40000011600 */
[----:B------:R-:W-:Y:S02]  /*a460*/  SHF.R.U32.HI R25, RZ, 0x2, R0 ;  /* 0x00000002ff197819 */ /* 0x000fe40000011600 */
[----:B------:R-:W-:-:S02]  /*a470*/  LOP3.LUT R26, R0, 0x60, RZ, 0xc0, !PT ;  /* 0x00000060001a7812 */ /* 0x000fc400078ec0ff */
[----:B------:R-:W-:Y:S02]  /*a480*/  LOP3.LUT R24, R24, 0x1, RZ, 0xc0, !PT ;  /* 0x0000000118187812 */ /* 0x000fe400078ec0ff */
[----:B------:R-:W-:Y:S02]  /*a490*/  LOP3.LUT R25, R25, 0x7, RZ, 0xc0, !PT ;  /* 0x0000000719197812 */ /* 0x000fe400078ec0ff */
[----:B------:R-:W-:Y:S01]  /*a4a0*/  SHF.R.U32.HI R26, RZ, 0x1, R26 ;  /* 0x00000001ff1a7819 */ /* 0x000fe2000001161a */
[----:B------:R-:W-:-:S03]  /*a4b0*/  IMAD.SHL.U32 R28, R24, 0x40, RZ ;  /* 0x00000040181c7824 */ /* 0x000fc600078e00ff */
[--C-:B------:R-:W-:Y:S02]  /*a4c0*/  IADD3 R27, RZ, -R26, -R25.reuse ;  /* 0x8000001aff1b7210 */ /* 0x100fe40007ffe819 */
[----:B------:R-:W-:Y:S02]  /*a4d0*/  LOP3.LUT R41, R28, 0x40, R25, 0xe2, !PT ;  /* 0x000000401c297812 */ /* 0x000fe400078ee219 */
[----:B------:R-:W-:Y:S01]  /*a4e0*/  LOP3.LUT R28, R0, 0x3, RZ, 0xc0, !PT ;  /* 0x00000003001c7812 */ /* 0x000fe200078ec0ff */
[----:B------:R-:W-:Y:S02]  /*a4f0*/  IMAD R39, R24, -0x40, R27 ;  /* 0xffffffc018277824 */ /* 0x000fe400078e021b */
[----:B------:R-:W-:Y:S02]  /*a500*/  IMAD.SHL.U32 R27, R0, 0x2, RZ ;  /* 0x00000002001b7824 */ /* 0x000fe400078e00ff */
[----:B---3--:R-:W-:Y:S02]  /*a510*/  IMAD R38, R2, 0x70, RZ ;  /* 0x0000007002267824 */ /* 0x008fe400078e02ff */
[----:B------:R0:W5:Y:S04]  /*a520*/  LDL.LU R2, [R1+0x1ec] ;  /* 0x0001ec0001027983 */ /* 0x0001680000300800 */
[----:B------:R0:W5:Y:S01]  /*a530*/  LDL.LU R0, [R1+0x1e8] ;  /* 0x0001e80001007983 */ /* 0x0001620000300800 */
[----:B----4-:R-:W-:Y:S01]  /*a540*/  IMAD.WIDE R80, R226, 0x180, RZ ;  /* 0x00000180e2507825 */ /* 0x010fe200078e02ff */
[----:B------:R-:W-:Y:S01]  /*a550*/  UISETP.GT.U32.AND UP0, UPT, UR6, 0x2, UPT ;  /* 0x000000020600788c */ /* 0x000fe2000bf04070 */
[----:B--2---:R-:W-:-:S02]  /*a560*/  ISETP.GE.AND P0, PT, R38, R31, PT ;  /* 0x0000001f2600720c */ /* 0x004fc40003f06270 */
[----:B------:R-:W-:Y:S01]  /*a570*/  IMAD R30, R226, 0x180, RZ ;  /* 0x00000180e21e7824 */ /* 0x000fe200078e02ff */
[----:B------:R-:W-:Y:S02]  /*a580*/  LOP3.LUT R41, R80, R41, R26, 0xfe, !PT ;  /* 0x0000002950297212 */ /* 0x000fe400078efe1a */
[----:B------:R-:W-:Y:S01]  /*a590*/  LOP3.LUT R26, R38, 0x6, R27, 0xf8, !PT ;  /* 0x00000006261a7812 */ /* 0x000fe200078ef81b */
[----:B------:R-:W-:Y:S02]  /*a5a0*/  UIMAD UR5, UR12, UR8, URZ ;  /* 0x000000080c0572a4 */ /* 0x000fe4000f8e023f */
[----:B------:R-:W-:Y:S01]  /*a5b0*/  IMAD.U32 R25, RZ, RZ, UR8 ;  /* 0x00000008ff197e24 */ /* 0x000fe2000f8e00ff */
[----:B------:R-:W-:Y:S01]  /*a5c0*/  UISETP.LT.U32.AND UP0, UPT, UR11, 0x3, UP0 ;  /* 0x000000030b00788c */ /* 0x000fe20008701070 */
[----:B------:R-:W-:Y:S02]  /*a5d0*/  SHF.R.S32.HI R27, RZ, 0x1f, R26 ;  /* 0x0000001fff1b7819 */ /* 0x000fe4000001141a */
[----:B------:R-:W-:Y:S01]  /*a5e0*/  ISETP.GE.OR P0, PT, R30, UR14, P0 ;  /* 0x0000000e1e007c0c */ /* 0x000fe20008706670 */
[----:B------:R-:W-:-:S02]  /*a5f0*/  UIMAD UR5, UR42, UR9, UR5 ;  /* 0x000000092a0572a4 */ /* 0x000fc4000f8e0205 */
[----:B------:R-:W-:Y:S01]  /*a600*/  @UP1 UIMAD.WIDE.U32 UR8, UR6, -0x55555555, URZ ;  /* 0xaaaaaaab060818a5 */ /* 0x000fe2000f8e003f */
[----:B------:R-:W-:Y:S01]  /*a610*/  IMAD.WIDE.U32 R24, R25, UR42, R26 ;  /* 0x0000002a19187c25 */ /* 0x000fe2000f8e001a */
[----:B------:R-:W-:Y:S02]  /*a620*/  USEL UR13, URZ, 0x1, !UP0 ;  /* 0x000000013f0d7887 */ /* 0x000fe4000c000000 */
[----:B------:R-:W-:Y:S01]  /*a630*/  @UP1 USHF.R.U32.HI UR8, URZ, 0x1, UR9 ;  /* 0x000000013f081899 */ /* 0x000fe20008011609 */
[----:B------:R-:W-:Y:S01]  /*a640*/  IMAD R29, R28, -0x2, R31 ;  /* 0xfffffffe1c1d7824 */ /* 0x000fe200078e021f */
[----:B------:R-:W-:Y:S01]  /*a650*/  ULOP3.LUT UR4, UR4, UR13, URZ, 0x3c, !UPT ;  /* 0x0000000d04047292 */ /* 0x000fe2000f8e3c3f */
[----:B------:R-:W-:Y:S02]  /*a660*/  VIADD R25, R25, UR5 ;  /* 0x0000000519197c36 */ /* 0x000fe40008000000 */
[----:B------:R-:W-:Y:S01]  /*a670*/  IMAD R28, R81, UR16, RZ ;  /* 0x00000010511c7c24 */ /* 0x000fe2000f8e02ff */
[----:B------:R-:W-:Y:S01]  /*a680*/  IADD3 R39, -R30, UR14, R39 ;  /* 0x0000000e1e277c10 */ /* 0x000fe2000fffe127 */
[----:B------:R-:W-:Y:S01]  /*a690*/  IMAD.IADD R38, R29, 0x1, -R38 ;  /* 0x000000011d267824 */ /* 0x000fe200078e0a26 */
[----:B------:R-:W-:Y:S01]  /*a6a0*/  @UP1 ULOP3.LUT UR4, UR4, 0x1, UR8, 0x78, !UPT ;  /* 0x0000000104041892 */ /* 0x000fe2000f8e7808 */
[----:B------:R-:W-:-:S02]  /*a6b0*/  IMAD R29, R41, UR17, R28 ;  /* 0x00000011291d7c24 */ /* 0x000fc4000f8e021c */
[----:B------:R-:W-:-:S04]  /*a6c0*/  IMAD.WIDE.U32 R24, R41, UR16, R24 ;  /* 0x0000001029187c25 */ /* 0x000fc8000f8e0018 */
[----:B------:R-:W-:Y:S01]  /*a6d0*/  IMAD.MOV.U32 R151, RZ, RZ, -0x1 ;  /* 0xffffffffff977424 */ /* 0x000fe200078e00ff */
[----:B0-----:R-:W-:Y:S06]  /*a6e0*/  @P0 BRA `(.L_x_31) ;  /* 0x00000120001c0947 */ /* 0x001fec0003800000 */
[----:B------:R-:W-:Y:S01]  /*a6f0*/  FSETP.NEU.AND P0, PT, RZ, UR40, PT ;  /* 0x00000028ff007c0b */ /* 0x000fe2000bf0d000 */
[----:B------:R-:W-:Y:S01]  /*a700*/  BSSY B0, `(.L_x_31) ;  /* 0x0001205000007945 */ /* 0x000fe20003800000 */
[----:B------:R-:W-:-:S11]  /*a710*/  IMAD.IADD R40, R25, 0x1, R29 ;  /* 0x0000000119287824 */ /* 0x000fd600078e021d */
[----:B------:R-:W-:Y:S05]  /*a720*/  @!P0 BRA `(.L_x_32) ;  /* 0x000000ac00dc8947 */ /* 0x000fea0003800000 */
[----:B------:R-:W-:Y:S01]  /*a730*/  ISETP.GE.AND P2, PT, R39, 0x9, PT ;  /* 0x000000092700780c */ /* 0x000fe20003f46270 */
[----:B------:R-:W-:Y:S01]  /*a740*/  ULDC.64 UR8, c[0x0][0x5b8] ;  /* 0x00016e0000087ab9 */ /* 0x000fe20000000a00 */
[----:B------:R-:W2:Y:S01]  /*a750*/  LDL.LU R226, [R1] ;  /* 0x0000000001e27983 */ /* 0x000ea20000300800 */
[----:B------:R-:W-:Y:S01]  /*a760*/  LOP3.LUT R32, R32, 0xfffffffe, RZ, 0xc0, !PT ;  /* 0xfffffffe20207812 */ /* 0x000fe200078ec0ff */
[----:B------:R-:W-:Y:S01]  /*a770*/  UIMAD UR5, UR12, UR8, URZ ;  /* 0x000000080c0572a4 */ /* 0x000fe2000f8e023f */
[C---:B------:R-:W-:Y:S02]  /*a780*/  ISETP.LT.OR P0, PT, R38.reuse, 0x1, !P2 ;  /* 0x000000012600780c */ /* 0x040fe40005701670 */
[C---:B------:R-:W-:Y:S01]  /*a790*/  ISETP.LT.OR P3, PT, R38.reuse, 0x2, !P2 ;  /* 0x000000022600780c */ /* 0x040fe20005761670 */
[----:B------:R-:W-:Y:S01]  /*a7a0*/  UIMAD UR5, UR42, UR9, UR5 ;  /* 0x000000092a0572a4 */ /* 0x000fe2000f8e0205 */
[----:B------:R-:W-:Y:S01]  /*a7b0*/  ISETP.LT.OR P5, PT, R38, 0x9, !P2 ;  /* 0x000000092600780c */ /* 0x000fe200057a1670 */
[----:B------:R-:W-:Y:S01]  /*a7c0*/  ULDC.64 UR12, c[0x0][0x5a8] ;  /* 0x00016a00000c7ab9 */ /* 0x000fe20000000a00 */
[----:B------:R-:W-:-:S02]  /*a7d0*/  P2R R33, PR, RZ, 0x1 ;  /* 0x00000001ff217803 */ /* 0x000fc40000000000 */
[----:B------:R-:W-:Y:S02]  /*a7e0*/  LOP3.LUT R228, R228, 0xfffffffe, RZ, 0xc0, !PT ;  /* 0xfffffffee4e47812 */ /* 0x000fe400078ec0ff */
[----:B------:R-:W-:-:S03]  /*a7f0*/  LOP3.LUT R227, R227, 0x7fffffff, RZ, 0xc0, !PT ;  /* 0x7fffffffe3e37812 */ /* 0x000fc600078ec0ff */
[----:B------:R-:W0:Y:S02]  /*a800*/  @!P0 LDC.64 R34, c[0x0][0x5c0] ;  /* 0x00017000ff228b82 */ /* 0x000e240000000a00 */
[----:B------:R-:W-:-:S06]  /*a810*/  @P3 LOP3.LUT R32, R32, 0x1, RZ, 0xfc, !PT ;  /* 0x0000000120203812 */ /* 0x000fcc00078efcff */
[----:B------:R-:W1:Y:S08]  /*a820*/  @!P3 LDC.64 R30, c[0x0][0x5c0] ;  /* 0x00017000ff1ebb82 */ /* 0x000e700000000a00 */
[----:B------:R-:W3:Y:S01]  /*a830*/  @!P5 LDC.64 R28, c[0x0][0x5c0] ;  /* 0x00017000ff1cdb82 */ /* 0x000ee20000000a00 */
[----:B0----5:R-:W-:-:S04]  /*a840*/  @!P0 IADD3 R42, P1, P4, R24, R34, R2 ;  /* 0x00000022182a8210 */ /* 0x021fc80007c3e002 */
[----:B------:R-:W-:Y:S02]  /*a850*/  @!P0 IADD3.X R43, R40, R35, R6, P1, P4 ;  /* 0x00000023282b8210 */ /* 0x000fe40000fe8406 */
[----:B-1----:R-:W-:-:S04]  /*a860*/  @!P3 IADD3 R34, P1, P4, R24, R30, R2 ;  /* 0x0000001e1822b210 */ /* 0x002fc80007c3e002 */
[----:B------:R-:W-:Y:S02]  /*a870*/  @!P3 IADD3.X R35, R40, R31, R6, P1, P4 ;  /* 0x0000001f2823b210 */ /* 0x000fe40000fe8406 */
[----:B------:R-:W-:Y:S02]  /*a880*/  ISETP.GE.AND P3, PT, R39, 0x81, PT ;  /* 0x000000812700780c */ /* 0x000fe40003f66270 */
[----:B---3--:R-:W-:Y:S02]  /*a890*/  @!P5 IADD3 R46, P1, P4, R24, R28, R2 ;  /* 0x0000001c182ed210 */ /* 0x008fe40007c3e002 */
[----:B------:R-:W-:Y:S02]  /*a8a0*/  ISETP.LT.OR P0, PT, R38, 0x2, !P3 ;  /* 0x000000022600780c */ /* 0x000fe40005f01670 */
[----:B------:R-:W-:Y:S02]  /*a8b0*/  @!P5 IADD3.X R47, R40, R29, R6, P1, P4 ;  /* 0x0000001d282fd210 */ /* 0x000fe40000fe8406 */
[----:B------:R-:W-:-:S09]  /*a8c0*/  ISETP.LT.OR P1, PT, R38, 0xa, !P2 ;  /* 0x0000000a2600780c */ /* 0x000fd20005721670 */
[----:B------:R-:W-:-:S04]  /*a8d0*/  @P0 LOP3.LUT R228, R228, 0x1, RZ, 0xfc, !PT ;  /* 0x00000001e4e40812 */ /* 0x000fc800078efcff */
[----:B------:R-:W0:Y:S01]  /*a8e0*/  @!P1 LDC.64 R28, c[0x0][0x5c0] ;  /* 0x00017000ff1c9b82 */ /* 0x000e220000000a00 */
[----:B------:R-:W-:Y:S02]  /*a8f0*/  LOP3.LUT R228, R228, 0xfffffff7, RZ, 0xc0, !PT ;  /* 0xfffffff7e4e47812 */ /* 0x000fe400078ec0ff */
[----:B------:R-:W-:Y:S02]  /*a900*/  @P1 LOP3.LUT R227, R227, 0x80000000, RZ, 0xfc, !PT ;  /* 0x80000000e3e31812 */ /* 0x000fe400078efcff */
[----:B0-----:R-:W-:-:S04]  /*a910*/  @!P1 IADD3 R44, P4, P5, R24, R28, R2 ;  /* 0x0000001c182c9210 */ /* 0x001fc80007d9e002 */
[----:B------:R-:W-:Y:S02]  /*a920*/  @!P1 IADD3.X R45, R40, R29, R6, P4, P5 ;  /* 0x0000001d282d9210 */ /* 0x000fe400027ea406 */
[----:B------:R-:W-:Y:S02]  /*a930*/  ISETP.LT.OR P4, PT, R38, 0x1, !P3 ;  /* 0x000000012600780c */ /* 0x000fe40005f81670 */
[----:B------:R-:W-:-:S11]  /*a940*/  ISETP.GE.AND P1, PT, R39, 0x101, PT ;  /* 0x000001012700780c */ /* 0x000fd60003f26270 */
[----:B------:R-:W0:Y:S02]  /*a950*/  @!P4 LDC.64 R28, c[0x0][0x5c0] ;  /* 0x00017000ff1ccb82 */ /* 0x000e240000000a00 */
[----:B0-----:R-:W-:-:S04]  /*a960*/  @!P4 IADD3 R50, P5, P6, R24, R28, R5 ;  /* 0x0000001c1832c210 */ /* 0x001fc80007ebe005 */
[----:B------:R-:W-:Y:S02]  /*a970*/  @!P4 IADD3.X R51, R40, R29, R7, P5, P6 ;  /* 0x0000001d2833c210 */ /* 0x000fe40002fec407 */
[----:B------:R-:W0:Y:S02]  /*a980*/  @!P0 LDC.64 R28, c[0x0][0x5c0] ;  /* 0x00017000ff1c8b82 */ /* 0x000e240000000a00 */
[----:B0-----:R-:W-:-:S04]  /*a990*/  @!P0 IADD3 R48, P5, P6, R24, R28, R5 ;  /* 0x0000001c18308210 */ /* 0x001fc80007ebe005 */
[----:B------:R-:W-:Y:S02]  /*a9a0*/  @!P0 IADD3.X R49, R40, R29, R7, P5, P6 ;  /* 0x0000001d28318210 */ /* 0x000fe40002fec407 */
[----:B------:R-:W-:-:S13]  /*a9b0*/  ISETP.LT.OR P0, PT, R38, 0x9, !P3 ;  /* 0x000000092600780c */ /* 0x000fda0005f01670 */
[----:B------:R-:W0:Y:S01]  /*a9c0*/  @!P0 LDC.64 R28, c[0x0][0x5c0] ;  /* 0x00017000ff1c8b82 */ /* 0x000e220000000a00 */
[----:B------:R-:W-:-:S04]  /*a9d0*/  @P0 LOP3.LUT R228, R228, 0x8, RZ, 0xfc, !PT ;  /* 0x00000008e4e40812 */ /* 0x000fc800078efcff */
[----:B------:R-:W-:Y:S02]  /*a9e0*/  LOP3.LUT R228, R228, 0xfffffffb, RZ, 0xc0, !PT ;  /* 0xfffffffbe4e47812 */ /* 0x000fe400078ec0ff */
        /* <DEDUP_REMOVED lines=20> */
[C---:B------:R-:W-:Y:S02]  /*ab30*/  ISETP.LT.OR P0, PT, R38.reuse, 0x9, !P1 ;  /* 0x000000092600780c */ /* 0x040fe40004f01670 */
[----:B------:R-:W-:-:S11]  /*ab40*/  ISETP.LT.OR P1, PT, R38, 0xa, !P1 ;  /* 0x0000000a2600780c */ /* 0x000fd60004f21670 */
[----:B------:R-:W0:Y:S01]  /*ab50*/  @!P0 LDC.64 R28, c[0x0][0x5c0] ;  /* 0x00017000ff1c8b82 */ /* 0x000e220000000a00 */
[----:B------:R-:W-:-:S04]  /*ab60*/  @P0 LOP3.LUT R228, R228, 0x80, RZ, 0xfc, !PT ;  /* 0x00000080e4e40812 */ /* 0x000fc800078efcff */
[----:B------:R-:W-:-:S04]  /*ab70*/  LOP3.LUT R228, R228, 0xffffffbf, RZ, 0xc0, !PT ;  /* 0xffffffbfe4e47812 */ /* 0x000fc800078ec0ff */
[----:B------:R-:W-:-:S04]  /*ab80*/  @P1 LOP3.LUT R228, R228, 0x40, RZ, 0xfc, !PT ;  /* 0x00000040e4e41812 */ /* 0x000fc800078efcff */
[----:B------:R-:W-:Y:S02]  /*ab90*/  LOP3.LUT R228, R228, 0xffffdfff, RZ, 0xc0, !PT ;  /* 0xffffdfffe4e47812 */ /* 0x000fe400078ec0ff */
[----:B0-----:R-:W-:-:S04]  /*aba0*/  @!P0 IADD3 R62, P5, P6, R24, R28, R3 ;  /* 0x0000001c183e8210 */ /* 0x001fc80007ebe003 */
[----:B------:R-:W-:Y:S02]  /*abb0*/  @!P0 IADD3.X R63, R40, R29, R4, P5, P6 ;  /* 0x0000001d283f8210 */ /* 0x000fe40002fec404 */
[----:B------:R-:W0:Y:S01]  /*abc0*/  @!P1 LDC.64 R28, c[0x0][0x5c0] ;  /* 0x00017000ff1c9b82 */ /* 0x000e220000000a00 */
[----:B------:R-:W-:Y:S02]  /*abd0*/  PRMT R30, RZ, 0x7610, R30 ;  /* 0x00007610ff1e7816 */ /* 0x000fe4000000001e */
[----:B------:R-:W-:Y:S02]  /*abe0*/  ISETP.NE.AND P0, PT, R33, RZ, PT ;  /* 0x000000ff2100720c */ /* 0x000fe40003f05270 */
[----:B0-----:R-:W-:-:S04]  /*abf0*/  @!P1 IADD3 R60, P5, P6, R24, R28, R3 ;  /* 0x0000001c183c9210 */ /* 0x001fc80007ebe003 */
[----:B------:R-:W-:Y:S02]  /*ac00*/  @!P1 IADD3.X R61, R40, R29, R4, P5, P6 ;  /* 0x0000001d283d9210 */ /* 0x000fe40002fec404 */
[----:B------:R-:W-:-:S13]  /*ac10*/  ISETP.LT.OR P1, PT, R38, 0x11, !P2 ;  /* 0x000000112600780c */ /* 0x000fda0005721670 */
[----:B------:R-:W0:Y:S02]  /*ac20*/  @!P1 LDC.64 R28, c[0x0][0x5c0] ;  /* 0x00017000ff1c9b82 */ /* 0x000e240000000a00 */
        /* <DEDUP_REMOVED lines=15> */
[----:B------:R-:W0:Y:S01]  /*ad20*/  @!P1 LDC.64 R28, c[0x0][0x5c0] ;  /* 0x00017000ff1c9b82 */ /* 0x000e220000000a00 */
[----:B------:R-:W-:Y:S02]  /*ad30*/  @P1 LOP3.LUT R228, R228, 0x2000, RZ, 0xfc, !PT ;  /* 0x00002000e4e41812 */ /* 0x000fe400078efcff */
[----:B0-----:R-:W-:-:S04]  /*ad40*/  @!P1 IADD3 R78, P5, P6, R24, R28, R5 ;  /* 0x0000001c184e9210 */ /* 0x001fc80007ebe005 */
[----:B------:R-:W-:Y:S01]  /*ad50*/  @!P1 IADD3.X R79, R40, R29, R7, P5, P6 ;  /* 0x0000001d284f9210 */ /* 0x000fe20002fec407 */
[----:B------:R-:W-:Y:S01]  /*ad60*/  IMAD.U32 R29, RZ, RZ, UR8 ;  /* 0x00000008ff1d7e24 */ /* 0x000fe2000f8e00ff */
[----:B------:R-:W-:Y:S01]  /*ad70*/  ULDC.64 UR8, c[0x0][0x5b0] ;  /* 0x00016c0000087ab9 */ /* 0x000fe20000000a00 */
[----:B------:R-:W-:Y:S01]  /*ad80*/  ISETP.GE.AND P1, PT, R39, 0x1, PT ;  /* 0x000000012700780c */ /* 0x000fe20003f26270 */
[----:B------:R-:W-:Y:S02]  /*ad90*/  IMAD R28, R81, UR8, RZ ;  /* 0x00000008511c7c24 */ /* 0x000fe4000f8e02ff */
[----:B------:R-:W-:-:S04]  /*ada0*/  IMAD.WIDE.U32 R26, R29, UR42, R26 ;  /* 0x0000002a1d1a7c25 */ /* 0x000fc8000f8e001a */
[----:B------:R-:W-:Y:S02]  /*adb0*/  VIADD R37, R27, UR5 ;  /* 0x000000051b257c36 */ /* 0x000fe40008000000 */
[----:B------:R-:W-:Y:S02]  /*adc0*/  IMAD.MOV.U32 R36, RZ, RZ, R26 ;  /* 0x000000ffff247224 */ /* 0x000fe400078e001a */
[C---:B------:R-:W-:Y:S02]  /*add0*/  IMAD R28, R41.reuse, UR9, R28 ;  /* 0x00000009291c7c24 */ /* 0x040fe4000f8e021c */
[----:B------:R-:W-:-:S03]  /*ade0*/  IMAD.WIDE.U32 R26, R41, UR8, R36 ;  /* 0x00000008291a7c25 */ /* 0x000fc6000f8e0024 */
[----:B------:R-:W-:-:S04]  /*adf0*/  IADD3 R26, P5, R26, UR12, RZ ;  /* 0x0000000c1a1a7c10 */ /* 0x000fc8000ffbe0ff */
[--C-:B------:R-:W-:Y:S02]  /*ae00*/  IADD3.X R27, R27, UR13, R28.reuse, P5, !PT ;  /* 0x0000000d1b1b7c10 */ /* 0x100fe4000affe41c */
[----:B------:R-:W-:Y:S02]  /*ae10*/  ISETP.LT.OR P5, PT, R38, 0x1, !P1 ;  /* 0x000000012600780c */ /* 0x000fe40004fa1670 */
[----:B------:R-:W-:-:S11]  /*ae20*/  PRMT R28, RZ, 0x7610, R28 ;  /* 0x00007610ff1c7816 */ /* 0x000fd6000000001c */
[----:B------:R-:W3:Y:S02]  /*ae30*/  @!P5 LDG.E.U8 R28, desc[UR48][R26.64] ;  /* 0x000000301a1cd981 */ /* 0x000ee4000c1e1100 */
[----:B---3--:R-:W-:-:S04]  /*ae40*/  LOP3.LUT R28, R28, 0xff, RZ, 0xc0, !PT ;  /* 0x000000ff1c1c7812 */ /* 0x008fc800078ec0ff */
[----:B------:R-:W-:-:S05]  /*ae50*/  F2FP.F16.E4M3.UNPACK_B R28, R28 ;  /* 0x0000001cff1c723e */ /* 0x000fca00020006ff */
[----:B------:R-:W-:-:S05]  /*ae60*/  HADD2.F32 R28, -RZ, R28.H0_H0 ;  /* 0x2000001cff1c7230 */ /* 0x000fca0000004100 */
[----:B------:R-:W-:-:S04]  /*ae70*/  FMUL R28, R28, UR40 ;  /* 0x000000281c1c7c20 */ /* 0x000fc80008400000 */
[----:B------:R-:W-:Y:S02]  /*ae80*/  FFMA R225, R225, UR41, R28 ;  /* 0x00000029e1e17c23 */ /* 0x000fe4000800001c */
[----:B------:R-:W0:Y:S03]  /*ae90*/  @!P5 LDC.64 R28, c[0x0][0x5c0] ;  /* 0x00017000ff1cdb82 */ /* 0x000e260000000a00 */
[----:B------:R-:W-:Y:S02]  /*aea0*/  F2FP.SATFINITE.E4M3.F32.PACK_AB_MERGE_C R225, RZ, R225, RZ ;  /* 0x000000e1ffe1723e */ /* 0x000fe400048070ff */
[----:B0-----:R-:W-:-:S05]  /*aeb0*/  @!P5 IADD3 R28, P6, R24, R28, RZ ;  /* 0x0000001c181cd210 */ /* 0x001fca0007fde0ff */
[----:B------:R-:W-:-:S05]  /*aec0*/  @!P5 IMAD.X R29, R40, 0x1, R29, P6 ;  /* 0x00000001281dd824 */ /* 0x000fca00030e061d */
[----:B------:R0:W-:Y:S01]  /*aed0*/  @!P5 STG.E.U8 desc[UR48][R28.64], R225 ;  /* 0x000000e11c00d986 */ /* 0x0001e2000c101130 */
[C---:B------:R-:W-:Y:S02]  /*aee0*/  ISETP.LT.OR P5, PT, R38.reuse, 0x2, !P1 ;  /* 0x000000022600780c */ /* 0x040fe40004fa1670 */
[----:B------:R-:W-:Y:S02]  /*aef0*/  ISETP.LT.OR P3, PT, R38, 0x12, !P3 ;  /* 0x000000122600780c */ /* 0x000fe40005f61670 */
[----:B------:R-:W-:Y:S02]  /*af00*/  LOP3.LUT R228, R228, 0xfffffbff, RZ, 0xc0, !PT ;  /* 0xfffffbffe4e47812 */ /* 0x000fe400078ec0ff */
[----:B------:R-:W-:Y:S02]  /*af10*/  LOP3.LUT R229, R229, 0xfffff7ff, RZ, 0xc0, !PT ;  /* 0xfffff7ffe5e57812 */ /* 0x000fe400078ec0ff */
[----:B------:R-:W-:Y:S01]  /*af20*/  LOP3.LUT R0, R0, 0xfffffff7, RZ, 0xc0, !PT ;  /* 0xfffffff700007812 */ /* 0x000fe200078ec0ff */
[----:B0-----:R-:W3:Y:S04]  /*af30*/  LDL.LU R225, [R1+0x4] ;  /* 0x0000040001e17983 */ /* 0x001ee80000300800 */
[----:B------:R-:W0:Y:S01]  /*af40*/  @!P5 LDC.64 R28, c[0x0][0x5c0] ;  /* 0x00017000ff1cdb82 */ /* 0x000e220000000a00 */
[----:B------:R-:W4:Y:S01]  /*af50*/  @!P5 LDG.E.U8 R30, desc[UR48][R26.64+0x1] ;  /* 0x000001301a1ed981 */ /* 0x000f22000c1e1100 */
[----:B0-----:R-:W-:-:S05]  /*af60*/  @!P5 IADD3 R28, P6, R24, R28, RZ ;  /* 0x0000001c181cd210 */ /* 0x001fca0007fde0ff */
[----:B------:R-:W-:Y:S01]  /*af70*/  @!P5 IMAD.X R29, R40, 0x1, R29, P6 ;  /* 0x00000001281dd824 */ /* 0x000fe200030e061d */
[----:B----4-:R-:W-:-:S04]  /*af80*/  LOP3.LUT R30, R30, 0xff, RZ, 0xc0, !PT ;  /* 0x000000ff1e1e7812 */ /* 0x010fc800078ec0ff */
[----:B------:R-:W-:-:S05]  /*af90*/  F2FP.F16.E4M3.UNPACK_B R30, R30 ;  /* 0x0000001eff1e723e */ /* 0x000fca00020006ff */
[----:B------:R-:W-:-:S05]  /*afa0*/  HADD2.F32 R30, -RZ, R30.H0_H0 ;  /* 0x2000001eff1e7230 */ /* 0x000fca0000004100 */
[----:B------:R-:W-:-:S04]  /*afb0*/  FMUL R30, R30, UR40 ;  /* 0x000000281e1e7c20 */ /* 0x000fc80008400000 */
[----:B------:R-:W-:-:S05]  /*afc0*/  FFMA R30, R224, UR41, R30 ;  /* 0x00000029e01e7c23 */ /* 0x000fca000800001e */
[----:B------:R-:W-:-:S05]  /*afd0*/  F2FP.SATFINITE.E4M3.F32.PACK_AB_MERGE_C R30, RZ, R30, RZ ;  /* 0x0000001eff1e723e */ /* 0x000fca00048070ff */
[----:B------:R0:W-:Y:S02]  /*afe0*/  @!P5 STG.E.U8 desc[UR48][R28.64+0x1], R30 ;  /* 0x0000011e1c00d986 */ /* 0x0001e4000c101130 */
[----:B0-----:R-:W-:-:S05]  /*aff0*/  IADD3 R28, P5, R41, 0x8, RZ ;  /* 0x00000008291c7810 */ /* 0x001fca0007fbe0ff */
[----:B------:R-:W-:-:S04]  /*b000*/  IMAD.X R29, RZ, RZ, R81, P5 ;  /* 0x000000ffff1d7224 */ /* 0x000fc800028e0651 */
[----:B------:R-:W-:-:S04]  /*b010*/  IMAD R29, R29, UR8, RZ ;  /* 0x000000081d1d7c24 */ /* 0x000fc8000f8e02ff */
[C---:B------:R-:W-:Y:S02]  /*b020*/  IMAD R30, R28.reuse, UR9, R29 ;  /* 0x000000091c1e7c24 */ /* 0x040fe4000f8e021d */
[----:B------:R-:W-:-:S03]  /*b030*/  IMAD.WIDE.U32 R28, R28, UR8, R36 ;  /* 0x000000081c1c7c25 */ /* 0x000fc6000f8e0024 */
[----:B------:R-:W-:-:S04]  /*b040*/  IADD3 R28, P5, R28, UR12, RZ ;  /* 0x0000000c1c1c7c10 */ /* 0x000fc8000ffbe0ff */
[--C-:B------:R-:W-:Y:S02]  /*b050*/  IADD3.X R29, R29, UR13, R30.reuse, P5, !PT ;  /* 0x0000000d1d1d7c10 */ /* 0x100fe4000affe41e */
[----:B------:R-:W-:-:S06]  /*b060*/  PRMT R30, RZ, 0x7610, R30 ;  /* 0x00007610ff1e7816 */ /* 0x000fcc000000001e */
[----:B------:R-:W4:Y:S01]  /*b070*/  @!P0 LDG.E.U8 R30, desc[UR48][R28.64] ;  /* 0x000000301c1e8981 */ /* 0x000f22000c1e1100 */
[----:B------:R-:W-:-:S04]  /*b080*/  @P3 LOP3.LUT R228, R228, 0x400, RZ, 0xfc, !PT ;  /* 0x00000400e4e43812 */ /* 0x000fc800078efcff */
[----:B------:R-:W-:Y:S02]  /*b090*/  LOP3.LUT R228, R228, 0xffff7fff, RZ, 0xc0, !PT ;  /* 0xffff7fffe4e47812 */ /* 0x000fe400078ec0ff */
[----:B----4-:R-:W-:-:S04]  /*b0a0*/  LOP3.LUT R30, R30, 0xff, RZ, 0xc0, !PT ;  /* 0x000000ff1e1e7812 */ /* 0x010fc800078ec0ff */
[----:B------:R-:W-:-:S05]  /*b0b0*/  F2FP.F16.E4M3.UNPACK_B R30, R30 ;  /* 0x0000001eff1e723e */ /* 0x000fca00020006ff */
[----:B------:R-:W-:-:S05]  /*b0c0*/  HADD2.F32 R30, -RZ, R30.H0_H0 ;  /* 0x2000001eff1e7230 */ /* 0x000fca0000004100 */
[----:B------:R-:W-:-:S04]  /*b0d0*/  FMUL R30, R30, UR40 ;  /* 0x000000281e1e7c20 */ /* 0x000fc80008400000 */
[----:B------:R-:W-:Y:S02]  /*b0e0*/  FFMA R223, R223, UR41, R30 ;  /* 0x00000029dfdf7c23 */ /* 0x000fe4000800001e */
[----:B------:R-:W0:Y:S02]  /*b0f0*/  @!P3 LDC.64 R30, c[0x0][0x5c0] ;  /* 0x00017000ff1ebb82 */ /* 0x000e240000000a00 */
[----:B0-----:R-:W-:-:S04]  /*b100*/  @!P3 IADD3 R64, P5, P6, R24, R30, R5 ;  /* 0x0000001e1840b210 */ /* 0x001fc80007ebe005 */
[----:B------:R-:W-:Y:S02]  /*b110*/  @!P3 IADD3.X R65, R40, R31, R7, P5, P6 ;  /* 0x0000001f2841b210 */ /* 0x000fe40002fec407 */
[----:B------:R-:W-:-:S04]  /*b120*/  ISETP.GE.AND P6, PT, R39, 0x81, PT ;  /* 0x000000812700780c */ /* 0x000fc80003fc6270 */
[----:B------:R-:W-:-:S13]  /*b130*/  ISETP.LT.OR P3, PT, R38, 0x19, !P6 ;  /* 0x000000192600780c */ /* 0x000fda0007761670 */
[----:B------:R-:W0:Y:S01]  /*b140*/  @!P3 LDC.64 R30, c[0x0][0x5c0] ;  /* 0x00017000ff1ebb82 */ /* 0x000e220000000a00 */
[----:B------:R-:W-:-:S05]  /*b150*/  F2FP.SATFINITE.E4M3.F32.PACK_AB_MERGE_C R223, RZ, R223, RZ ;  /* 0x000000dfffdf723e */ /* 0x000fca00048070ff */
[----:B------:R-:W-:Y:S01]  /*b160*/  @!P0 STG.E.U8 desc[UR48][R42.64], R223 ;  /* 0x000000df2a008986 */ /* 0x000fe2000c101130 */
[----:B------:R-:W-:Y:S02]  /*b170*/  @P3 LOP3.LUT R228, R228, 0x8000, RZ, 0xfc, !PT ;  /* 0x00008000e4e43812 */ /* 0x000fe400078efcff */
[----:B0-----:R-:W-:-:S04]  /*b180*/  @!P3 IADD3 R72, P0, P5, R24, R30, R5 ;  /* 0x0000001e1848b210 */ /* 0x001fc80007d1e005 */
[----:B------:R-:W-:Y:S02]  /*b190*/  @!P3 IADD3.X R73, R40, R31, R7, P0, P5 ;  /* 0x0000001f2849b210 */ /* 0x000fe400007ea407 */
[----:B------:R-:W-:Y:S02]  /*b1a0*/  LOP3.LUT P3, RZ, R32, 0x1, RZ, 0xc0, !PT ;  /* 0x0000000120ff7812 */ /* 0x000fe4000786c0ff */
[----:B------:R-:W-:-:S11]  /*b1b0*/  PRMT R30, RZ, 0x7610, R30 ;  /* 0x00007610ff1e7816 */ /* 0x000fd6000000001e */
[----:B------:R-:W4:Y:S01]  /*b1c0*/  @!P3 LDG.E.U8 R30, desc[UR48][R28.64+0x1] ;  /* 0x000001301c1eb981 */ /* 0x000f22000c1e1100 */
[----:B------:R-:W-:Y:S02]  /*b1d0*/  ISETP.LT.OR P6, PT, R38, 0x1a, !P6 ;  /* 0x0000001a2600780c */ /* 0x000fe400077c1670 */
[----:B----4-:R-:W-:-:S04]  /*b1e0*/  LOP3.LUT R30, R30, 0xff, RZ, 0xc0, !PT ;  /* 0x000000ff1e1e7812 */ /* 0x010fc800078ec0ff */
[----:B------:R-:W-:-:S05]  /*b1f0*/  F2FP.F16.E4M3.UNPACK_B R30, R30 ;  /* 0x0000001eff1e723e */ /* 0x000fca00020006ff */
[----:B------:R-:W-:-:S05]  /*b200*/  HADD2.F32 R30, -RZ, R30.H0_H0 ;  /* 0x2000001eff1e7230 */ /* 0x000fca0000004100 */
[----:B------:R-:W-:-:S04]  /*b210*/  FMUL R30, R30, UR40 ;  /* 0x000000281e1e7c20 */ /* 0x000fc80008400000 */
[----:B------:R-:W-:-:S05]  /*b220*/  FFMA R30, R222, UR41, R30 ;  /* 0x00000029de1e7c23 */ /* 0x000fca000800001e */
[----:B------:R-:W-:-:S05]  /*b230*/  F2FP.SATFINITE.E4M3.F32.PACK_AB_MERGE_C R30, RZ, R30, RZ ;  /* 0x0000001eff1e723e */ /* 0x000fca00048070ff */
[----:B------:R0:W-:Y:S02]  /*b240*/  @!P3 STG.E.U8 desc[UR48][R34.64+0x1], R30 ;  /* 0x0000011e2200b986 */ /* 0x0001e4000c101130 */
[----:B0-----:R-:W0:Y:S02]  /*b250*/  @!P6 LDC.64 R30, c[0x0][0x5c0] ;  /* 0x00017000ff1eeb82 */ /* 0x001e240000000a00 */
[----:B0-----:R-:W-:-:S04]  /*b260*/  @!P6 IADD3 R66, P0, P3, R24, R30, R5 ;  /* 0x0000001e1842e210 */ /* 0x001fc80007b1e005 */
[----:B------:R-:W-:Y:S02]  /*b270*/  @!P6 IADD3.X R67, R40, R31, R7, P0, P3 ;  /* 0x0000001f2843e210 */ /* 0x000fe400007e6407 */
[----:B------:R-:W-:Y:S02]  /*b280*/  ISETP.LT.OR P0, PT, R38, 0x9, !P1 ;  /* 0x000000092600780c */ /* 0x000fe40004f01670 */
[----:B------:R-:W-:-:S11]  /*b290*/  PRMT R30, RZ, 0x7610, R30 ;  /* 0x00007610ff1e7816 */ /* 0x000fd6000000001e */
[----:B------:R-:W4:Y:S01]  /*b2a0*/  @!P0 LDG.E.U8 R30, desc[UR48][R26.64+0x8] ;  /* 0x000008301a1e8981 */ /* 0x000f22000c1e1100 */
[----:B------:R-:W-:Y:S02]  /*b2b0*/  PRMT R32, RZ, 0x7610, R32 ;  /* 0x00007610ff207816 */ /* 0x000fe40000000020 */
[----:B----4-:R-:W-:-:S04]  /*b2c0*/  LOP3.LUT R30, R30, 0xff, RZ, 0xc0, !PT ;  /* 0x000000ff1e1e7812 */ /* 0x010fc800078ec0ff */
        /* <DEDUP_REMOVED lines=9> */
[----:B------:R-:W-:-:S13]  /*b360*/  ISETP.LT.OR P0, PT, R38, 0xa, !P1 ;  /* 0x0000000a2600780c */ /* 0x000fda0004f01670 */
[----:B------:R-:W4:Y:S01]  /*b370*/  @!P0 LDG.E.U8 R32, desc[UR48][R26.64+0x9] ;  /* 0x000009301a208981 */ /* 0x000f22000c1e1100 */
[----:B0-----:R-:W0:Y:S01]  /*b380*/  @!P0 LDC.64 R30, c[0x0][0x5c0] ;  /* 0x00017000ff1e8b82 */ /* 0x001e220000000a00 */
[----:B------:R-:W-:-:S04]  /*b390*/  ISETP.GE.AND P5, PT, R39, 0x101, PT ;  /* 0x000001012700780c */ /* 0x000fc80003fa6270 */
[----:B------:R-:W-:Y:S02]  /*b3a0*/  ISETP.LT.OR P1, PT, R38, 0x11, !P5 ;  /* 0x000000112600780c */ /* 0x000fe40006f21670 */
[----:B0-----:R-:W-:-:S05]  /*b3b0*/  @!P0 IADD3 R30, P3, R24, R30, RZ ;  /* 0x0000001e181e8210 */ /* 0x001fca0007f7e0ff */
[----:B------:R-:W-:Y:S01]  /*b3c0*/  @!P0 IMAD.X R31, R40, 0x1, R31, P3 ;  /* 0x00000001281f8824 */ /* 0x000fe200018e061f */
[----:B------:R-:W-:-:S04]  /*b3d0*/  LOP3.LUT R228, R228, 0xffffbfff, RZ, 0xc0, !PT ;  /* 0xffffbfffe4e47812 */ /* 0x000fc800078ec0ff */
[----:B------:R-:W-:Y:S02]  /*b3e0*/  @P6 LOP3.LUT R228, R228, 0x4000, RZ, 0xfc, !PT ;  /* 0x00004000e4e46812 */ /* 0x000fe400078efcff */
        /* <DEDUP_REMOVED lines=9> */
[----:B0-----:R-:W-:Y:S02]  /*b480*/  @!P1 IADD3 R84, P0, P3, R24, R30, R3 ;  /* 0x0000001e18549210 */ /* 0x001fe40007b1e003 */
[----:B------:R-:W-:-:S06]  /*b490*/  PRMT R30, RZ, 0x7610, R30 ;  /* 0x00007610ff1e7816 */ /* 0x000fcc000000001e */
[----:B------:R-:W4:Y:S01]  /*b4a0*/  @!P6 LDG.E.U8 R30, desc[UR48][R28.64+0x8] ;  /* 0x000008301c1ee981 */ /* 0x000f22000c1e1100 */
[----:B------:R-:W-:Y:S02]  /*b4b0*/  LOP3.LUT R228, R228, 0xfffdffff, RZ, 0xc0, !PT ;  /* 0xfffdffffe4e47812 */ /* 0x000fe400078ec0ff */
[----:B------:R-:W-:Y:S02]  /*b4c0*/  @!P1 IADD3.X R85, R40, R31, R4, P0, P3 ;  /* 0x0000001f28559210 */ /* 0x000fe400007e6404 */
[----:B------:R-:W-:Y:S02]  /*b4d0*/  @P1 LOP3.LUT R228, R228, 0x20000, RZ, 0xfc, !PT ;  /* 0x00020000e4e41812 */ /* 0x000fe400078efcff */
[----:B------:R-:W-:Y:S02]  /*b4e0*/  ISETP.LT.OR P1, PT, R38, 0x12, !P5 ;  /* 0x000000122600780c */ /* 0x000fe40006f21670 */
[----:B------:R-:W-:-:S11]  /*b4f0*/  LOP3.LUT R228, R228, 0xfffeffff, RZ, 0xc0, !PT ;  /* 0xfffeffffe4e47812 */ /* 0x000fd600078ec0ff */
[----:B------:R-:W-:Y:S02]  /*b500*/  @P1 LOP3.LUT R228, R228, 0x10000, RZ, 0xfc, !PT ;  /* 0x00010000e4e41812 */ /* 0x000fe400078efcff */
[----:B----4-:R-:W-:-:S04]  /*b510*/  LOP3.LUT R30, R30, 0xff, RZ, 0xc0, !PT ;  /* 0x000000ff1e1e7812 */ /* 0x010fc800078ec0ff */
[----:B------:R-:W-:-:S05]  /*b520*/  F2FP.F16.E4M3.UNPACK_B R30, R30 ;  /* 0x0000001eff1e723e */ /* 0x000fca00020006ff */
[----:B------:R-:W-:-:S05]  /*b530*/  HADD2.F32 R30, -RZ, R30.H0_H0 ;  /* 0x2000001eff1e7230 */ /* 0x000fca0000004100 */
[----:B------:R-:W-:-:S04]  /*b540*/  FMUL R30, R30, UR40 ;  /* 0x000000281e1e7c20 */ /* 0x000fc80008400000 */
[----:B------:R-:W-:Y:S02]  /*b550*/  FFMA R219, R219, UR41, R30 ;  /* 0x00000029dbdb7c23 */ /* 0x000fe4000800001e */
[----:B------:R-:W0:Y:S03]  /*b560*/  @!P1 LDC.64 R30, c[0x0][0x5c0] ;  /* 0x00017000ff1e9b82 */ /* 0x000e260000000a00 */
[----:B------:R-:W-:-:S05]  /*b570*/  F2FP.SATFINITE.E4M3.F32.PACK_AB_MERGE_C R219, RZ, R219, RZ ;  /* 0x000000dbffdb723e */ /* 0x000fca00048070ff */
[----:B------:R-:W-:Y:S01]  /*b580*/  @!P6 STG.E.U8 desc[UR48][R46.64+0x8], R219 ;  /* 0x000008db2e00e986 */ /* 0x000fe2000c101130 */
[----:B------:R-:W-:Y:S02]  /*b590*/  ISETP.LT.OR P6, PT, R38, 0x19, !P5 ;  /* 0x000000192600780c */ /* 0x000fe40006fc1670 */
[----:B0-----:R-:W-:-:S04]  /*b5a0*/  @!P1 IADD3 R82, P0, P3, R24, R30, R3 ;  /* 0x0000001e18529210 */ /* 0x001fc80007b1e003 */
[----:B------:R-:W-:-:S07]  /*b5b0*/  @!P1 IADD3.X R83, R40, R31, R4, P0, P3 ;  /* 0x0000001f28539210 */ /* 0x000fce00007e6404 */
[----:B------:R-:W0:Y:S01]  /*b5c0*/  @!P6 LDC.64 R30, c[0x0][0x5c0] ;  /* 0x00017000ff1eeb82 */ /* 0x000e220000000a00 */
[----:B------:R-:W-:Y:S02]  /*b5d0*/  LOP3.LUT P1, RZ, R227, 0x80000000, RZ, 0xc0, !PT ;  /* 0x80000000e3ff7812 */ /* 0x000fe4000782c0ff */
[----:B0-----:R-:W-:Y:S02]  /*b5e0*/  @!P6 IADD3 R108, P0, P3, R24, R30, R3 ;  /* 0x0000001e186ce210 */ /* 0x001fe40007b1e003 */
[----:B------:R-:W-:-:S09]  /*b5f0*/  PRMT R30, RZ, 0x7610, R30 ;  /* 0x00007610ff1e7816 */ /* 0x000fd2000000001e */
[----:B------:R-:W4:Y:S01]  /*b600*/  @!P1 LDG.E.U8 R30, desc[UR48][R28.64+0x9] ;  /* 0x000009301c1e9981 */ /* 0x000f22000c1e1100 */
[----:B------:R-:W-:Y:S02]  /*b610*/  @!P6 IADD3.X R109, R40, R31, R4, P0, P3 ;  /* 0x0000001f286de210 */ /* 0x000fe400007e6404 */
[----:B------:R-:W-:-:S05]  /*b620*/  IADD3 R31, P0, R41, 0x80, RZ ;  /* 0x00000080291f7810 */ /* 0x000fca0007f1e0ff */
[----:B------:R-:W-:-:S04]  /*b630*/  IMAD.X R32, RZ, RZ, R81, P0 ;  /* 0x000000ffff207224 */ /* 0x000fc800000e0651 */
[----:B------:R-:W-:-:S04]  /*b640*/  IMAD R32, R32, UR8, RZ ;  /* 0x0000000820207c24 */ /* 0x000fc8000f8e02ff */
[----:B------:R-:W-:Y:S01]  /*b650*/  IMAD R32, R31, UR9, R32 ;  /* 0x000000091f207c24 */ /* 0x000fe2000f8e0220 */
[----:B----4-:R-:W-:-:S04]  /*b660*/  LOP3.LUT R30, R30, 0xff, RZ, 0xc0, !PT ;  /* 0x000000ff1e1e7812 */ /* 0x010fc800078ec0ff */
[----:B------:R-:W-:-:S05]  /*b670*/  F2FP.F16.E4M3.UNPACK_B R30, R30 ;  /* 0x0000001eff1e723e */ /* 0x000fca00020006ff */
[----:B------:R-:W-:-:S05]  /*b680*/  HADD2.F32 R30, -RZ, R30.H0_H0 ;  /* 0x2000001eff1e7230 */ /* 0x000fca0000004100 */
[----:B------:R-:W-:-:S04]  /*b690*/  FMUL R30, R30, UR40 ;  /* 0x000000281e1e7c20 */ /* 0x000fc80008400000 */
[----:B------:R-:W-:-:S05]  /*b6a0*/  FFMA R30, R218, UR41, R30 ;  /* 0x00000029da1e7c23 */ /* 0x000fca000800001e */
[----:B------:R-:W-:-:S05]  /*b6b0*/  F2FP.SATFINITE.E4M3.F32.PACK_AB_MERGE_C R30, RZ, R30, RZ ;  /* 0x0000001eff1e723e */ /* 0x000fca00048070ff */
[----:B------:R0:W-:Y:S02]  /*b6c0*/  @!P1 STG.E.U8 desc[UR48][R44.64+0x9], R30 ;  /* 0x0000091e2c009986 */ /* 0x0001e4000c101130 */
[----:B0-----:R-:W-:-:S03]  /*b6d0*/  IMAD.WIDE.U32 R30, R31, UR8, R36 ;  /* 0x000000081f1e7c25 */ /* 0x001fc6000f8e0024 */
[----:B------:R-:W-:-:S04]  /*b6e0*/  IADD3 R30, P0, R30, UR12, RZ ;  /* 0x0000000c1e1e7c10 */ /* 0x000fc8000ff1e0ff */
[--C-:B------:R-:W-:Y:S02]  /*b6f0*/  IADD3.X R31, R31, UR13, R32.reuse, P0, !PT ;  /* 0x0000000d1f1f7c10 */ /* 0x100fe400087fe420 */
[----:B------:R-:W-:-:S06]  /*b700*/  PRMT R32, RZ, 0x7610, R32 ;  /* 0x00007610ff207816 */ /* 0x000fcc0000000020 */
[----:B------:R-:W4:Y:S01]  /*b710*/  @!P4 LDG.E.U8 R32, desc[UR48][R30.64] ;  /* 0x000000301e20c981 */ /* 0x000f22000c1e1100 */
[----:B------:R-:W-:Y:S02]  /*b720*/  ISETP.LT.OR P5, PT, R38, 0x1a, !P5 ;  /* 0x0000001a2600780c */ /* 0x000fe40006fa1670 */
[----:B------:R-:W-:-:S04]  /*b730*/  LOP3.LUT R228, R228, 0xfffbffff, RZ, 0xc0, !PT ;  /* 0xfffbffffe4e47812 */ /* 0x000fc800078ec0ff */
[----:B------:R-:W-:-:S04]  /*b740*/  @P6 LOP3.LUT R228, R228, 0x40000, RZ, 0xfc, !PT ;  /* 0x00040000e4e46812 */ /* 0x000fc800078efcff */
[----:B------:R-:W-:Y:S02]  /*b750*/  LOP3.LUT P6, RZ, R228, 0x1, RZ, 0xc0, !PT ;  /* 0x00000001e4ff7812 */ /* 0x000fe400078cc0ff */
        /* <DEDUP_REMOVED lines=8> */
[----:B0-----:R-:W-:Y:S02]  /*b7e0*/  @!P5 IADD3 R46, P0, P1, R24, R32, R3 ;  /* 0x00000020182ed210 */ /* 0x001fe4000791e003 */
[----:B------:R-:W-:-:S06]  /*b7f0*/  PRMT R32, RZ, 0x7610, R32 ;  /* 0x00007610ff207816 */ /* 0x000fcc0000000020 */
[----:B------:R-:W4:Y:S01]  /*b800*/  @!P6 LDG.E.U8 R32, desc[UR48][R30.64+0x1] ;  /* 0x000001301e20e981 */ /* 0x000f22000c1e1100 */
[----:B------:R-:W-:Y:S02]  /*b810*/  @!P5 IADD3.X R47, R40, R33, R4, P0, P1 ;  /* 0x00000021282fd210 */ /* 0x000fe400007e2404 */
[----:B------:R-:W-:-:S04]  /*b820*/  ISETP.GE.AND P1, PT, R39, 0x89, PT ;  /* 0x000000892700780c */ /* 0x000fc80003f26270 */
[----:B------:R-:W-:-:S13]  /*b830*/  ISETP.LT.OR P0, PT, R38, 0x1, !P1 ;  /* 0x000000012600780c */ /* 0x000fda0004f01670 */
[----:B------:R-:W-:-:S04]  /*b840*/  @!P0 IADD3 R42, P3, P4, R2, R24, R5 ;  /* 0x00000018022a8210 */ /* 0x000fc80007c7e005 */
        /* <DEDUP_REMOVED lines=14> */
[----:B------:R-:W-:Y:S02]  /*b930*/  IADD3.X R33, R33, UR13, R34, P3, !PT ;  /* 0x0000000d21217c10 */ /* 0x000fe40009ffe422 */
[----:B------:R-:W0:Y:S02]  /*b940*/  @!P0 LDC.64 R34, c[0x0][0x5c0] ;  /* 0x00017000ff228b82 */ /* 0x000e240000000a00 */
[----:B0-----:R-:W-:Y:S02]  /*b950*/  @!P0 IADD3 R34, P3, R42, R34, RZ ;  /* 0x000000222a228210 */ /* 0x001fe40007f7e0ff */
[----:B------:R-:W-:-:S06]  /*b960*/  PRMT R42, RZ, 0x7610, R42 ;  /* 0x00007610ff2a7816 */ /* 0x000fcc000000002a */
[----:B------:R-:W4:Y:S01]  /*b970*/  @!P0 LDG.E.U8 R42, desc[UR48][R32.64] ;  /* 0x00000030202a8981 */ /* 0x000f22000c1e1100 */
[C---:B------:R-:W-:Y:S01]  /*b980*/  ISETP.LT.OR P6, PT, R38.reuse, 0x21, !P2 ;  /* 0x000000212600780c */ /* 0x040fe200057c1670 */
[----:B------:R-:W-:Y:S01]  /*b990*/  @!P0 IMAD.X R35, R43, 0x1, R35, P3 ;  /* 0x000000012b238824 */ /* 0x000fe200018e0623 */
[----:B------:R-:W-:Y:S02]  /*b9a0*/  ISETP.LT.OR P3, PT, R38, 0x2, !P1 ;  /* 0x000000022600780c */ /* 0x000fe40004f61670 */
[----:B------:R-:W-:-:S04]  /*b9b0*/  LOP3.LUT R228, R228, 0xfffffffd, RZ, 0xc0, !PT ;  /* 0xfffffffde4e47812 */ /* 0x000fc800078ec0ff */
[----:B------:R-:W-:-:S07]  /*b9c0*/  @P5 LOP3.LUT R228, R228, 0x2, RZ, 0xfc, !PT ;  /* 0x00000002e4e45812 */ /* 0x000fce00078efcff */
[----:B------:R-:W-:-:S04]  /*b9d0*/  @!P3 IADD3 R45, P4, P5, R2, R24, R5 ;  /* 0x00000018022db210 */ /* 0x000fc80007d9e005 */
[----:B------:R-:W-:Y:S02]  /*b9e0*/  @!P3 IADD3.X R44, R6, R40, R7, P4, P5 ;  /* 0x00000028062cb210 */ /* 0x000fe400027ea407 */
[----:B----4-:R-:W-:-:S04]  /*b9f0*/  LOP3.LUT R42, R42, 0xff, RZ, 0xc0, !PT ;  /* 0x000000ff2a2a7812 */ /* 0x010fc800078ec0ff */
[----:B------:R-:W-:-:S05]  /*ba00*/  F2FP.F16.E4M3.UNPACK_B R42, R42 ;  /* 0x0000002aff2a723e */ /* 0x000fca00020006ff */
[----:B------:R-:W-:-:S05]  /*ba10*/  HADD2.F32 R42, -RZ, R42.H0_H0 ;  /* 0x2000002aff2a7230 */ /* 0x000fca0000004100 */
[----:B------:R-:W-:-:S04]  /*ba20*/  FMUL R42, R42, UR40 ;  /* 0x000000282a2a7c20 */ /* 0x000fc80008400000 */
[----:B------:R-:W-:Y:S02]  /*ba30*/  FFMA R215, R215, UR41, R42 ;  /* 0x00000029d7d77c23 */ /* 0x000fe4000800002a */
[----:B------:R-:W0:Y:S03]  /*ba40*/  @!P3 LDC.64 R42, c[0x0][0x5c0] ;  /* 0x00017000ff2abb82 */ /* 0x000e260000000a00 */
[----:B------:R-:W-:-:S05]  /*ba50*/  F2FP.SATFINITE.E4M3.F32.PACK_AB_MERGE_C R215, RZ, R215, RZ ;  /* 0x000000d7ffd7723e */ /* 0x000fca00048070ff */
[----:B------:R1:W-:Y:S02]  /*ba60*/  @!P0 STG.E.U8 desc[UR48][R34.64], R215 ;  /* 0x000000d722008986 */ /* 0x0003e4000c101130 */
[----:B-1----:R-:W1:Y:S02]  /*ba70*/  @!P6 LDC.64 R34, c[0x0][0x5c0] ;  /* 0x00017000ff22eb82 */ /* 0x002e640000000a00 */
[----:B-1----:R-:W-:Y:S02]  /*ba80*/  @!P6 IADD3 R50, P4, P5, R24, R34, R2 ;  /* 0x000000221832e210 */ /* 0x002fe40007d9e002 */
[----:B------:R-:W-:-:S06]  /*ba90*/  PRMT R34, RZ, 0x7610, R34 ;  /* 0x00007610ff227816 */ /* 0x000fcc0000000022 */
[----:B------:R-:W4:Y:S01]  /*baa0*/  @!P3 LDG.E.U8 R34, desc[UR48][R32.64+0x1] ;  /* 0x000001302022b981 */ /* 0x000f22000c1e1100 */
[----:B------:R-:W-:Y:S02]  /*bab0*/  @!P6 IADD3.X R51, R40, R35, R6, P4, P5 ;  /* 0x000000232833e210 */ /* 0x000fe400027ea406 */
[----:B------:R-:W-:Y:S02]  /*bac0*/  ISETP.LT.OR P4, PT, R38, 0x22, !P2 ;  /* 0x000000222600780c */ /* 0x000fe40005781670 */
[----:B0-----:R-:W-:-:S05]  /*bad0*/  @!P3 IADD3 R42, P0, R45, R42, RZ ;  /* 0x0000002a2d2ab210 */ /* 0x001fca0007f1e0ff */
[----:B------:R-:W-:Y:S01]  /*bae0*/  @!P3 IMAD.X R43, R44, 0x1, R43, P0 ;  /* 0x000000012c2bb824 */ /* 0x000fe200000e062b */
[----:B------:R-:W-:Y:S02]  /*baf0*/  LOP3.LUT P5, RZ, R228, 0x8, RZ, 0xc0, !PT ;  /* 0x00000008e4ff7812 */ /* 0x000fe400078ac0ff */
        /* <DEDUP_REMOVED lines=11> */
[----:B------:R-:W-:Y:S02]  /*bbb0*/  @!P4 IADD3.X R49, R40, R35, R6, P0, P3 ;  /* 0x000000232831c210 */ /* 0x000fe400007e6406 */
[----:B------:R-:W-:Y:S02]  /*bbc0*/  ISETP.LT.OR P4, PT, R38, 0x29, !P2 ;  /* 0x000000292600780c */ /* 0x000fe40005781670 */
[----:B------:R-:W-:Y:S02]  /*bbd0*/  LOP3.LUT P6, RZ, R228, 0x4, RZ, 0xc0, !PT ;  /* 0x00000004e4ff7812 */ /* 0x000fe400078cc0ff */
        /* <DEDUP_REMOVED lines=8> */
[----:B------:R-:W-:-:S13]  /*bc60*/  ISETP.LT.OR P4, PT, R38, 0x2a, !P2 ;  /* 0x0000002a2600780c */ /* 0x000fda0005781670 */
[----:B------:R-:W0:Y:S01]  /*bc70*/  @!P4 LDC.64 R34, c[0x0][0x5c0] ;  /* 0x00017000ff22cb82 */ /* 0x000e220000000a00 */
[----:B------:R-:W-:-:S05]  /*bc80*/  F2FP.SATFINITE.E4M3.F32.PACK_AB_MERGE_C R213, RZ, R213, RZ ;  /* 0x000000d5ffd5723e */ /* 0x000fca00048070ff */
[----:B------:R-:W-:Y:S01]  /*bc90*/  @!P5 STG.E.U8 desc[UR48][R54.64+0x8], R213 ;  /* 0x000008d53600d986 */ /* 0x000fe2000c101130 */
[----:B0-----:R-:W-:Y:S02]  /*bca0*/  @!P4 IADD3 R128, P0, P3, R24, R34, R2 ;  /* 0x000000221880c210 */ /* 0x001fe40007b1e002 */
[----:B------:R-:W-:-:S06]  /*bcb0*/  PRMT R34, RZ, 0x7610, R34 ;  /* 0x00007610ff227816 */ /* 0x000fcc0000000022 */
[----:B------:R-:W4:Y:S01]  /*bcc0*/  @!P6 LDG.E.U8 R34, desc[UR48][R30.64+0x9] ;  /* 0x000009301e22e981 */ /* 0x000f22000c1e1100 */
[----:B------:R-:W-:Y:S02]  /*bcd0*/  @!P4 IADD3.X R129, R40, R35, R6, P0, P3 ;  /* 0x000000232881c210 */ /* 0x000fe400007e6406 */
[----:B------:R-:W-:-:S13]  /*bce0*/  ISETP.LT.OR P3, PT, R38, 0x9, !P1 ;  /* 0x000000092600780c */ /* 0x000fda0004f61670 */
[----:B------:R-:W-:-:S04]  /*bcf0*/  @!P3 IADD3 R43, P0, P4, R2, R24, R5 ;  /* 0x00000018022bb210 */ /* 0x000fc80007c1e005 */
[----:B------:R-:W-:Y:S02]  /*bd00*/  @!P3 IADD3.X R42, R6, R40, R7, P0, P4 ;  /* 0x00000028062ab210 */ /* 0x000fe400007e8407 */
        /* <DEDUP_REMOVED lines=8> */
[----:B0-----:R-:W-:-:S05]  /*bd90*/  @!P3 IADD3 R34, P0, R43, R34, RZ ;  /* 0x000000222b22b210 */ /* 0x001fca0007f1e0ff */
[----:B------:R-:W-:Y:S01]  /*bda0*/  @!P3 IMAD.X R35, R42, 0x1, R35, P0 ;  /* 0x000000012a23b824 */ /* 0x000fe200000e0623 */
[----:B------:R-:W-:-:S06]  /*bdb0*/  PRMT R42, RZ, 0x7610, R42 ;  /* 0x00007610ff2a7816 */ /* 0x000fcc000000002a */
[----:B------:R-:W4:Y:S01]  /*bdc0*/  @!P3 LDG.E.U8 R42, desc[UR48][R32.64+0x8] ;  /* 0x00000830202ab981 */ /* 0x000f22000c1e1100 */
[----:B------:R-:W-:-:S04]  /*bdd0*/  LOP3.LUT R227, R227, 0xdfffffff, RZ, 0xc0, !PT ;  /* 0xdfffffffe3e37812 */ /* 0x000fc800078ec0ff */
[----:B------:R-:W-:-:S04]  /*bde0*/  @P2 LOP3.LUT R227, R227, 0x20000000, RZ, 0xfc, !PT ;  /* 0x20000000e3e32812 */ /* 0x000fc800078efcff */
[----:B------:R-:W-:Y:S02]  /*bdf0*/  LOP3.LUT R227, R227, 0xefffffff, RZ, 0xc0, !PT ;  /* 0xefffffffe3e37812 */ /* 0x000fe400078ec0ff */
[----:B------:R-:W-:Y:S02]  /*be00*/  ISETP.LT.OR P0, PT, R38, 0xa, !P1 ;  /* 0x0000000a2600780c */ /* 0x000fe40004f01670 */
[----:B------:R-:W-:Y:S02]  /*be10*/  @P1 LOP3.LUT R227, R227, 0x10000000, RZ, 0xfc, !PT ;  /* 0x10000000e3e31812 */ /* 0x000fe400078efcff */
[----:B------:R-:W-:-:S04]  /*be20*/  ISETP.GE.AND P1, PT, R39, 0x81, PT ;  /* 0x000000812700780c */ /* 0x000fc80003f26270 */
[----:B------:R-:W-:-:S05]  /*be30*/  ISETP.LT.OR P6, PT, R38, 0x21, !P1 ;  /* 0x000000212600780c */ /* 0x000fca0004fc1670 */
        /* <DEDUP_REMOVED lines=14> */
[----:B0-----:R-:W-:-:S05]  /*bf20*/  @!P0 IADD3 R42, P3, R45, R42, RZ ;  /* 0x0000002a2d2a8210 */ /* 0x001fca0007f7e0ff */
[----:B------:R-:W-:Y:S01]  /*bf30*/  @!P0 IMAD.X R43, R44, 0x1, R43, P3 ;  /* 0x000000012c2b8824 */ /* 0x000fe200018e062b */
[----:B------:R-:W-:Y:S02]  /*bf40*/  @!P6 IADD3.X R123, R40, R35, R7, P4, P5 ;  /* 0x00000023287be210 */ /* 0x000fe400027ea407 */
[----:B------:R-:W-:Y:S02]  /*bf50*/  LOP3.LUT P2, RZ, R228, 0x20, RZ, 0xc0, !PT ;  /* 0x00000020e4ff7812 */ /* 0x000fe4000784c0ff */
[----:B----4-:R-:W-:-:S04]  /*bf60*/  LOP3.LUT R34, R34, 0xff, RZ, 0xc0, !PT ;  /* 0x000000ff22227812 */ /* 0x010fc800078ec0ff */
[----:B------:R-:W-:-:S05]  /*bf70*/  F2FP.F16.E4M3.UNPACK_B R34, R34 ;  /* 0x00000022ff22723e */ /* 0x000fca00020006ff */
[----:B------:R-:W-:-:S05]  /*bf80*/  HADD2.F32 R34, -RZ, R34.H0_H0 ;  /* 0x20000022ff227230 */ /* 0x000fca0000004100 */
[----:B------:R-:W-:-:S04]  /*bf90*/  FMUL R34, R34, UR40 ;  /* 0x0000002822227c20 */ /* 0x000fc80008400000 */
[----:B------:R-:W-:-:S05]  /*bfa0*/  FFMA R34, R210, UR41, R34 ;  /* 0x00000029d2227c23 */ /* 0x000fca0008000022 */
[----:B------:R-:W-:-:S05]  /*bfb0*/  F2FP.SATFINITE.E4M3.F32.PACK_AB_MERGE_C R34, RZ, R34, RZ ;  /* 0x00000022ff22723e */ /* 0x000fca00048070ff */
[----:B------:R0:W-:Y:S01]  /*bfc0*/  @!P0 STG.E.U8 desc[UR48][R42.64+0x9], R34 ;  /* 0x000009222a008986 */ /* 0x0001e2000c101130 */
[----:B------:R-:W-:-:S05]  /*bfd0*/  IADD3 R35, P0, R41, 0x100, RZ ;  /* 0x0000010029237810 */ /* 0x000fca0007f1e0ff */
[----:B------:R-:W-:-:S04]  /*bfe0*/  IMAD.X R44, RZ, RZ, R81, P0 ;  /* 0x000000ffff2c7224 */ /* 0x000fc800000e0651 */
[----:B------:R-:W-:-:S04]  /*bff0*/  IMAD R44, R44, UR8, RZ ;  /* 0x000000082c2c7c24 */ /* 0x000fc8000f8e02ff */
[C---:B0-----:R-:W-:Y:S02]  /*c000*/  IMAD R42, R35.reuse, UR9, R44 ;  /* 0x00000009232a7c24 */ /* 0x041fe4000f8e022c */
[----:B------:R-:W-:-:S03]  /*c010*/  IMAD.WIDE.U32 R34, R35, UR8, R36 ;  /* 0x0000000823227c25 */ /* 0x000fc6000f8e0024 */
        /* <DEDUP_REMOVED lines=19> */
[----:B------:R-:W0:Y:S02]  /*c150*/  @!P2 LDC.64 R42, c[0x0][0x5c0] ;  /* 0x00017000ff2aab82 */ /* 0x000e240000000a00 */
[----:B0-----:R-:W-:Y:S02]  /*c160*/  @!P2 IADD3 R134, P0, P3, R24, R42, R5 ;  /* 0x0000002a1886a210 */ /* 0x001fe40007b1e005 */
[----:B------:R-:W-:-:S06]  /*c170*/  PRMT R42, RZ, 0x7610, R42 ;  /* 0x00007610ff2a7816 */ /* 0x000fcc000000002a */
[----:B------:R-:W4:Y:S01]  /*c180*/  @!P6 LDG.E.U8 R42, desc[UR48][R34.64+0x1] ;  /* 0x00000130222ae981 */ /* 0x000f22000c1e1100 */
[----:B------:R-:W-:Y:S02]  /*c190*/  ISETP.LT.OR P4, PT, R38, 0x2a, !P1 ;  /* 0x0000002a2600780c */ /* 0x000fe40004f81670 */
[----:B------:R-:W-:Y:S02]  /*c1a0*/  @!P2 IADD3.X R135, R40, R43, R7, P0, P3 ;  /* 0x0000002b2887a210 */ /* 0x000fe400007e6407 */
[----:B------:R-:W-:-:S04]  /*c1b0*/  LOP3.LUT R228, R228, 0xfffffffe, RZ, 0xc0, !PT ;  /* 0xfffffffee4e47812 */ /* 0x000fc800078ec0ff */
[----:B------:R-:W-:-:S04]  /*c1c0*/  @P5 LOP3.LUT R228, R228, 0x1, RZ, 0xfc, !PT ;  /* 0x00000001e4e45812 */ /* 0x000fc800078efcff */
[----:B------:R-:W-:-:S04]  /*c1d0*/  LOP3.LUT R228, R228, 0xffffffdf, RZ, 0xc0, !PT ;  /* 0xffffffdfe4e47812 */ /* 0x000fc800078ec0ff */
[----:B------:R-:W-:Y:S02]  /*c1e0*/  @P2 LOP3.LUT R228, R228, 0x20, RZ, 0xfc, !PT ;  /* 0x00000020e4e42812 */ /* 0x000fe400078efcff */
[----:B------:R-:W-:Y:S02]  /*c1f0*/  ISETP.GE.AND P2, PT, R39, 0x101, PT ;  /* 0x000001012700780c */ /* 0x000fe40003f46270 */
[----:B------:R-:W-:-:S04]  /*c200*/  LOP3.LUT R228, R228, 0xffffffef, RZ, 0xc0, !PT ;  /* 0xffffffefe4e47812 */ /* 0x000fc800078ec0ff */
[----:B------:R-:W-:Y:S02]  /*c210*/  @P4 LOP3.LUT R228, R228, 0x10, RZ, 0xfc, !PT ;  /* 0x00000010e4e44812 */ /* 0x000fe400078efcff */
        /* <DEDUP_REMOVED lines=10> */
[----:B------:R-:W-:-:S13]  /*c2c0*/  ISETP.LT.OR P4, PT, R38, 0x21, !P2 ;  /* 0x000000212600780c */ /* 0x000fda0005781670 */
[----:B------:R-:W0:Y:S01]  /*c2d0*/  @!P4 LDC.64 R42, c[0x0][0x5c0] ;  /* 0x00017000ff2acb82 */ /* 0x000e220000000a00 */
[----:B------:R-:W-:Y:S02]  /*c2e0*/  @P4 LOP3.LUT R229, R229, 0x800, RZ, 0xfc, !PT ;  /* 0x00000800e5e54812 */ /* 0x000fe400078efcff */
[----:B0-----:R-:W-:-:S04]  /*c2f0*/  @!P4 IADD3 R138, P0, P3, R24, R42, R3 ;  /* 0x0000002a188ac210 */ /* 0x001fc80007b1e003 */
[----:B------:R-:W-:Y:S02]  /*c300*/  @!P4 IADD3.X R139, R40, R43, R4, P0, P3 ;  /* 0x0000002b288bc210 */ /* 0x000fe400007e6404 */
[----:B------:R-:W-:-:S05]  /*c310*/  IADD3 R42, P0, R41, 0x108, RZ ;  /* 0x00000108292a7810 */ /* 0x000fca0007f1e0ff */
[----:B------:R-:W-:Y:S01]  /*c320*/  IMAD.X R43, RZ, RZ, R81, P0 ;  /* 0x000000ffff2b7224 */ /* 0x000fe200000e0651 */
[----:B------:R-:W-:-:S04]  /*c330*/  ISETP.GE.AND P0, PT, R39, 0x109, PT ;  /* 0x000001092700780c */ /* 0x000fc80003f06270 */
[----:B------:R-:W-:Y:S01]  /*c340*/  ISETP.LT.OR P4, PT, R38, 0x1, !P0 ;  /* 0x000000012600780c */ /* 0x000fe20004781670 */
[----:B------:R-:W-:Y:S02]  /*c350*/  IMAD R43, R43, UR8, RZ ;  /* 0x000000082b2b7c24 */ /* 0x000fe4000f8e02ff */
[----:B------:R-:W-:-:S04]  /*c360*/  IMAD.WIDE.U32 R36, R42, UR8, R36 ;  /* 0x000000082a247c25 */ /* 0x000fc8000f8e0024 */
[----:B------:R-:W-:-:S06]  /*c370*/  IMAD R43, R42, UR9, R43 ;  /* 0x000000092a2b7c24 */ /* 0x000fcc000f8e022b */
[----:B------:R-:W-:-:S04]  /*c380*/  @!P4 IADD3 R41, P3, P5, R2, R24, R3 ;  /* 0x000000180229c210 */ /* 0x000fc80007d7e003 */
[----:B------:R-:W-:Y:S02]  /*c390*/  @!P4 IADD3.X R44, R6, R40, R4, P3, P5 ;  /* 0x00000028062cc210 */ /* 0x000fe40001fea404 */
[----:B------:R-:W-:-:S04]  /*c3a0*/  IADD3 R36, P3, R36, UR12, RZ ;  /* 0x0000000c24247c10 */ /* 0x000fc8000ff7e0ff */
[----:B------:R-:W-:Y:S02]  /*c3b0*/  IADD3.X R37, R37, UR13, R43, P3, !PT ;  /* 0x0000000d25257c10 */ /* 0x000fe40009ffe42b */
[----:B------:R-:W0:Y:S02]  /*c3c0*/  @!P4 LDC.64 R42, c[0x0][0x5c0] ;  /* 0x00017000ff2acb82 */ /* 0x000e240000000a00 */
[----:B0-----:R-:W-:Y:S02]  /*c3d0*/  @!P4 IADD3 R42, P3, R41, R42, RZ ;  /* 0x0000002a292ac210 */ /* 0x001fe40007f7e0ff */
[----:B------:R-:W-:-:S06]  /*c3e0*/  PRMT R41, RZ, 0x7610, R41 ;  /* 0x00007610ff297816 */ /* 0x000fcc0000000029 */
[----:B------:R-:W4:Y:S01]  /*c3f0*/  @!P4 LDG.E.U8 R41, desc[UR48][R36.64] ;  /* 0x000000302429c981 */ /* 0x000f22000c1e1100 */
[----:B------:R-:W-:Y:S01]  /*c400*/  @!P4 IMAD.X R43, R44, 0x1, R43, P3 ;  /* 0x000000012c2bc824 */ /* 0x000fe200018e062b */
[----:B------:R-:W-:-:S13]  /*c410*/  ISETP.LT.OR P3, PT, R38, 0x2, !P0 ;  /* 0x000000022600780c */ /* 0x000fda0004761670 */
[----:B------:R-:W0:Y:S01]  /*c420*/  @!P3 LDC.64 R44, c[0x0][0x5c0] ;  /* 0x00017000ff2cbb82 */ /* 0x000e220000000a00 */
[----:B------:R-:W-:Y:S02]  /*c430*/  @!P3 IADD3 R52, P5, P6, R2, R24, R3 ;  /* 0x000000180234b210 */ /* 0x000fe40007ebe003 */
[----:B----4-:R-:W-:-:S04]  /*c440*/  LOP3.LUT R41, R41, 0xff, RZ, 0xc0, !PT ;  /* 0x000000ff29297812 */ /* 0x010fc800078ec0ff */
[----:B------:R-:W-:-:S05]  /*c450*/  F2FP.F16.E4M3.UNPACK_B R41, R41 ;  /* 0x00000029ff29723e */ /* 0x000fca00020006ff */
[----:B------:R-:W-:-:S05]  /*c460*/  HADD2.F32 R41, -RZ, R41.H0_H0 ;  /* 0x20000029ff297230 */ /* 0x000fca0000004100 */
[----:B------:R-:W-:-:S04]  /*c470*/  FMUL R41, R41, UR40 ;  /* 0x0000002829297c20 */ /* 0x000fc80008400000 */
[----:B------:R-:W-:-:S05]  /*c480*/  FFMA R207, R207, UR41, R41 ;  /* 0x00000029cfcf7c23 */ /* 0x000fca0008000029 */
[----:B------:R-:W-:Y:S02]  /*c490*/  F2FP.SATFINITE.E4M3.F32.PACK_AB_MERGE_C R207, RZ, R207, RZ ;  /* 0x000000cfffcf723e */ /* 0x000fe400048070ff */
[----:B------:R-:W-:-:S03]  /*c4a0*/  @!P3 IADD3.X R41, R6, R40, R4, P5, P6 ;  /* 0x000000280629b210 */ /* 0x000fc60002fec404 */
[----:B------:R1:W-:Y:S01]  /*c4b0*/  @!P4 STG.E.U8 desc[UR48][R42.64], R207 ;  /* 0x000000cf2a00c986 */ /* 0x0003e2000c101130 */
[----:B0-----:R-:W-:-:S05]  /*c4c0*/  @!P3 IADD3 R44, P4, R52, R44, RZ ;  /* 0x0000002c342cb210 */ /* 0x001fca0007f9e0ff */
[----:B------:R-:W-:Y:S01]  /*c4d0*/  @!P3 IMAD.X R45, R41, 0x1, R45, P4 ;  /* 0x00000001292db824 */ /* 0x000fe200020e062d */
[----:B------:R-:W-:-:S06]  /*c4e0*/  PRMT R41, RZ, 0x7610, R41 ;  /* 0x00007610ff297816 */ /* 0x000fcc0000000029 */
[----:B------:R-:W4:Y:S01]  /*c4f0*/  @!P3 LDG.E.U8 R41, desc[UR48][R36.64+0x1] ;  /* 0x000001302429b981 */ /* 0x000f22000c1e1100 */
[----:B------:R-:W-:-:S04]  /*c500*/  LOP3.LUT R227, R227, 0xbfffffff, RZ, 0xc0, !PT ;  /* 0xbfffffffe3e37812 */ /* 0x000fc800078ec0ff */
[----:B------:R-:W-:Y:S02]  /*c510*/  @P1 LOP3.LUT R227, R227, 0x40000000, RZ, 0xfc, !PT ;  /* 0x40000000e3e31812 */ /* 0x000fe400078efcff */
[----:B------:R-:W-:-:S13]  /*c520*/  ISETP.LT.OR P1, PT, R38, 0x22, !P2 ;  /* 0x000000222600780c */ /* 0x000fda0005721670 */
[----:B-1----:R-:W0:Y:S02]  /*c530*/  @!P1 LDC.64 R42, c[0x0][0x5c0] ;  /* 0x00017000ff2a9b82 */ /* 0x002e240000000a00 */
[----:B0-----:R-:W-:-:S04]  /*c540*/  @!P1 IADD3 R126, P5, P6, R24, R42, R3 ;  /* 0x0000002a187e9210 */ /* 0x001fc80007ebe003 */
        /* <DEDUP_REMOVED lines=9> */
[----:B0-----:R-:W-:-:S06]  /*c5e0*/  PRMT R41, RZ, 0x7610, R41 ;  /* 0x00007610ff297816 */ /* 0x001fcc0000000029 */
[----:B------:R-:W4:Y:S01]  /*c5f0*/  @!P5 LDG.E.U8 R41, desc[UR48][R34.64+0x8] ;  /* 0x000008302229d981 */ /* 0x000f22000c1e1100 */
[----:B------:R-:W-:Y:S02]  /*c600*/  LOP3.LUT P6, RZ, R228, 0x40, RZ, 0xc0, !PT ;  /* 0x00000040e4ff7812 */ /* 0x000fe400078cc0ff */
[----:B------:R-:W-:-:S04]  /*c610*/  LOP3.LUT R229, R229, 0xfffffeff, RZ, 0xc0, !PT ;  /* 0xfffffeffe5e57812 */ /* 0x000fc800078ec0ff */
[----:B------:R-:W-:Y:S02]  /*c620*/  @P1 LOP3.LUT R229, R229, 0x100, RZ, 0xfc, !PT ;  /* 0x00000100e5e51812 */ /* 0x000fe400078efcff */
[----:B------:R-:W-:-:S13]  /*c630*/  ISETP.LT.OR P1, PT, R38, 0x29, !P2 ;  /* 0x000000292600780c */ /* 0x000fda0005721670 */
[----:B------:R-:W0:Y:S01]  /*c640*/  @!P1 LDC.64 R42, c[0x0][0x5c0] ;  /* 0x00017000ff2a9b82 */ /* 0x000e220000000a00 */
[----:B------:R-:W-:Y:S02]  /*c650*/  ISETP.LT.OR P2, PT, R38, 0x2a, !P2 ;  /* 0x0000002a2600780c */ /* 0x000fe40005741670 */
[----:B------:R-:W-:Y:S02]  /*c660*/  LOP3.LUT R229, R229, 0xffffdfff, RZ, 0xc0, !PT ;  /* 0xffffdfffe5e57812 */ /* 0x000fe400078ec0ff */
[----:B0-----:R-:W-:-:S04]  /*c670*/  @!P1 IADD3 R124, P3, P4, R24, R42, R3 ;  /* 0x0000002a187c9210 */ /* 0x001fc80007c7e003 */
[----:B------:R-:W-:-:S05]  /*c680*/  @!P1 IADD3.X R125, R40, R43, R4, P3, P4 ;  /* 0x0000002b287d9210 */ /* 0x000fca0001fe8404 */
[----:B------:R-:W0:Y:S01]  /*c690*/  @!P2 LDC.64 R42, c[0x0][0x5c0] ;  /* 0x00017000ff2aab82 */ /* 0x000e220000000a00 */
[----:B----4-:R-:W-:-:S04]  /*c6a0*/  LOP3.LUT R41, R41, 0xff, RZ, 0xc0, !PT ;  /* 0x000000ff29297812 */ /* 0x010fc800078ec0ff */
[----:B------:R-:W-:-:S05]  /*c6b0*/  F2FP.F16.E4M3.UNPACK_B R41, R41 ;  /* 0x00000029ff29723e */ /* 0x000fca00020006ff */
[----:B------:R-:W-:-:S05]  /*c6c0*/  HADD2.F32 R41, -RZ, R41.H0_H0 ;  /* 0x20000029ff297230 */ /* 0x000fca0000004100 */
[----:B------:R-:W-:-:S04]  /*c6d0*/  FMUL R41, R41, UR40 ;  /* 0x0000002829297c20 */ /* 0x000fc80008400000 */
[--C-:B------:R-:W-:Y:S01]  /*c6e0*/  FFMA R205, R205, UR41, R41.reuse ;  /* 0x00000029cdcd7c23 */ /* 0x100fe20008000029 */
[----:B------:R-:W-:-:S04]  /*c6f0*/  PRMT R41, RZ, 0x7610, R41 ;  /* 0x00007610ff297816 */ /* 0x000fc80000000029 */
[----:B------:R-:W-:-:S05]  /*c700*/  F2FP.SATFINITE.E4M3.F32.PACK_AB_MERGE_C R205, RZ, R205, RZ ;  /* 0x000000cdffcd723e */ /* 0x000fca00048070ff */
[----:B------:R-:W-:Y:S04]  /*c710*/  @!P5 STG.E.U8 desc[UR48][R62.64+0x8], R205 ;  /* 0x000008cd3e00d986 */ /* 0x000fe8000c101130 */
[----:B------:R-:W4:Y:S01]  /*c720*/  @!P6 LDG.E.U8 R41, desc[UR48][R34.64+0x9] ;  /* 0x000009302229e981 */ /* 0x000f22000c1e1100 */
[----:B------:R-:W-:Y:S02]  /*c730*/  @P1 LOP3.LUT R229, R229, 0x2000, RZ, 0xfc, !PT ;  /* 0x00002000e5e51812 */ /* 0x000fe400078efcff */
[----:B0-----:R-:W-:Y:S02]  /*c740*/  @!P2 IADD3 R120, P3, P4, R24, R42, R3 ;  /* 0x0000002a1878a210 */ /* 0x001fe40007c7e003 */
[----:B------:R-:W-:Y:S02]  /*c750*/  LOP3.LUT R229, R229, 0xffff7fff, RZ, 0xc0, !PT ;  /* 0xffff7fffe5e57812 */ /* 0x000fe400078ec0ff */
[----:B------:R-:W-:-:S02]  /*c760*/  @!P2 IADD3.X R121, R40, R43, R4, P3, P4 ;  /* 0x0000002b2879a210 */ /* 0x000fc40001fe8404 */
[----:B------:R-:W-:Y:S02]  /*c770*/  @P2 LOP3.LUT R229, R229, 0x8000, RZ, 0xfc, !PT ;  /* 0x00008000e5e52812 */ /* 0x000fe400078efcff */
[----:B------:R-:W-:-:S04]  /*c780*/  LOP3.LUT P2, RZ, R227, 0x20000000, RZ, 0xc0, !PT ;  /* 0x20000000e3ff7812 */ /* 0x000fc8000784c0ff */
[----:B------:R-:W-:-:S13]  /*c790*/  ISETP.LT.OR P5, PT, R38, 0x31, !P2 ;  /* 0x000000312600780c */ /* 0x000fda00057a1670 */
[----:B------:R-:W0:Y:S02]  /*c7a0*/  @!P5 LDC.64 R42, c[0x0][0x5c0] ;  /* 0x00017000ff2adb82 */ /* 0x000e240000000a00 */
[----:B0-----:R-:W-:-:S04]  /*c7b0*/  @!P5 IADD3 R136, P3, P4, R24, R42, R2 ;  /* 0x0000002a1888d210 */ /* 0x001fc80007c7e002 */
[----:B------:R-:W-:Y:S02]  /*c7c0*/  @!P5 IADD3.X R137, R40, R43, R6, P3, P4 ;  /* 0x0000002b2889d210 */ /* 0x000fe40001fe8406 */
[----:B------:R-:W-:-:S13]  /*c7d0*/  ISETP.LT.OR P4, PT, R38, 0x9, !P0 ;  /* 0x000000092600780c */ /* 0x000fda0004781670 */
[----:B------:R-:W0:Y:S01]  /*c7e0*/  @!P4 LDC.64 R42, c[0x0][0x5c0] ;  /* 0x00017000ff2acb82 */ /* 0x000e220000000a00 */
[----:B------:R-:W-:-:S04]  /*c7f0*/  LOP3.LUT R229, R229, 0xff7fffff, RZ, 0xc0, !PT ;  /* 0xff7fffffe5e57812 */ /* 0x000fc800078ec0ff */
[----:B------:R-:W-:Y:S02]  /*c800*/  @P5 LOP3.LUT R229, R229, 0x800000, RZ, 0xfc, !PT ;  /* 0x00800000e5e55812 */ /* 0x000fe400078efcff */
[----:B------:R-:W-:Y:S02]  /*c810*/  @!P4 IADD3 R44, P3, P5, R2, R24, R3 ;  /* 0x00000018022cc210 */ /* 0x000fe40007d7e003 */
[----:B----4-:R-:W-:-:S04]  /*c820*/  LOP3.LUT R41, R41, 0xff, RZ, 0xc0, !PT ;  /* 0x000000ff29297812 */ /* 0x010fc800078ec0ff */
[----:B------:R-:W-:-:S05]  /*c830*/  F2FP.F16.E4M3.UNPACK_B R41, R41 ;  /* 0x00000029ff29723e */ /* 0x000fca00020006ff */
[----:B------:R-:W-:-:S05]  /*c840*/  HADD2.F32 R41, -RZ, R41.H0_H0 ;  /* 0x20000029ff297230 */ /* 0x000fca0000004100 */
[----:B------:R-:W-:-:S04]  /*c850*/  FMUL R41, R41, UR40 ;  /* 0x0000002829297c20 */ /* 0x000fc80008400000 */
[----:B------:R-:W-:-:S05]  /*c860*/  FFMA R41, R204, UR41, R41 ;  /* 0x00000029cc297c23 */ /* 0x000fca0008000029 */
[----:B------:R-:W-:-:S05]  /*c870*/  F2FP.SATFINITE.E4M3.F32.PACK_AB_MERGE_C R41, RZ, R41, RZ ;  /* 0x00000029ff29723e */ /* 0x000fca00048070ff */
[----:B------:R1:W-:Y:S02]  /*c880*/  @!P6 STG.E.U8 desc[UR48][R60.64+0x9], R41 ;  /* 0x000009293c00e986 */ /* 0x0003e4000c101130 */
[----:B-1----:R-:W-:Y:S02]  /*c890*/  @!P4 IADD3.X R41, R6, R40, R4, P3, P5 ;  /* 0x000000280629c210 */ /* 0x002fe40001fea404 */
[----:B0-----:R-:W-:-:S05]  /*c8a0*/  @!P4 IADD3 R42, P3, R44, R42, RZ ;  /* 0x0000002a2c2ac210 */ /* 0x001fca0007f7e0ff */
[----:B------:R-:W-:Y:S01]  /*c8b0*/  @!P4 IMAD.X R43, R41, 0x1, R43, P3 ;  /* 0x00000001292bc824 */ /* 0x000fe200018e062b */
[----:B------:R-:W-:-:S06]  /*c8c0*/  PRMT R41, RZ, 0x7610, R41 ;  /* 0x00007610ff297816 */ /* 0x000fcc0000000029 */
[----:B------:R-:W4:Y:S01]  /*c8d0*/  @!P4 LDG.E.U8 R41, desc[UR48][R36.64+0x8] ;  /* 0x000008302429c981 */ /* 0x000f22000c1e1100 */
        /* <DEDUP_REMOVED lines=15> */
[C---:B------:R-:W-:Y:S02]  /*c9d0*/  LOP3.LUT P1, RZ, R227.reuse, 0x40000000, RZ, 0xc0, !PT ;  /* 0x40000000e3ff7812 */ /* 0x040fe4000782c0ff */
[----:B------:R-:W-:-:S04]  /*c9e0*/  LOP3.LUT R227, R227, 0xfbffffff, RZ, 0xc0, !PT ;  /* 0xfbffffffe3e37812 */ /* 0x000fc800078ec0ff */
[----:B------:R-:W-:Y:S02]  /*c9f0*/  @P0 LOP3.LUT R227, R227, 0x4000000, RZ, 0xfc, !PT ;  /* 0x04000000e3e30812 */ /* 0x000fe400078efcff */
[----:B------:R-:W-:-:S13]  /*ca00*/  ISETP.LT.OR P0, PT, R38, 0x32, !P2 ;  /* 0x000000322600780c */ /* 0x000fda0005701670 */
[----:B-1----:R-:W0:Y:S02]  /*ca10*/  @!P0 LDC.64 R42, c[0x0][0x5c0] ;  /* 0x00017000ff2a8b82 */ /* 0x002e240000000a00 */
[----:B0-----:R-:W-:-:S04]  /*ca20*/  @!P0 IADD3 R118, P5, P6, R24, R42, R2 ;  /* 0x0000002a18768210 */ /* 0x001fc80007ebe002 */
[----:B------:R-:W-:Y:S02]  /*ca30*/  @!P0 IADD3.X R119, R40, R43, R6, P5, P6 ;  /* 0x0000002b28778210 */ /* 0x000fe40002fec406 */
[----:B------:R-:W-:-:S13]  /*ca40*/  ISETP.LT.OR P6, PT, R38, 0x39, !P2 ;  /* 0x000000392600780c */ /* 0x000fda00057c1670 */
[----:B------:R-:W0:Y:S01]  /*ca50*/  @!P6 LDC.64 R42, c[0x0][0x5c0] ;  /* 0x00017000ff2aeb82 */ /* 0x000e220000000a00 */
[----:B------:R-:W-:-:S04]  /*ca60*/  LOP3.LUT R228, R228, 0xffffff7f, RZ, 0xc0, !PT ;  /* 0xffffff7fe4e47812 */ /* 0x000fc800078ec0ff */
[----:B------:R-:W-:Y:S02]  /*ca70*/  @P0 LOP3.LUT R228, R228, 0x80, RZ, 0xfc, !PT ;  /* 0x00000080e4e40812 */ /* 0x000fe400078efcff */
[----:B------:R-:W-:Y:S02]  /*ca80*/  ISETP.GE.AND P0, PT, R39, 0x1, PT ;  /* 0x000000012700780c */ /* 0x000fe40003f06270 */
[----:B----4-:R-:W-:-:S04]  /*ca90*/  LOP3.LUT R41, R41, 0xff, RZ, 0xc0, !PT ;  /* 0x000000ff29297812 */ /* 0x010fc800078ec0ff */
[----:B------:R-:W-:-:S05]  /*caa0*/  F2FP.F16.E4M3.UNPACK_B R41, R41 ;  /* 0x00000029ff29723e */ /* 0x000fca00020006ff */
[----:B------:R-:W-:-:S05]  /*cab0*/  HADD2.F32 R41, -RZ, R41.H0_H0 ;  /* 0x20000029ff297230 */ /* 0x000fca0000004100 */
[----:B------:R-:W-:-:S04]  /*cac0*/  FMUL R41, R41, UR40 ;  /* 0x0000002829297c20 */ /* 0x000fc80008400000 */
[----:B------:R-:W-:-:S05]  /*cad0*/  FFMA R41, R202, UR41, R41 ;  /* 0x00000029ca297c23 */ /* 0x000fca0008000029 */
[----:B------:R-:W-:-:S05]  /*cae0*/  F2FP.SATFINITE.E4M3.F32.PACK_AB_MERGE_C R41, RZ, R41, RZ ;  /* 0x00000029ff29723e */ /* 0x000fca00048070ff */
[----:B------:R1:W-:Y:S01]  /*caf0*/  @!P3 STG.E.U8 desc[UR48][R44.64+0x9], R41 ;  /* 0x000009292c00b986 */ /* 0x0003e2000c101130 */
[----:B0-----:R-:W-:-:S04]  /*cb00*/  @!P6 IADD3 R116, P3, P4, R24, R42, R2 ;  /* 0x0000002a1874e210 */ /* 0x001fc80007c7e002 */
[----:B------:R-:W-:Y:S02]  /*cb10*/  @!P6 IADD3.X R117, R40, R43, R6, P3, P4 ;  /* 0x0000002b2875e210 */ /* 0x000fe40001fe8406 */
[----:B------:R-:W-:Y:S02]  /*cb20*/  ISETP.LT.OR P3, PT, R38, 0x11, !P0 ;  /* 0x000000112600780c */ /* 0x000fe40004761670 */
[----:B-1----:R-:W-:-:S11]  /*cb30*/  PRMT R41, RZ, 0x7610, R41 ;  /* 0x00007610ff297816 */ /* 0x002fd60000000029 */
[----:B------:R-:W4:Y:S01]  /*cb40*/  @!P3 LDG.E.U8 R41, desc[UR48][R26.64+0x10] ;  /* 0x000010301a29b981 */ /* 0x000f22000c1e1100 */
[----:B------:R-:W0:Y:S02]  /*cb50*/  @!P3 LDC.64 R42, c[0x0][0x5c0] ;  /* 0x00017000ff2abb82 */ /* 0x000e240000000a00 */
        /* <DEDUP_REMOVED lines=8> */
[----:B------:R0:W-:Y:S01]  /*cbe0*/  @!P3 STG.E.U8 desc[UR48][R42.64+0x10], R201 ;  /* 0x000010c92a00b986 */ /* 0x0001e2000c101130 */
[----:B------:R-:W-:Y:S02]  /*cbf0*/  ISETP.LT.OR P3, PT, R38, 0x12, !P0 ;  /* 0x000000122600780c */ /* 0x000fe40004761670 */
[----:B------:R-:W-:-:S11]  /*cc00*/  PRMT R41, RZ, 0x7610, R41 ;  /* 0x00007610ff297816 */ /* 0x000fd60000000029 */
[----:B------:R-:W4:Y:S01]  /*cc10*/  @!P3 LDG.E.U8 R41, desc[UR48][R26.64+0x11] ;  /* 0x000011301a29b981 */ /* 0x000f22000c1e1100 */
[----:B0-----:R-:W0:Y:S01]  /*cc20*/  @!P3 LDC.64 R42, c[0x0][0x5c0] ;  /* 0x00017000ff2abb82 */ /* 0x001e220000000a00 */
[----:B------:R-:W-:-:S04]  /*cc30*/  LOP3.LUT R229, R229, 0xfeffffff, RZ, 0xc0, !PT ;  /* 0xfeffffffe5e57812 */ /* 0x000fc800078ec0ff */
[----:B------:R-:W-:Y:S02]  /*cc40*/  @P6 LOP3.LUT R229, R229, 0x1000000, RZ, 0xfc, !PT ;  /* 0x01000000e5e56812 */ /* 0x000fe400078efcff */
[----:B------:R-:W-:Y:S02]  /*cc50*/  ISETP.LT.OR P6, PT, R38, 0x11, !P2 ;  /* 0x000000112600780c */ /* 0x000fe400057c1670 */
        /* <DEDUP_REMOVED lines=11> */
[----:B------:R-:W-:-:S13]  /*cd10*/  ISETP.LT.OR P5, PT, R38, 0x3a, !P2 ;  /* 0x0000003a2600780c */ /* 0x000fda00057a1670 */
[----:B------:R-:W0:Y:S01]  /*cd20*/  @!P5 LDC.64 R42, c[0x0][0x5c0] ;  /* 0x00017000ff2adb82 */ /* 0x000e220000000a00 */
[----:B------:R-:W-:-:S04]  /*cd30*/  LOP3.LUT R229, R229, 0xffbfffff, RZ, 0xc0, !PT ;  /* 0xffbfffffe5e57812 */ /* 0x000fc800078ec0ff */
[----:B------:R-:W-:Y:S02]  /*cd40*/  @P5 LOP3.LUT R229, R229, 0x400000, RZ, 0xfc, !PT ;  /* 0x00400000e5e55812 */ /* 0x000fe400078efcff */
[----:B0-----:R-:W-:-:S04]  /*cd50*/  @!P5 IADD3 R112, P3, P4, R24, R42, R2 ;  /* 0x0000002a1870d210 */ /* 0x001fc80007c7e002 */
[----:B------:R-:W-:Y:S02]  /*cd60*/  @!P5 IADD3.X R113, R40, R43, R6, P3, P4 ;  /* 0x0000002b2871d210 */ /* 0x000fe40001fe8406 */
[----:B------:R-:W-:-:S13]  /*cd70*/  ISETP.LT.OR P5, PT, R38, 0x31, !P1 ;  /* 0x000000312600780c */ /* 0x000fda0004fa1670 */
[----:B------:R-:W0:Y:S01]  /*cd80*/  @!P5 LDC.64 R42, c[0x0][0x5c0] ;  /* 0x00017000ff2adb82 */ /* 0x000e220000000a00 */
[----:B----4-:R-:W-:-:S04]  /*cd90*/  LOP3.LUT R41, R41, 0xff, RZ, 0xc0, !PT ;  /* 0x000000ff29297812 */ /* 0x010fc800078ec0ff */
[----:B------:R-:W-:-:S05]  /*cda0*/  F2FP.F16.E4M3.UNPACK_B R41, R41 ;  /* 0x00000029ff29723e */ /* 0x000fca00020006ff */
[----:B------:R-:W-:-:S05]  /*cdb0*/  HADD2.F32 R41, -RZ, R41.H0_H0 ;  /* 0x20000029ff297230 */ /* 0x000fca0000004100 */
[----:B------:R-:W-:-:S04]  /*cdc0*/  FMUL R41, R41, UR40 ;  /* 0x0000002829297c20 */ /* 0x000fc80008400000 */
[----:B------:R-:W-:-:S05]  /*cdd0*/  FFMA R199, R199, UR41, R41 ;  /* 0x00000029c7c77c23 */ /* 0x000fca0008000029 */
[----:B------:R-:W-:-:S05]  /*cde0*/  F2FP.SATFINITE.E4M3.F32.PACK_AB_MERGE_C R199, RZ, R199, RZ ;  /* 0x000000c7ffc7723e */ /* 0x000fca00048070ff */
[----:B------:R-:W-:Y:S01]  /*cdf0*/  @!P6 STG.E.U8 desc[UR48][R70.64+0x10], R199 ;  /* 0x000010c74600e986 */ /* 0x000fe2000c101130 */
[----:B------:R-:W-:Y:S02]  /*ce00*/  ISETP.LT.OR P6, PT, R38, 0x12, !P2 ;  /* 0x000000122600780c */ /* 0x000fe400057c1670 */
[----:B------:R-:W-:-:S11]  /*ce10*/  PRMT R41, RZ, 0x7610, R41 ;  /* 0x00007610ff297816 */ /* 0x000fd60000000029 */
[----:B------:R-:W4:Y:S01]  /*ce20*/  @!P6 LDG.E.U8 R41, desc[UR48][R28.64+0x11] ;  /* 0x000011301c29e981 */ /* 0x000f22000c1e1100 */
[----:B------:R-:W-:Y:S02]  /*ce30*/  LOP3.LUT R229, R229, 0xfbffffff, RZ, 0xc0, !PT ;  /* 0xfbffffffe5e57812 */ /* 0x000fe400078ec0ff */
[----:B0-----:R-:W-:Y:S02]  /*ce40*/  @!P5 IADD3 R110, P3, P4, R24, R42, R5 ;  /* 0x0000002a186ed210 */ /* 0x001fe40007c7e005 */
[----:B------:R-:W-:Y:S02]  /*ce50*/  @P5 LOP3.LUT R229, R229, 0x4000000, RZ, 0xfc, !PT ;  /* 0x04000000e5e55812 */ /* 0x000fe400078efcff */
[----:B------:R-:W-:Y:S02]  /*ce60*/  @!P5 IADD3.X R111, R40, R43, R7, P3, P4 ;  /* 0x0000002b286fd210 */ /* 0x000fe40001fe8407 */
[----:B------:R-:W-:-:S13]  /*ce70*/  ISETP.LT.OR P5, PT, R38, 0x32, !P1 ;  /* 0x000000322600780c */ /* 0x000fda0004fa1670 */
[----:B------:R-:W0:Y:S01]  /*ce80*/  @!P5 LDC.64 R42, c[0x0][0x5c0] ;  /* 0x00017000ff2adb82 */ /* 0x000e220000000a00 */
[----:B------:R-:W-:-:S04]  /*ce90*/  LOP3.LUT R228, R228, 0xfffffdff, RZ, 0xc0, !PT ;  /* 0xfffffdffe4e47812 */ /* 0x000fc800078ec0ff */
[----:B------:R-:W-:Y:S02]  /*cea0*/  @P5 LOP3.LUT R228, R228, 0x200, RZ, 0xfc, !PT ;  /* 0x00000200e4e45812 */ /* 0x000fe400078efcff */
        /* <DEDUP_REMOVED lines=14> */
[----:B------:R1:W-:Y:S02]  /*cf90*/  @!P6 STG.E.U8 desc[UR48][R68.64+0x11], R41 ;  /* 0x000011294400e986 */ /* 0x0003e4000c101130 */
[----:B-1----:R-:W-:-:S06]  /*cfa0*/  PRMT R41, RZ, 0x7610, R41 ;  /* 0x00007610ff297816 */ /* 0x002fcc0000000029 */
        /* <DEDUP_REMOVED lines=14> */
[C---:B------:R-:W-:Y:S02]  /*d090*/  ISETP.LT.OR P0, PT, R38.reuse, 0x3a, !P1 ;  /* 0x0000003a2600780c */ /* 0x040fe40004f01670 */
        /* <DEDUP_REMOVED lines=10> */
[----:B0-----:R-:W-:Y:S01]  /*d140*/  PRMT R41, RZ, 0x7610, R41 ;  /* 0x00007610ff297816 */ /* 0x001fe20000000029 */
[----:B------:R-:W0:Y:S05]  /*d150*/  @!P0 LDC.64 R42, c[0x0][0x5c0] ;  /* 0x00017000ff2a8b82 */ /* 0x000e2a0000000a00 */
[----:B------:R-:W4:Y:S02]  /*d160*/  @!P1 LDG.E.U8 R41, desc[UR48][R28.64+0x18] ;  /* 0x000018301c299981 */ /* 0x000f24000c1e1100 */
        /* <DEDUP_REMOVED lines=10> */
[----:B------:R-:W-:Y:S02]  /*d210*/  LOP3.LUT P6, RZ, R228, 0x2000, RZ, 0xc0, !PT ;  /* 0x00002000e4ff7812 */ /* 0x000fe400078cc0ff */
[----:B------:R-:W-:Y:S02]  /*d220*/  @P5 LOP3.LUT R0, R0, 0x8, RZ, 0xfc, !PT ;  /* 0x0000000800005812 */ /* 0x000fe400078efcff */
[----:B------:R-:W-:Y:S02]  /*d230*/  LOP3.LUT R229, R229, 0x7fffffff, RZ, 0xc0, !PT ;  /* 0x7fffffffe5e57812 */ /* 0x000fe400078ec0ff */
[----:B0-----:R-:W-:Y:S02]  /*d240*/  @!P0 IADD3 R96, P3, P4, R24, R42, R5 ;  /* 0x0000002a18608210 */ /* 0x001fe40007c7e005 */
[----:B------:R-:W-:Y:S02]  /*d250*/  ISETP.GE.AND P5, PT, R39, 0x101, PT ;  /* 0x000001012700780c */ /* 0x000fe40003fa6270 */
[----:B------:R-:W-:-:S02]  /*d260*/  @P0 LOP3.LUT R229, R229, 0x80000000, RZ, 0xfc, !PT ;  /* 0x80000000e5e50812 */ /* 0x000fc400078efcff */
        /* <DEDUP_REMOVED lines=22> */
[----:B------:R-:W-:Y:S02]  /*d3d0*/  LOP3.LUT P0, RZ, R228, 0x400, RZ, 0xc0, !PT ;  /* 0x00000400e4ff7812 */ /* 0x000fe4000780c0ff */
[----:B------:R-:W-:-:S13]  /*d3e0*/  ISETP.LT.OR P1, PT, R38, 0x39, !P5 ;  /* 0x000000392600780c */ /* 0x000fda0006f21670 */
        /* <DEDUP_REMOVED lines=10> */
[----:B------:R-:W-:Y:S02]  /*d490*/  ISETP.LT.OR P5, PT, R38, 0x3a, !P5 ;  /* 0x0000003a2600780c */ /* 0x000fe40006fa1670 */
[----:B0-----:R-:W-:-:S04]  /*d4a0*/  @!P1 IADD3 R98, P3, P4, R24, R42, R3 ;  /* 0x0000002a18629210 */ /* 0x001fc80007c7e003 */
[----:B------:R-:W-:-:S07]  /*d4b0*/  @!P1 IADD3.X R99, R40, R43, R4, P3, P4 ;  /* 0x0000002b28639210 */ /* 0x000fce0001fe8404 */
[----:B------:R-:W0:Y:S01]  /*d4c0*/  @!P5 LDC.64 R42, c[0x0][0x5c0] ;  /* 0x00017000ff2adb82 */ /* 0x000e220000000a00 */
[----:B------:R-:W-:-:S04]  /*d4d0*/  LOP3.LUT R229, R229, 0xbfffffff, RZ, 0xc0, !PT ;  /* 0xbfffffffe5e57812 */ /* 0x000fc800078ec0ff */
[----:B------:R-:W-:Y:S02]  /*d4e0*/  @P5 LOP3.LUT R229, R229, 0x40000000, RZ, 0xfc, !PT ;  /* 0x40000000e5e55812 */ /* 0x000fe400078efcff */
[----:B0-----:R-:W-:-:S04]  /*d4f0*/  @!P5 IADD3 R88, P3, P4, R24, R42, R3 ;  /* 0x0000002a1858d210 */ /* 0x001fc80007c7e003 */
[----:B------:R-:W-:Y:S02]  /*d500*/  @!P5 IADD3.X R89, R40, R43, R4, P3, P4 ;  /* 0x0000002b2859d210 */ /* 0x000fe40001fe8404 */
[----:B------:R-:W-:-:S13]  /*d510*/  ISETP.LT.OR P5, PT, R38, 0x41, !P2 ;  /* 0x000000412600780c */ /* 0x000fda00057a1670 */
[----:B------:R-:W0:Y:S01]  /*d520*/  @!P5 LDC.64 R42, c[0x0][0x5c0] ;  /* 0x00017000ff2adb82 */ /* 0x000e220000000a00 */
[----:B------:R-:W-:-:S04]  /*d530*/  LOP3.LUT R0, R0, 0xfffffffe, RZ, 0xc0, !PT ;  /* 0xfffffffe00007812 */ /* 0x000fc800078ec0ff */
[----:B------:R-:W-:Y:S02]  /*d540*/  @P1 LOP3.LUT R0, R0, 0x1, RZ, 0xfc, !PT ;  /* 0x0000000100001812 */ /* 0x000fe400078efcff */
[----:B------:R-:W-:Y:S02]  /*d550*/  LOP3.LUT P1, RZ, R227, 0x10000000, RZ, 0xc0, !PT ;  /* 0x10000000e3ff7812 */ /* 0x000fe4000782c0ff */
        /* <DEDUP_REMOVED lines=27> */
[----:B0-----:R-:W0:Y:S01]  /*d710*/  @!P3 LDC.64 R44, c[0x0][0x5c0] ;  /* 0x00017000ff2cbb82 */ /* 0x001e220000000a00 */
[----:B------:R-:W-:-:S04]  /*d720*/  @!P3 IADD3 R41, P5, P6, R2, R24, R5 ;  /* 0x000000180229b210 */ /* 0x000fc80007ebe005 */
[----:B------:R-:W-:Y:S02]  /*d730*/  @!P3 IADD3.X R23, R6, R40, R7, P5, P6 ;  /* 0x000000280617b210 */ /* 0x000fe40002fec407 */
[----:B0-----:R-:W-:-:S05]  /*d740*/  @!P3 IADD3 R44, P4, R41, R44, RZ ;  /* 0x0000002c292cb210 */ /* 0x001fca0007f9e0ff */
[----:B------:R-:W-:Y:S01]  /*d750*/  @!P3 IMAD.X R45, R23, 0x1, R45, P4 ;  /* 0x00000001172db824 */ /* 0x000fe200020e062d */
[----:B------:R-:W-:-:S06]  /*d760*/  PRMT R23, RZ, 0x7610, R23 ;  /* 0x00007610ff177816 */ /* 0x000fcc0000000017 */
[----:B------:R-:W4:Y:S01]  /*d770*/  @!P3 LDG.E.U8 R23, desc[UR48][R32.64+0x11] ;  /* 0x000011302017b981 */ /* 0x000f22000c1e1100 */
[----:B------:R-:W-:Y:S02]  /*d780*/  ISETP.LT.OR P0, PT, R38, 0x42, !P2 ;  /* 0x000000422600780c */ /* 0x000fe40005701670 */
[----:B------:R-:W-:-:S04]  /*d790*/  LOP3.LUT R227, R227, 0xf7ffffff, RZ, 0xc0, !PT ;  /* 0xf7ffffffe3e37812 */ /* 0x000fc800078ec0ff */
[----:B------:R-:W-:Y:S02]  /*d7a0*/  @P1 LOP3.LUT R227, R227, 0x8000000, RZ, 0xfc, !PT ;  /* 0x08000000e3e31812 */ /* 0x000fe400078efcff */
[----:B------:R-:W-:-:S05]  /*d7b0*/  ISETP.LT.OR P1, PT, R38, 0x49, !P2 ;  /* 0x000000492600780c */ /* 0x000fca0005721670 */
[----:B------:R-:W0:Y:S02]  /*d7c0*/  @!P0 LDC.64 R42, c[0x0][0x5c0] ;  /* 0x00017000ff2a8b82 */ /* 0x000e240000000a00 */
        /* <DEDUP_REMOVED lines=14> */
[----:B------:R-:W-:-:S04]  /*d8b0*/  LOP3.LUT R229, R229, 0xdfffffff, RZ, 0xc0, !PT ;  /* 0xdfffffffe5e57812 */ /* 0x000fc800078ec0ff */
[----:B------:R-:W-:Y:S02]  /*d8c0*/  @P0 LOP3.LUT R229, R229, 0x20000000, RZ, 0xfc, !PT ;  /* 0x20000000e5e50812 */ /* 0x000fe400078efcff */
[----:B------:R-:W-:Y:S02]  /*d8d0*/  LOP3.LUT P0, RZ, R228, 0x4000, RZ, 0xc0, !PT ;  /* 0x00004000e4ff7812 */ /* 0x000fe4000780c0ff */
[----:B------:R-:W-:Y:S02]  /*d8e0*/  LOP3.LUT R229, R229, 0xefffffff, RZ, 0xc0, !PT ;  /* 0xefffffffe5e57812 */ /* 0x000fe400078ec0ff */
[----:B------:R-:W-:Y:S02]  /*d8f0*/  @!P1 IADD3.X R91, R40, R23, R6, P3, P4 ;  /* 0x00000017285b9210 */ /* 0x000fe40001fe8406 */
[----:B------:R-:W-:Y:S02]  /*d900*/  @P1 LOP3.LUT R229, R229, 0x10000000, RZ, 0xfc, !PT ;  /* 0x10000000e5e51812 */ /* 0x000fe400078efcff */
[----:B------:R-:W-:-:S02]  /*d910*/  ISETP.LT.OR P1, PT, R38, 0x4a, !P2 ;  /* 0x0000004a2600780c */ /* 0x000fc40005721670 */
        /* <DEDUP_REMOVED lines=8> */
[----:B-1----:R-:W-:-:S06]  /*d9a0*/  PRMT R21, RZ, 0x7610, R21 ;  /* 0x00007610ff157816 */ /* 0x002fcc0000000015 */
[----:B------:R-:W4:Y:S01]  /*d9b0*/  @!P0 LDG.E.U8 R21, desc[UR48][R30.64+0x19] ;  /* 0x000019301e158981 */ /* 0x000f22000c1e1100 */
[----:B------:R-:W-:Y:S02]  /*d9c0*/  LOP3.LUT R227, R227, 0xfeffffff, RZ, 0xc0, !PT ;  /* 0xfeffffffe3e37812 */ /* 0x000fe400078ec0ff */
[----:B------:R-:W-:Y:S02]  /*d9d0*/  ISETP.GE.AND P6, PT, R39, 0x81, PT ;  /* 0x000000812700780c */ /* 0x000fe40003fc6270 */
[----:B------:R-:W-:Y:S02]  /*d9e0*/  @P2 LOP3.LUT R227, R227, 0x1000000, RZ, 0xfc, !PT ;  /* 0x01000000e3e32812 */ /* 0x000fe400078efcff */
[----:B------:R-:W-:Y:S02]  /*d9f0*/  ISETP.LT.OR P2, PT, R38, 0x41, !P6 ;  /* 0x000000412600780c */ /* 0x000fe40007741670 */
[----:B0-----:R-:W-:-:S04]  /*da00*/  @!P1 IADD3 R86, P3, P4, R24, R22, R2 ;  /* 0x0000001618569210 */ /* 0x001fc80007c7e002 */
[----:B------:R-:W-:-:S07]  /*da10*/  @!P1 IADD3.X R87, R40, R23, R6, P3, P4 ;  /* 0x0000001728579210 */ /* 0x000fce0001fe8406 */
[----:B------:R-:W0:Y:S01]  /*da20*/  @!P2 LDC.64 R22, c[0x0][0x5c0] ;  /* 0x00017000ff16ab82 */ /* 0x000e220000000a00 */
[----:B------:R-:W-:-:S04]  /*da30*/  LOP3.LUT R229, R229, 0xf7ffffff, RZ, 0xc0, !PT ;  /* 0xf7ffffffe5e57812 */ /* 0x000fc800078ec0ff */
[----:B------:R-:W-:Y:S02]  /*da40*/  @P1 LOP3.LUT R229, R229, 0x8000000, RZ, 0xfc, !PT ;  /* 0x08000000e5e51812 */ /* 0x000fe400078efcff */
[----:B------:R-:W-:Y:S02]  /*da50*/  LOP3.LUT P1, RZ, R227, 0x8000000, RZ, 0xc0, !PT ;  /* 0x08000000e3ff7812 */ /* 0x000fe4000782c0ff */
[----:B0-----:R-:W-:-:S04]  /*da60*/  @!P2 IADD3 R80, P3, P4, R24, R22, R5 ;  /* 0x000000161850a210 */ /* 0x001fc80007c7e005 */
        /* <DEDUP_REMOVED lines=16> */
[----:B------:R-:W-:-:S13]  /*db70*/  ISETP.LT.OR P3, PT, R38, 0x1a, !P1 ;  /* 0x0000001a2600780c */ /* 0x000fda0004f61670 */
        /* <DEDUP_REMOVED lines=9> */
[----:B------:R-:W-:Y:S02]  /*dc10*/  @!P3 IADD3.X R19, R6, R40, R7, P5, P6 ;  /* 0x000000280613b210 */ /* 0x000fe40002fec407 */
[----:B0-----:R-:W-:-:S05]  /*dc20*/  @!P3 IADD3 R22, P4, R41, R22, RZ ;  /* 0x000000162916b210 */ /* 0x001fca0007f9e0ff */
[----:B------:R-:W-:Y:S01]  /*dc30*/  @!P3 IMAD.X R23, R19, 0x1, R23, P4 ;  /* 0x000000011317b824 */ /* 0x000fe200020e0617 */
[----:B------:R-:W-:-:S06]  /*dc40*/  PRMT R19, RZ, 0x7610, R19 ;  /* 0x00007610ff137816 */ /* 0x000fcc0000000013 */
[----:B------:R-:W4:Y:S01]  /*dc50*/  @!P3 LDG.E.U8 R19, desc[UR48][R32.64+0x19] ;  /* 0x000019302013b981 */ /* 0x000f22000c1e1100 */
[----:B------:R-:W-:-:S04]  /*dc60*/  LOP3.LUT R227, R227, 0xff7fffff, RZ, 0xc0, !PT ;  /* 0xff7fffffe3e37812 */ /* 0x000fc800078ec0ff */
[----:B------:R-:W-:Y:S02]  /*dc70*/  @P1 LOP3.LUT R227, R227, 0x800000, RZ, 0xfc, !PT ;  /* 0x00800000e3e31812 */ /* 0x000fe400078efcff */
[----:B------:R-:W-:-:S04]  /*dc80*/  ISETP.GE.AND P1, PT, R39, 0x81, PT ;  /* 0x000000812700780c */ /* 0x000fc80003f26270 */
[----:B------:R-:W-:-:S13]  /*dc90*/  ISETP.LT.OR P0, PT, R38, 0x42, !P1 ;  /* 0x000000422600780c */ /* 0x000fda0004f01670 */
[----:B------:R-:W0:Y:S01]  /*dca0*/  @!P0 LDC.64 R20, c[0x0][0x5c0] ;  /* 0x00017000ff148b82 */ /* 0x000e220000000a00 */
[----:B------:R-:W-:-:S04]  /*dcb0*/  LOP3.LUT R229, R229, 0xfdffffff, RZ, 0xc0, !PT ;  /* 0xfdffffffe5e57812 */ /* 0x000fc800078ec0ff */
[----:B------:R-:W-:-:S04]  /*dcc0*/  @P2 LOP3.LUT R229, R229, 0x2000000, RZ, 0xfc, !PT ;  /* 0x02000000e5e52812 */ /* 0x000fc800078efcff */
[----:B------:R-:W-:-:S04]  /*dcd0*/  LOP3.LUT R229, R229, 0xffdfffff, RZ, 0xc0, !PT ;  /* 0xffdfffffe5e57812 */ /* 0x000fc800078ec0ff */
[----:B------:R-:W-:Y:S02]  /*dce0*/  @P0 LOP3.LUT R229, R229, 0x200000, RZ, 0xfc, !PT ;  /* 0x00200000e5e50812 */ /* 0x000fe400078efcff */
[----:B0-----:R-:W-:-:S04]  /*dcf0*/  @!P0 IADD3 R78, P5, P6, R24, R20, R5 ;  /* 0x00000014184e8210 */ /* 0x001fc80007ebe005 */
[----:B------:R-:W-:Y:S02]  /*dd00*/  @!P0 IADD3.X R79, R40, R21, R7, P5, P6 ;  /* 0x00000015284f8210 */ /* 0x000fe40002fec407 */
[----:B------:R-:W-:Y:S02]  /*dd10*/  ISETP.LT.OR P0, PT, R38, 0x49, !P1 ;  /* 0x000000492600780c */ /* 0x000fe40004f01670 */
        /* <DEDUP_REMOVED lines=12> */
[----:B------:R-:W-:Y:S02]  /*dde0*/  LOP3.LUT P6, RZ, R228, 0x10000, RZ, 0xc0, !PT ;  /* 0x00010000e4ff7812 */ /* 0x000fe400078cc0ff */
[----:B------:R-:W-:Y:S02]  /*ddf0*/  LOP3.LUT R229, R229, 0xffefffff, RZ, 0xc0, !PT ;  /* 0xffefffffe5e57812 */ /* 0x000fe400078ec0ff */
[----:B------:R-:W-:Y:S02]  /*de00*/  @!P0 IADD3.X R77, R40, R19, R7, P3, P4 ;  /* 0x00000013284d8210 */ /* 0x000fe40001fe8407 */
[----:B------:R-:W-:Y:S02]  /*de10*/  @P0 LOP3.LUT R229, R229, 0x100000, RZ, 0xfc, !PT ;  /* 0x00100000e5e50812 */ /* 0x000fe400078efcff */
[----:B------:R-:W-:Y:S02]  /*de20*/  ISETP.LT.OR P0, PT, R38, 0x4a, !P1 ;  /* 0x0000004a2600780c */ /* 0x000fe40004f01670 */
        /* <DEDUP_REMOVED lines=14> */
[C---:B------:R-:W-:Y:S02]  /*df10*/  LOP3.LUT P0, RZ, R227.reuse, 0x4000000, RZ, 0xc0, !PT ;  /* 0x04000000e3ff7812 */ /* 0x040fe4000780c0ff */
[----:B------:R-:W-:-:S02]  /*df20*/  LOP3.LUT R227, R227, 0xfdffffff, RZ, 0xc0, !PT ;  /* 0xfdffffffe3e37812 */ /* 0x000fc400078ec0ff */
[----:B------:R-:W-:Y:S02]  /*df30*/  ISETP.GE.AND P2, PT, R39, 0x101, PT ;  /* 0x000001012700780c */ /* 0x000fe40003f46270 */
[----:B------:R-:W-:Y:S02]  /*df40*/  @P1 LOP3.LUT R227, R227, 0x2000000, RZ, 0xfc, !PT ;  /* 0x02000000e3e31812 */ /* 0x000fe400078efcff */
[----:B------:R-:W-:-:S13]  /*df50*/  ISETP.LT.OR P1, PT, R38, 0x41, !P2 ;  /* 0x000000412600780c */ /* 0x000fda0005721670 */
[----:B------:R-:W0:Y:S02]  /*df60*/  @!P1 LDC.64 R18, c[0x0][0x5c0] ;  /* 0x00017000ff129b82 */ /* 0x000e240000000a00 */
        /* <DEDUP_REMOVED lines=34> */
[----:B------:R-:W-:-:S13]  /*e190*/  ISETP.LT.OR P1, PT, R38, 0x42, !P2 ;  /* 0x000000422600780c */ /* 0x000fda0005721670 */
[----:B------:R-:W0:Y:S01]  /*e1a0*/  @!P1 LDC.64 R16, c[0x0][0x5c0] ;  /* 0x00017000ff109b82 */ /* 0x000e220000000a00 */
        /* <DEDUP_REMOVED lines=18> */
[----:B------:R-:W-:Y:S02]  /*e2d0*/  ISETP.LT.OR P2, PT, R38, 0x4a, !P2 ;  /* 0x0000004a2600780c */ /* 0x000fe40005741670 */
[----:B------:R-:W-:Y:S02]  /*e2e0*/  @!P1 IADD3.X R69, R40, R15, R4, P3, P4 ;  /* 0x0000000f28459210 */ /* 0x000fe40001fe8404 */
[----:B------:R-:W-:Y:S02]  /*e2f0*/  LOP3.LUT R229, R229, 0xffffbfff, RZ, 0xc0, !PT ;  /* 0xffffbfffe5e57812 */ /* 0x000fe400078ec0ff */
        /* <DEDUP_REMOVED lines=10> */
[----:B------:R-:W-:Y:S02]  /*e3a0*/  @P1 LOP3.LUT R229, R229, 0x4000, RZ, 0xfc, !PT ;  /* 0x00004000e5e51812 */ /* 0x000fe400078efcff */
[----:B0-----:R-:W-:Y:S02]  /*e3b0*/  @!P2 IADD3 R66, P3, P4, R24, R14, R3 ;  /* 0x0000000e1842a210 */ /* 0x001fe40007c7e003 */
[----:B------:R-:W-:Y:S02]  /*e3c0*/  LOP3.LUT R229, R229, 0xffffefff, RZ, 0xc0, !PT ;  /* 0xffffefffe5e57812 */ /* 0x000fe400078ec0ff */
[----:B------:R-:W-:Y:S02]  /*e3d0*/  @!P2 IADD3.X R67, R40, R15, R4, P3, P4 ;  /* 0x0000000f2843a210 */ /* 0x000fe40001fe8404 */
[----:B------:R-:W-:Y:S02]  /*e3e0*/  @P2 LOP3.LUT R229, R229, 0x1000, RZ, 0xfc, !PT ;  /* 0x00001000e5e52812 */ /* 0x000fe400078efcff */
[----:B------:R-:W-:-:S04]  /*e3f0*/  LOP3.LUT P2, RZ, R227, 0x1000000, RZ, 0xc0, !PT ;  /* 0x01000000e3ff7812 */ /* 0x000fc8000784c0ff */
[----:B------:R-:W-:-:S13]  /*e400*/  ISETP.LT.OR P5, PT, R38, 0x51, !P2 ;  /* 0x000000512600780c */ /* 0x000fda00057a1670 */
[----:B------:R-:W0:Y:S02]  /*e410*/  @!P5 LDC.64 R14, c[0x0][0x5c0] ;  /* 0x00017000ff0edb82 */ /* 0x000e240000000a00 */
[----:B0-----:R-:W-:-:S04]  /*e420*/  @!P5 IADD3 R64, P3, P4, R24, R14, R2 ;  /* 0x0000000e1840d210 */ /* 0x001fc80007c7e002 */
[----:B------:R-:W-:Y:S02]  /*e430*/  @!P5 IADD3.X R65, R40, R15, R6, P3, P4 ;  /* 0x0000000f2841d210 */ /* 0x000fe40001fe8406 */
        /* <DEDUP_REMOVED lines=36> */
[----:B------:R-:W0:Y:S02]  /*e680*/  @!P0 LDC.64 R12, c[0x0][0x5c0] ;  /* 0x00017000ff0c8b82 */ /* 0x000e240000000a00 */
[----:B0-----:R-:W-:-:S04]  /*e690*/  @!P0 IADD3 R62, P5, P6, R24, R12, R2 ;  /* 0x0000000c183e8210 */ /* 0x001fc80007ebe002 */
[----:B------:R-:W-:Y:S02]  /*e6a0*/  @!P0 IADD3.X R63, R40, R13, R6, P5, P6 ;  /* 0x0000000d283f8210 */ /* 0x000fe40002fec406 */
[----:B------:R-:W-:Y:S02]  /*e6b0*/  ISETP.LT.OR P6, PT, R38, 0x59, !P2 ;  /* 0x000000592600780c */ /* 0x000fe400057c1670 */
        /* <DEDUP_REMOVED lines=15> */
[----:B------:R-:W4:Y:S02]  /*e7b0*/  @!P3 LDG.E.U8 R10, desc[UR48][R26.64+0x20] ;  /* 0x000020301a0ab981 */ /* 0x000f24000c1e1100 */
        /* <DEDUP_REMOVED lines=10> */
[----:B------:R-:W-:Y:S02]  /*e860*/  ISETP.LT.OR P3, PT, R38, 0x22, !P0 ;  /* 0x000000222600780c */ /* 0x000fe40004761670 */
[----:B0-----:R-:W-:-:S11]  /*e870*/  PRMT R9, RZ, 0x7610, R9 ;  /* 0x00007610ff097816 */ /* 0x001fd60000000009 */
[----:B------:R-:W0:Y:S01]  /*e880*/  @!P3 LDC.64 R10, c[0x0][0x5c0] ;  /* 0x00017000ff0abb82 */ /* 0x000e220000000a00 */
[----:B------:R-:W4:Y:S01]  /*e890*/  @!P3 LDG.E.U8 R9, desc[UR48][R26.64+0x21] ;  /* 0x000021301a09b981 */ /* 0x000f22000c1e1100 */
        /* <DEDUP_REMOVED lines=27> */
[----:B--2---:R-:W-:Y:S02]  /*ea50*/  FFMA R10, R226, UR41, R8 ;  /* 0x00000029e20a7c23 */ /* 0x004fe40008000008 */
[----:B------:R-:W0:Y:S01]  /*ea60*/  @!P5 LDC.64 R8, c[0x0][0x5c0] ;  /* 0x00017000ff08db82 */ /* 0x000e220000000a00 */
[----:B------:R-:W-:Y:S01]  /*ea70*/  LOP3.LUT R229, R229, 0xffffffdf, RZ, 0xc0, !PT ;  /* 0xffffffdfe5e57812 */ /* 0x000fe200078ec0ff */
[----:B------:R-:W2:Y:S01]  /*ea80*/  LDL.LU R226, [R1+0x8] ;  /* 0x0000080001e27983 */ /* 0x000ea20000300800 */
[----:B0-----:R-:W-:-:S04]  /*ea90*/  @!P5 IADD3 R56, P3, P4, R24, R8, R5 ;  /* 0x000000081838d210 */ /* 0x001fc80007c7e005 */
[----:B------:R-:W-:Y:S02]  /*eaa0*/  @!P5 IADD3.X R57, R40, R9, R7, P3, P4 ;  /* 0x000000092839d210 */ /* 0x000fe40001fe8407 */
[----:B------:R-:W-:-:S13]  /*eab0*/  ISETP.LT.OR P5, PT, R38, 0x52, !P1 ;  /* 0x000000522600780c */ /* 0x000fda0004fa1670 */
[----:B------:R-:W0:Y:S01]  /*eac0*/  @!P5 LDC.64 R8, c[0x0][0x5c0] ;  /* 0x00017000ff08db82 */ /* 0x000e220000000a00 */
[----:B------:R-:W-:-:S05]  /*ead0*/  F2FP.SATFINITE.E4M3.F32.PACK_AB_MERGE_C R10, RZ, R10, RZ ;  /* 0x0000000aff0a723e */ /* 0x000fca00048070ff */
[----:B------:R-:W-:Y:S01]  /*eae0*/  @!P6 STG.E.U8 desc[UR48][R50.64+0x20], R10 ;  /* 0x0000200a3200e986 */ /* 0x000fe2000c101130 */
[----:B------:R-:W-:Y:S02]  /*eaf0*/  ISETP.LT.OR P6, PT, R38, 0x22, !P2 ;  /* 0x000000222600780c */ /* 0x000fe400057c1670 */
[----:B0-----:R-:W-:Y:S02]  /*eb00*/  @!P5 IADD3 R54, P3, P4, R24, R8, R5 ;  /* 0x000000081836d210 */ /* 0x001fe40007c7e005 */
[----:B------:R-:W-:-:S09]  /*eb10*/  PRMT R8, RZ, 0x7610, R8 ;  /* 0x00007610ff087816 */ /* 0x000fd20000000008 */
[----:B------:R-:W4:Y:S01]  /*eb20*/  @!P6 LDG.E.U8 R8, desc[UR48][R28.64+0x21] ;  /* 0x000021301c08e981 */ /* 0x000f22000c1e1100 */
[----:B------:R-:W-:Y:S02]  /*eb30*/  @P5 LOP3.LUT R229, R229, 0x20, RZ, 0xfc, !PT ;  /* 0x00000020e5e55812 */ /* 0x000fe400078efcff */
[----:B------:R-:W-:Y:S02]  /*eb40*/  @!P5 IADD3.X R55, R40, R9, R7, P3, P4 ;  /* 0x000000092837d210 */ /* 0x000fe40001fe8407 */
[----:B------:R-:W-:Y:S02]  /*eb50*/  ISETP.LT.OR P5, PT, R38, 0x59, !P1 ;  /* 0x000000592600780c */ /* 0x000fe40004fa1670 */
[----:B----4-:R-:W-:-:S04]  /*eb60*/  LOP3.LUT R8, R8, 0xff, RZ, 0xc0, !PT ;  /* 0x000000ff08087812 */ /* 0x010fc800078ec0ff */
[----:B------:R-:W-:-:S05]  /*eb70*/  F2FP.F16.E4M3.UNPACK_B R8, R8 ;  /* 0x00000008ff08723e */ /* 0x000fca00020006ff */
[----:B------:R-:W-:-:S05]  /*eb80*/  HADD2.F32 R8, -RZ, R8.H0_H0 ;  /* 0x20000008ff087230 */ /* 0x000fca0000004100 */
[----:B------:R-:W-:-:S04]  /*eb90*/  FMUL R8, R8, UR40 ;  /* 0x0000002808087c20 */ /* 0x000fc80008400000 */
[----:B---3--:R-:W-:Y:S02]  /*eba0*/  FFMA R8, R225, UR41, R8 ;  /* 0x00000029e1087c23 */ /* 0x008fe40008000008 */
[----:B------:R-:W3:Y:S03]  /*ebb0*/  LDL.LU R225, [R1+0xc] ;  /* 0x00000c0001e17983 */ /* 0x000ee60000300800 */
        /* <DEDUP_REMOVED lines=12> */
[----:B--2---:R-:W-:Y:S02]  /*ec80*/  FFMA R10, R226, UR41, R8 ;  /* 0x00000029e20a7c23 */ /* 0x004fe40008000008 */
[----:B------:R-:W0:Y:S01]  /*ec90*/  @!P3 LDC.64 R8, c[0x0][0x5c0] ;  /* 0x00017000ff08bb82 */ /* 0x000e220000000a00 */
[----:B------:R-:W2:Y:S02]  /*eca0*/  LDL.LU R226, [R1+0x10] ;  /* 0x0000100001e27983 */ /* 0x000ea40000300800 */
        /* <DEDUP_REMOVED lines=11> */
[----:B------:R-:W-:Y:S02]  /*ed60*/  ISETP.LT.OR P1, PT, R38, 0x29, !P2 ;  /* 0x000000292600780c */ /* 0x000fe40005721670 */
[----:B----4-:R-:W-:-:S04]  /*ed70*/  LOP3.LUT R10, R10, 0xff, RZ, 0xc0, !PT ;  /* 0x000000ff0a0a7812 */ /* 0x010fc800078ec0ff */
[----:B------:R-:W-:-:S05]  /*ed80*/  F2FP.F16.E4M3.UNPACK_B R10, R10 ;  /* 0x0000000aff0a723e */ /* 0x000fca00020006ff */
[----:B------:R-:W-:-:S05]  /*ed90*/  HADD2.F32 R10, -RZ, R10.H0_H0 ;  /* 0x2000000aff0a7230 */ /* 0x000fca0000004100 */
[----:B------:R-:W-:-:S04]  /*eda0*/  FMUL R10, R10, UR40 ;  /* 0x000000280a0a7c20 */ /* 0x000fc80008400000 */
[----:B---3--:R-:W-:Y:S01]  /*edb0*/  FFMA R10, R225, UR41, R10 ;  /* 0x00000029e10a7c23 */ /* 0x008fe2000800000a */
[----:B------:R-:W-:Y:S01]  /*edc0*/  LOP3.LUT R229, R229, 0xffffffef, RZ, 0xc0, !PT ;  /* 0xffffffefe5e57812 */ /* 0x000fe200078ec0ff */
[----:B------:R-:W3:Y:S03]  /*edd0*/  LDL.LU R225, [R1+0x14] ;  /* 0x0000140001e17983 */ /* 0x000ee60000300800 */
[----:B------:R-:W-:-:S05]  /*ede0*/  F2FP.SATFINITE.E4M3.F32.PACK_AB_MERGE_C R10, RZ, R10, RZ ;  /* 0x0000000aff0a723e */ /* 0x000fca00048070ff */
[----:B------:R0:W-:Y:S02]  /*edf0*/  @!P3 STG.E.U8 desc[UR48][R8.64+0x29], R10 ;  /* 0x0000290a0800b986 */ /* 0x0001e4000c101130 */
[----:B0-----:R-:W0:Y:S02]  /*ee00*/  @!P0 LDC.64 R8, c[0x0][0x5c0] ;  /* 0x00017000ff088b82 */ /* 0x001e240000000a00 */
[----:B0-----:R-:W-:Y:S02]  /*ee10*/  @!P0 IADD3 R50, P3, P4, R24, R8, R5 ;  /* 0x0000000818328210 */ /* 0x001fe40007c7e005 */
[----:B------:R-:W-:-:S06]  /*ee20*/  PRMT R8, RZ, 0x7610, R8 ;  /* 0x00007610ff087816 */ /* 0x000fcc0000000008 */
[----:B------:R-:W4:Y:S01]  /*ee30*/  @!P1 LDG.E.U8 R8, desc[UR48][R28.64+0x28] ;  /* 0x000028301c089981 */ /* 0x000f22000c1e1100 */
[----:B------:R-:W-:Y:S02]  /*ee40*/  @P5 LOP3.LUT R229, R229, 0x10, RZ, 0xfc, !PT ;  /* 0x00000010e5e55812 */ /* 0x000fe400078efcff */
[----:B------:R-:W-:Y:S02]  /*ee50*/  ISETP.GE.AND P5, PT, R39, 0x101, PT ;  /* 0x000001012700780c */ /* 0x000fe40003fa6270 */
[----:B------:R-:W-:Y:S02]  /*ee60*/  LOP3.LUT R229, R229, 0xfffffff7, RZ, 0xc0, !PT ;  /* 0xfffffff7e5e57812 */ /* 0x000fe400078ec0ff */
[----:B------:R-:W-:Y:S02]  /*ee70*/  @!P0 IADD3.X R51, R40, R9, R7, P3, P4 ;  /* 0x0000000928338210 */ /* 0x000fe40001fe8407 */
[----:B------:R-:W-:Y:S02]  /*ee80*/  @P0 LOP3.LUT R229, R229, 0x8, RZ, 0xfc, !PT ;  /* 0x00000008e5e50812 */ /* 0x000fe400078efcff */
[----:B------:R-:W-:-:S02]  /*ee90*/  ISETP.LT.OR P0, PT, R38, 0x51, !P5 ;  /* 0x000000512600780c */ /* 0x000fc40006f01670 */
        /* <DEDUP_REMOVED lines=8> */
[----:B------:R-:W-:Y:S01]  /*ef20*/  LOP3.LUT P6, RZ, R228, 0x4, RZ, 0xc0, !PT ;  /* 0x00000004e4ff7812 */ /* 0x000fe200078cc0ff */
        /* <DEDUP_REMOVED lines=11> */
[----:B------:R-:W-:Y:S02]  /*efe0*/  @!P0 IADD3.X R47, R40, R9, R4, P3, P4 ;  /* 0x00000009282f8210 */ /* 0x000fe40001fe8404 */
        /* <DEDUP_REMOVED lines=8> */
[----:B------:R0:W-:Y:S01]  /*f070*/  @!P1 STG.E.U8 desc[UR48][R128.64+0x29], R8 ;  /* 0x0000290880009986 */ /* 0x0001e2000c101130 */
[----:B------:R-:W-:-:S13]  /*f080*/  ISETP.LT.OR P1, PT, R38, 0x59, !P5 ;  /* 0x000000592600780c */ /* 0x000fda0006f21670 */
[----:B0-----:R-:W0:Y:S02]  /*f090*/  @!P1 LDC.64 R8, c[0x0][0x5c0] ;  /* 0x00017000ff089b82 */ /* 0x001e240000000a00 */
[----:B0-----:R-:W-:Y:S02]  /*f0a0*/  @!P1 IADD3 R44, P3, P4, R24, R8, R3 ;  /* 0x00000008182c9210 */ /* 0x001fe40007c7e003 */
[----:B------:R-:W-:-:S06]  /*f0b0*/  PRMT R8, RZ, 0x7610, R8 ;  /* 0x00007610ff087816 */ /* 0x000fcc0000000008 */
[----:B------:R-:W4:Y:S01]  /*f0c0*/  @!P6 LDG.E.U8 R8, desc[UR48][R30.64+0x20] ;  /* 0x000020301e08e981 */ /* 0x000f22000c1e1100 */
[----:B------:R-:W-:Y:S02]  /*f0d0*/  ISETP.LT.OR P5, PT, R38, 0x5a, !P5 ;  /* 0x0000005a2600780c */ /* 0x000fe40006fa1670 */
[----:B------:R-:W-:Y:S02]  /*f0e0*/  @!P1 IADD3.X R45, R40, R9, R4, P3, P4 ;  /* 0x00000009282d9210 */ /* 0x000fe40001fe8404 */
[----:B------:R-:W-:Y:S02]  /*f0f0*/  @P0 LOP3.LUT R229, R229, 0x2, RZ, 0xfc, !PT ;  /* 0x00000002e5e50812 */ /* 0x000fe400078efcff */
[C---:B------:R-:W-:Y:S02]  /*f100*/  LOP3.LUT P0, RZ, R228.reuse, 0x1, RZ, 0xc0, !PT ;  /* 0x00000001e4ff7812 */ /* 0x040fe4000780c0ff */
[----:B------:R-:W-:-:S04]  /*f110*/  LOP3.LUT R228, R228, 0x7fffffff, RZ, 0xc0, !PT ;  /* 0x7fffffffe4e47812 */ /* 0x000fc800078ec0ff */
[----:B------:R-:W-:-:S04]  /*f120*/  @P1 LOP3.LUT R228, R228, 0x80000000, RZ, 0xfc, !PT ;  /* 0x80000000e4e41812 */ /* 0x000fc800078efcff */
[----:B------:R-:W-:-:S04]  /*f130*/  LOP3.LUT R228, R228, 0xbfffffff, RZ, 0xc0, !PT ;  /* 0xbfffffffe4e47812 */ /* 0x000fc800078ec0ff */
        /* <DEDUP_REMOVED lines=14> */
[----:B------:R1:W-:Y:S01]  /*f220*/  @!P6 STG.E.U8 desc[UR48][R122.64+0x20], R10 ;  /* 0x0000200a7a00e986 */ /* 0x0003e2000c101130 */
[----:B0-----:R-:W-:Y:S02]  /*f230*/  @!P5 IADD3 R22, P3, P4, R24, R8, R2 ;  /* 0x000000081816d210 */ /* 0x001fe40007c7e002 */
[----:B------:R-:W-:-:S06]  /*f240*/  PRMT R8, RZ, 0x7610, R8 ;  /* 0x00007610ff087816 */ /* 0x000fcc0000000008 */
[----:B------:R-:W4:Y:S01]  /*f250*/  @!P0 LDG.E.U8 R8, desc[UR48][R30.64+0x21] ;  /* 0x000021301e088981 */ /* 0x000f22000c1e1100 */
[----:B------:R-:W-:Y:S02]  /*f260*/  @!P5 IADD3.X R23, R40, R9, R6, P3, P4 ;  /* 0x000000092817d210 */ /* 0x000fe40001fe8406 */
[----:B------:R-:W-:Y:S02]  /*f270*/  ISETP.LT.OR P4, PT, R38, 0x21, !P1 ;  /* 0x000000212600780c */ /* 0x000fe40004f81670 */
[----:B------:R-:W-:-:S04]  /*f280*/  LOP3.LUT R229, R229, 0xfffffffe, RZ, 0xc0, !PT ;  /* 0xfffffffee5e57812 */ /* 0x000fc800078ec0ff */
[----:B------:R-:W-:-:S07]  /*f290*/  @P5 LOP3.LUT R229, R229, 0x1, RZ, 0xfc, !PT ;  /* 0x00000001e5e55812 */ /* 0x000fce00078efcff */
[----:B------:R-:W-:-:S04]  /*f2a0*/  @!P4 IADD3 R11, P3, P5, R2, R24, R5 ;  /* 0x00000018020bc210 */ /* 0x000fc80007d7e005 */
[----:B-1----:R-:W-:Y:S02]  /*f2b0*/  @!P4 IADD3.X R10, R6, R40, R7, P3, P5 ;  /* 0x00000028060ac210 */ /* 0x002fe40001fea407 */
        /* <DEDUP_REMOVED lines=9> */
[----:B0-----:R-:W-:-:S05]  /*f350*/  @!P4 IADD3 R8, P3, R11, R8, RZ ;  /* 0x000000080b08c210 */ /* 0x001fca0007f7e0ff */
[----:B------:R-:W-:Y:S01]  /*f360*/  @!P4 IMAD.X R9, R10, 0x1, R9, P3 ;  /* 0x000000010a09c824 */ /* 0x000fe200018e0609 */
[----:B------:R-:W-:-:S06]  /*f370*/  PRMT R10, RZ, 0x7610, R10 ;  /* 0x00007610ff0a7816 */ /* 0x000fcc000000000a */
[----:B------:R-:W4:Y:S01]  /*f380*/  @!P4 LDG.E.U8 R10, desc[UR48][R32.64+0x20] ;  /* 0x00002030200ac981 */ /* 0x000f22000c1e1100 */
[C---:B------:R-:W-:Y:S02]  /*f390*/  ISETP.LT.OR P0, PT, R38.reuse, 0x62, !P2 ;  /* 0x000000622600780c */ /* 0x040fe40005701670 */
[----:B------:R-:W-:-:S13]  /*f3a0*/  ISETP.LT.OR P3, PT, R38, 0x22, !P1 ;  /* 0x000000222600780c */ /* 0x000fda0004f61670 */
[----:B------:R-:W-:-:S04]  /*f3b0*/  @!P3 IADD3 R13, P5, P6, R2, R24, R5 ;  /* 0x00000018020db210 */ /* 0x000fc80007ebe005 */
[----:B------:R-:W-:Y:S02]  /*f3c0*/  @!P3 IADD3.X R12, R6, R40, R7, P5, P6 ;  /* 0x00000028060cb210 */ /* 0x000fe40002fec407 */
[----:B----4-:R-:W-:-:S04]  /*f3d0*/  LOP3.LUT R10, R10, 0xff, RZ, 0xc0, !PT ;  /* 0x000000ff0a0a7812 */ /* 0x010fc800078ec0ff */
[----:B------:R-:W-:-:S05]  /*f3e0*/  F2FP.F16.E4M3.UNPACK_B R10, R10 ;  /* 0x0000000aff0a723e */ /* 0x000fca00020006ff */
[----:B------:R-:W-:-:S05]  /*f3f0*/  HADD2.F32 R10, -RZ, R10.H0_H0 ;  /* 0x2000000aff0a7230 */ /* 0x000fca0000004100 */
[----:B------:R-:W-:-:S04]  /*f400*/  FMUL R10, R10, UR40 ;  /* 0x000000280a0a7c20 */ /* 0x000fc80008400000 */
[----:B--2---:R-:W-:Y:S01]  /*f410*/  FFMA R10, R226, UR41, R10 ;  /* 0x00000029e20a7c23 */ /* 0x004fe2000800000a */
[----:B------:R-:W-:Y:S01]  /*f420*/  LOP3.LUT R228, R228, 0xdfffffff, RZ, 0xc0, !PT ;  /* 0xdfffffffe4e47812 */ /* 0x000fe200078ec0ff */
[----:B------:R-:W2:Y:S03]  /*f430*/  LDL.LU R226, [R1+0x28] ;  /* 0x0000280001e27983 */ /* 0x000ea60000300800 */
[----:B------:R-:W-:-:S05]  /*f440*/  F2FP.SATFINITE.E4M3.F32.PACK_AB_MERGE_C R10, RZ, R10, RZ ;  /* 0x0000000aff0a723e */ /* 0x000fca00048070ff */
[----:B------:R0:W-:Y:S02]  /*f450*/  @!P4 STG.E.U8 desc[UR48][R8.64+0x20], R10 ;  /* 0x0000200a0800c986 */ /* 0x0001e4000c101130 */
[----:B0-----:R-:W0:Y:S08]  /*f460*/  @!P0 LDC.64 R8, c[0x0][0x5c0] ;  /* 0x00017000ff088b82 */ /* 0x001e300000000a00 */
[----:B------:R-:W1:Y:S01]  /*f470*/  @!P3 LDC.64 R10, c[0x0][0x5c0] ;  /* 0x00017000ff0abb82 */ /* 0x000e620000000a00 */
[----:B0-----:R-:W-:-:S02]  /*f480*/  @!P0 IADD3 R20, P5, P6, R24, R8, R2 ;  /* 0x0000000818148210 */ /* 0x001fc40007ebe002 */
[----:B------:R-:W-:-:S06]  /*f490*/  PRMT R8, RZ, 0x7610, R8 ;  /* 0x00007610ff087816 */ /* 0x000fcc0000000008 */
[----:B------:R-:W4:Y:S01]  /*f4a0*/  @!P3 LDG.E.U8 R8, desc[UR48][R32.64+0x21] ;  /* 0x000021302008b981 */ /* 0x000f22000c1e1100 */
[----:B------:R-:W-:Y:S02]  /*f4b0*/  @P0 LOP3.LUT R228, R228, 0x20000000, RZ, 0xfc, !PT ;  /* 0x20000000e4e40812 */ /* 0x000fe400078efcff */
[----:B------:R-:W-:Y:S02]  /*f4c0*/  @!P0 IADD3.X R21, R40, R9, R6, P5, P6 ;  /* 0x0000000928158210 */ /* 0x000fe40002fec406 */
[----:B------:R-:W-:Y:S02]  /*f4d0*/  ISETP.LT.OR P0, PT, R38, 0x69, !P2 ;  /* 0x000000692600780c */ /* 0x000fe40005701670 */
[----:B-1----:R-:W-:-:S05]  /*f4e0*/  @!P3 IADD3 R10, P4, R13, R10, RZ ;  /* 0x0000000a0d0ab210 */ /* 0x002fca0007f9e0ff */
[----:B------:R-:W-:Y:S01]  /*f4f0*/  @!P3 IMAD.X R11, R12, 0x1, R11, P4 ;  /* 0x000000010c0bb824 */ /* 0x000fe200020e060b */
[C---:B------:R-:W-:Y:S02]  /*f500*/  LOP3.LUT P5, RZ, R228.reuse, 0x10, RZ, 0xc0, !PT ;  /* 0x00000010e4ff7812 */ /* 0x040fe400078ac0ff */
[----:B------:R-:W-:-:S04]  /*f510*/  LOP3.LUT R228, R228, 0xefffffff, RZ, 0xc0, !PT ;  /* 0xefffffffe4e47812 */ /* 0x000fc800078ec0ff */
[----:B------:R-:W-:Y:S02]  /*f520*/  @P0 LOP3.LUT R228, R228, 0x10000000, RZ, 0xfc, !PT ;  /* 0x10000000e4e40812 */ /* 0x000fe400078efcff */
[----:B----4-:R-:W-:-:S04]  /*f530*/  LOP3.LUT R8, R8, 0xff, RZ, 0xc0, !PT ;  /* 0x000000ff08087812 */ /* 0x010fc800078ec0ff */
[----:B------:R-:W-:-:S05]  /*f540*/  F2FP.F16.E4M3.UNPACK_B R8, R8 ;  /* 0x00000008ff08723e */ /* 0x000fca00020006ff */
[----:B------:R-:W-:-:S05]  /*f550*/  HADD2.F32 R8, -RZ, R8.H0_H0 ;  /* 0x20000008ff087230 */ /* 0x000fca0000004100 */
[----:B------:R-:W-:-:S04]  /*f560*/  FMUL R8, R8, UR40 ;  /* 0x0000002808087c20 */ /* 0x000fc80008400000 */
[----:B---3--:R-:W-:Y:S01]  /*f570*/  FFMA R8, R225, UR41, R8 ;  /* 0x00000029e1087c23 */ /* 0x008fe20008000008 */
[----:B------:R-:W-:Y:S01]  /*f580*/  ISETP.GE.AND P6, PT, R39, 0x81, PT ;  /* 0x000000812700780c */ /* 0x000fe20003fc6270 */
[----:B------:R-:W3:Y:S03]  /*f590*/  LDL.LU R225, [R1+0x2c] ;  /* 0x00002c0001e17983 */ /* 0x000ee60000300800 */
[----:B------:R-:W-:-:S05]  /*f5a0*/  F2FP.SATFINITE.E4M3.F32.PACK_AB_MERGE_C R8, RZ, R8, RZ ;  /* 0x00000008ff08723e */ /* 0x000fca00048070ff */
[----:B------:R0:W-:Y:S02]  /*f5b0*/  @!P3 STG.E.U8 desc[UR48][R10.64+0x21], R8 ;  /* 0x000021080a00b986 */ /* 0x0001e4000c101130 */
[----:B0-----:R-:W0:Y:S02]  /*f5c0*/  @!P0 LDC.64 R8, c[0x0][0x5c0] ;  /* 0x00017000ff088b82 */ /* 0x001e240000000a00 */
        /* <DEDUP_REMOVED lines=14> */
[----:B------:R-:W-:-:S05]  /*f6b0*/  F2FP.SATFINITE.E4M3.F32.PACK_AB_MERGE_C R10, RZ, R10, RZ ;  /* 0x0000000aff0a723e */ /* 0x000fca00048070ff */
[----:B------:R1:W-:Y:S01]  /*f6c0*/  @!P4 STG.E.U8 desc[UR48][R134.64+0x28], R10 ;  /* 0x0000280a8600c986 */ /* 0x0003e2000c101130 */
[----:B------:R-:W-:Y:S02]  /*f6d0*/  ISETP.LT.OR P4, PT, R38, 0x61, !P6 ;  /* 0x000000612600780c */ /* 0x000fe40007781670 */
[----:B0-----:R-:W-:-:S04]  /*f6e0*/  @!P0 IADD3 R16, P2, P3, R24, R8, R2 ;  /* 0x0000000818108210 */ /* 0x001fc80007b5e002 */
[----:B------:R-:W-:-:S07]  /*f6f0*/  @!P0 IADD3.X R17, R40, R9, R6, P2, P3 ;  /* 0x0000000928118210 */ /* 0x000fce00017e6406 */
[----:B------:R-:W0:Y:S02]  /*f700*/  @!P4 LDC.64 R8, c[0x0][0x5c0] ;  /* 0x00017000ff08cb82 */ /* 0x000e240000000a00 */
[----:B0-----:R-:W-:Y:S02]  /*f710*/  @!P4 IADD3 R14, P2, P3, R24, R8, R5 ;  /* 0x00000008180ec210 */ /* 0x001fe40007b5e005 */
[----:B------:R-:W-:-:S06]  /*f720*/  PRMT R8, RZ, 0x7610, R8 ;  /* 0x00007610ff087816 */ /* 0x000fcc0000000008 */
[----:B------:R-:W4:Y:S01]  /*f730*/  @!P5 LDG.E.U8 R8, desc[UR48][R30.64+0x29] ;  /* 0x000029301e08d981 */ /* 0x000f22000c1e1100 */
[----:B------:R-:W-:Y:S02]  /*f740*/  @!P4 IADD3.X R15, R40, R9, R7, P2, P3 ;  /* 0x00000009280fc210 */ /* 0x000fe400017e6407 */
[----:B------:R-:W-:Y:S02]  /*f750*/  ISETP.LT.OR P3, PT, R38, 0x29, !P1 ;  /* 0x000000292600780c */ /* 0x000fe40004f61670 */
[----:B------:R-:W-:-:S04]  /*f760*/  @P0 LOP3.LUT R228, R228, 0x8000000, RZ, 0xfc, !PT ;  /* 0x08000000e4e40812 */ /* 0x000fc800078efcff */
[----:B------:R-:W-:-:S04]  /*f770*/  LOP3.LUT R228, R228, 0xfbffffff, RZ, 0xc0, !PT ;  /* 0xfbffffffe4e47812 */ /* 0x000fc800078ec0ff */
[----:B------:R-:W-:-:S03]  /*f780*/  @P4 LOP3.LUT R228, R228, 0x4000000, RZ, 0xfc, !PT ;  /* 0x04000000e4e44812 */ /* 0x000fc600078efcff */
[----:B------:R-:W-:-:S04]  /*f790*/  @!P3 IADD3 R11, P2, P4, R2, R24, R5 ;  /* 0x00000018020bb210 */ /* 0x000fc80007c5e005 */
[----:B-1----:R-:W-:Y:S02]  /*f7a0*/  @!P3 IADD3.X R10, R6, R40, R7, P2, P4 ;  /* 0x00000028060ab210 */ /* 0x002fe400017e8407 */
[----:B----4-:R-:W-:-:S04]  /*f7b0*/  LOP3.LUT R8, R8, 0xff, RZ, 0xc0, !PT ;  /* 0x000000ff08087812 */ /* 0x010fc800078ec0ff */
[----:B------:R-:W-:-:S05]  /*f7c0*/  F2FP.F16.E4M3.UNPACK_B R8, R8 ;  /* 0x00000008ff08723e */ /* 0x000fca00020006ff */
[----:B------:R-:W-:-:S05]  /*f7d0*/  HADD2.F32 R8, -RZ, R8.H0_H0 ;  /* 0x20000008ff087230 */ /* 0x000fca0000004100 */
[----:B------:R-:W-:-:S04]  /*f7e0*/  FMUL R8, R8, UR40 ;  /* 0x0000002808087c20 */ /* 0x000fc80008400000 */
[----:B---3--:R-:W-:Y:S01]  /*f7f0*/  FFMA R8, R225, UR41, R8 ;  /* 0x00000029e1087c23 */ /* 0x008fe20008000008 */
[----:B------:R-:W-:Y:S01]  /*f800*/  ISETP.LT.OR P6, PT, R38, 0x62, !P6 ;  /* 0x000000622600780c */ /* 0x000fe200077c1670 */
        /* <DEDUP_REMOVED lines=9> */
[----:B------:R-:W-:-:S04]  /*f8a0*/  @!P2 IADD3 R12, P4, P5, R2, R24, R5 ;  /* 0x00000018020ca210 */ /* 0x000fc80007d9e005 */
[----:B------:R-:W-:Y:S02]  /*f8b0*/  @!P2 IADD3.X R41, R6, R40, R7, P4, P5 ;  /* 0x000000280629a210 */ /* 0x000fe400027ea407 */
[----:B----4-:R-:W-:-:S04]  /*f8c0*/  LOP3.LUT R10, R10, 0xff, RZ, 0xc0, !PT ;  /* 0x000000ff0a0a7812 */ /* 0x010fc800078ec0ff */
[----:B------:R-:W-:-:S05]  /*f8d0*/  F2FP.F16.E4M3.UNPACK_B R10, R10 ;  /* 0x0000000aff0a723e */ /* 0x000fca00020006ff */
[----:B------:R-:W-:-:S05]  /*f8e0*/  HADD2.F32 R10, -RZ, R10.H0_H0 ;  /* 0x2000000aff0a7230 */ /* 0x000fca0000004100 */
[----:B------:R-:W-:-:S04]  /*f8f0*/  FMUL R10, R10, UR40 ;  /* 0x000000280a0a7c20 */ /* 0x000fc80008400000 */
[----:B--2---:R-:W-:Y:S02]  /*f900*/  FFMA R10, R226, UR41, R10 ;  /* 0x00000029e20a7c23 */ /* 0x004fe4000800000a */
[----:B------:R-:W2:Y:S03]  /*f910*/  LDL.LU R226, [R1+0x38] ;  /* 0x0000380001e27983 */ /* 0x000ea60000300800 */
[----:B------:R-:W-:-:S05]  /*f920*/  F2FP.SATFINITE.E4M3.F32.PACK_AB_MERGE_C R10, RZ, R10, RZ ;  /* 0x0000000aff0a723e */ /* 0x000fca00048070ff */
[----:B------:R0:W-:Y:S02]  /*f930*/  @!P3 STG.E.U8 desc[UR48][R8.64+0x28], R10 ;  /* 0x0000280a0800b986 */ /* 0x0001e4000c101130 */
[----:B0-----:R-:W0:Y:S08]  /*f940*/  @!P2 LDC.64 R10, c[0x0][0x5c0] ;  /* 0x00017000ff0aab82 */ /* 0x001e300000000a00 */
[----:B------:R-:W1:Y:S01]  /*f950*/  @!P6 LDC.64 R8, c[0x0][0x5c0] ;  /* 0x00017000ff08eb82 */ /* 0x000e620000000a00 */
[----:B0-----:R-:W-:-:S02]  /*f960*/  @!P2 IADD3 R10, P3, R12, R10, RZ ;  /* 0x0000000a0c0aa210 */ /* 0x001fc40007f7e0ff */
[----:B-1----:R-:W-:Y:S02]  /*f970*/  @!P6 IADD3 R12, P4, P5, R24, R8, R5 ;  /* 0x00000008180ce210 */ /* 0x002fe40007d9e005 */
[----:B------:R-:W-:-:S06]  /*f980*/  PRMT R8, RZ, 0x7610, R8 ;  /* 0x00007610ff087816 */ /* 0x000fcc0000000008 */
[----:B------:R-:W4:Y:S01]  /*f990*/  @!P2 LDG.E.U8 R8, desc[UR48][R32.64+0x29] ;  /* 0x000029302008a981 */ /* 0x000f22000c1e1100 */
[----:B------:R-:W-:Y:S02]  /*f9a0*/  @!P6 IADD3.X R13, R40, R9, R7, P4, P5 ;  /* 0x00000009280de210 */ /* 0x000fe400027ea407 */
[----:B------:R-:W-:-:S04]  /*f9b0*/  ISETP.GE.AND P5, PT, R39, 0x81, PT ;  /* 0x000000812700780c */ /* 0x000fc80003fa6270 */
[----:B------:R-:W-:Y:S01]  /*f9c0*/  ISETP.LT.OR P5, PT, R38, 0x69, !P5 ;  /* 0x000000692600780c */ /* 0x000fe20006fa1670 */
[----:B------:R-:W-:Y:S01]  /*f9d0*/  @!P2 IMAD.X R11, R41, 0x1, R11, P3 ;  /* 0x00000001290ba824 */ /* 0x000fe200018e060b */
[----:B------:R-:W-:Y:S02]  /*f9e0*/  LOP3.LUT P4, RZ, R229, 0x800, RZ, 0xc0, !PT ;  /* 0x00000800e5ff7812 */ /* 0x000fe4000788c0ff */
        /* <DEDUP_REMOVED lines=14> */
[----:B------:R-:W-:Y:S02]  /*fad0*/  LOP3.LUT P6, RZ, R229, 0x100, RZ, 0xc0, !PT ;  /* 0x00000100e5ff7812 */ /* 0x000fe400078cc0ff */
        /* <DEDUP_REMOVED lines=9> */
[----:B0-----:R-:W-:-:S06]  /*fb70*/  PRMT R8, RZ, 0x7610, R8 ;  /* 0x00007610ff087816 */ /* 0x001fcc0000000008 */
[----:B------:R-:W4:Y:S01]  /*fb80*/  @!P6 LDG.E.U8 R8, desc[UR48][R34.64+0x21] ;  /* 0x000021302208e981 */ /* 0x000f22000c1e1100 */
[----:B------:R-:W-:Y:S02]  /*fb90*/  LOP3.LUT P0, RZ, R227, 0x400000, RZ, 0xc0, !PT ;  /* 0x00400000e3ff7812 */ /* 0x000fe4000780c0ff */
[----:B------:R-:W-:Y:S02]  /*fba0*/  @P5 LOP3.LUT R228, R228, 0x1000000, RZ, 0xfc, !PT ;  /* 0x01000000e4e45812 */ /* 0x000fe400078efcff */
[----:B------:R-:W-:Y:S02]  /*fbb0*/  @!P5 IADD3.X R11, R40, R9, R7, P2, P3 ;  /* 0x00000009280bd210 */ /* 0x000fe400017e6407 */
[----:B------:R-:W-:-:S13]  /*fbc0*/  ISETP.LT.OR P5, PT, R38, 0x21, !P0 ;  /* 0x000000212600780c */ /* 0x000fda00047a1670 */
[----:B------:R-:W-:-:S04]  /*fbd0*/  @!P5 IADD3 R83, P2, P3, R2, R24, R3 ;  /* 0x000000180253d210 */ /* 0x000fc80007b5e003 */
[----:B------:R-:W-:Y:S02]  /*fbe0*/  @!P5 IADD3.X R82, R6, R40, R4, P2, P3 ;  /* 0x000000280652d210 */ /* 0x000fe400017e6404 */
[----:B------:R-:W-:-:S13]  /*fbf0*/  ISETP.LT.OR P2, PT, R38, 0x22, !P0 ;  /* 0x000000222600780c */ /* 0x000fda0004741670 */
[----:B------:R-:W-:-:S04]  /*fc00*/  @!P2 IADD3 R41, P3, P4, R2, R24, R3 ;  /* 0x000000180229a210 */ /* 0x000fc80007c7e003 */
[----:B------:R-:W-:Y:S02]  /*fc10*/  @!P2 IADD3.X R85, R6, R40, R4, P3, P4 ;  /* 0x000000280655a210 */ /* 0x000fe40001fe8404 */
        /* <DEDUP_REMOVED lines=17> */
[----:B------:R-:W-:Y:S02]  /*fd30*/  @P4 LOP3.LUT R227, R227, 0x80000, RZ, 0xfc, !PT ;  /* 0x00080000e3e34812 */ /* 0x000fe400078efcff */
[----:B------:R-:W-:Y:S02]  /*fd40*/  LOP3.LUT P4, RZ, R229, 0x2000, RZ, 0xc0, !PT ;  /* 0x00002000e5ff7812 */ /* 0x000fe4000788c0ff */
[----:B------:R-:W-:Y:S02]  /*fd50*/  LOP3.LUT R227, R227, 0xffdfffff, RZ, 0xc0, !PT ;  /* 0xffdfffffe3e37812 */ /* 0x000fe400078ec0ff */
[----:B------:R-:W-:-:S09]  /*fd60*/  ISETP.LT.OR P3, PT, R38, 0x2a, !P0 ;  /* 0x0000002a2600780c */ /* 0x000fd20004761670 */
        /* <DEDUP_REMOVED lines=11> */
[----:B0-----:R-:W0:Y:S02]  /*fe20*/  @!P2 LDC.64 R8, c[0x0][0x5c0] ;  /* 0x00017000ff08ab82 */ /* 0x001e240000000a00 */
[----:B0-----:R-:W-:Y:S02]  /*fe30*/  @!P2 IADD3 R8, P0, R41, R8, RZ ;  /* 0x000000082908a210 */ /* 0x001fe40007f1e0ff */
[----:B------:R-:W-:-:S06]  /*fe40*/  PRMT R41, RZ, 0x7610, R41 ;  /* 0x00007610ff297816 */ /* 0x000fcc0000000029 */
[----:B------:R-:W4:Y:S01]  /*fe50*/  @!P2 LDG.E.U8 R41, desc[UR48][R36.64+0x21] ;  /* 0x000021302429a981 */ /* 0x000f22000c1e1100 */
[----:B------:R-:W-:-:S04]  /*fe60*/  @!P3 IADD3 R82, P4, P6, R2, R24, R3 ;  /* 0x000000180252b210 */ /* 0x000fc80007e9e003 */
[----:B------:R-:W-:Y:S02]  /*fe70*/  @!P3 IADD3.X R83, R6, R40, R4, P4, P6 ;  /* 0x000000280653b210 */ /* 0x000fe400027ec404 */
[----:B------:R-:W-:Y:S01]  /*fe80*/  ISETP.LT.OR P4, PT, R38, 0x31, !P1 ;  /* 0x000000312600780c */ /* 0x000fe20004f81670 */
[----:B------:R-:W-:-:S12]  /*fe90*/  @!P2 IMAD.X R9, R85, 0x1, R9, P0 ;  /* 0x000000015509a824 */ /* 0x000fd800000e0609 */
[----:B------:R-:W-:-:S04]  /*fea0*/  @!P4 IADD3 R109, P5, P6, R2, R24, R5 ;  /* 0x00000018026dc210 */ /* 0x000fc80007ebe005 */
[----:B------:R-:W-:Y:S02]  /*feb0*/  @!P4 IADD3.X R114, R6, R40, R7, P5, P6 ;  /* 0x000000280672c210 */ /* 0x000fe40002fec407 */
        /* <DEDUP_REMOVED lines=10> */
[----:B0-----:R-:W-:-:S06]  /*ff60*/  PRMT R8, RZ, 0x7610, R8 ;  /* 0x00007610ff087816 */ /* 0x001fcc0000000008 */
[----:B------:R-:W4:Y:S01]  /*ff70*/  @!P4 LDG.E.U8 R8, desc[UR48][R34.64+0x28] ;  /* 0x000028302208c981 */ /* 0x000f22000c1e1100 */
[----:B------:R-:W-:-:S13]  /*ff80*/  ISETP.LT.OR P2, PT, R38, 0x32, !P1 ;  /* 0x000000322600780c */ /* 0x000fda0004f41670 */
[----:B------:R-:W-:Y:S02]  /*ff90*/  @!P2 IADD3 R41, P5, P6, R2, R24, R5 ;  /* 0x000000180229a210 */ /* 0x000fe40007ebe005 */
[----:B------:R-:W-:Y:S02]  /*ffa0*/  @P2 LOP3.LUT R227, R227, 0x10000, RZ, 0xfc, !PT ;  /* 0x00010000e3e32812 */ /* 0x000fe400078efcff */
[----:B------:R-:W-:Y:S02]  /*ffb0*/  @!P2 IADD3.X R85, R6, R40, R7, P5, P6 ;  /* 0x000000280655a210 */ /* 0x000fe40002fec407 */
[----:B------:R-:W-:Y:S02]  /*ffc0*/  LOP3.LUT P2, RZ, R229, 0x8000, RZ, 0xc0, !PT ;  /* 0x00008000e5ff7812 */ /* 0x000fe4000784c0ff */
[----:B----4-:R-:W-:-:S04]  /*ffd0*/  LOP3.LUT R8, R8, 0xff, RZ, 0xc0, !PT ;  /* 0x000000ff08087812 */ /* 0x010fc800078ec0ff */
[----:B------:R-:W-:-:S05]  /*ffe0*/  F2FP.F16.E4M3.UNPACK_B R8, R8 ;  /* 0x00000008ff08723e */ /* 0x000fca00020006ff */
[----:B------:R-:W-:-:S05]  /*fff0*/  HADD2.F32 R8, -RZ, R8.H0_H0 ;  /* 0x20000008ff087230 */ /* 0x000fca0000004100 */
[----:B------:R-:W-:-:S04]  /*10000*/  FMUL R8, R8, UR40 ;  /* 0x0000002808087c20 */ /* 0x000fc80008400000 */
[----:B--2---:R-:W-:Y:S01]  /*10010*/  FFMA R8, R226, UR41, R8 ;  /* 0x00000029e2087c23 */ /* 0x004fe20008000008 */
[----:B------:R-:W-:Y:S01]  /*10020*/  ISETP.LT.OR P0, PT, R38, 0x39, !P1 ;  /* 0x000000392600780c */ /* 0x000fe20004f01670 */
[----:B------:R-:W2:Y:S03]  /*10030*/  LDL.LU R226, [R1+0x50] ;  /* 0x0000500001e27983 */ /* 0x000ea60000300800 */
[----:B------:R-:W-:-:S05]  /*10040*/  F2FP.SATFINITE.E4M3.F32.PACK_AB_MERGE_C R8, RZ, R8, RZ ;  /* 0x00000008ff08723e */ /* 0x000fca00048070ff */
[----:B------:R0:W-:Y:S02]  /*10050*/  @!P4 STG.E.U8 desc[UR48][R124.64+0x28], R8 ;  /* 0x000028087c00c986 */ /* 0x0001e4000c101130 */
[----:B0-----:R-:W-:-:S06]  /*10060*/  PRMT R8, RZ, 0x7610, R8 ;  /* 0x00007610ff087816 */ /* 0x001fcc0000000008 */
[----:B------:R-:W4:Y:S01]  /*10070*/  @!P2 LDG.E.U8 R8, desc[UR48][R34.64+0x29] ;  /* 0x000029302208a981 */ /* 0x000f22000c1e1100 */
[----:B------:R-:W-:Y:S02]  /*10080*/  ISETP.LT.OR P4, PT, R38, 0x3a, !P1 ;  /* 0x0000003a2600780c */ /* 0x000fe40004f81670 */
[----:B------:R-:W-:-:S04]  /*10090*/  @!P0 IADD3 R122, P5, P6, R2, R24, R5 ;  /* 0x00000018027a8210 */ /* 0x000fc80007ebe005 */
[----:B------:R-:W-:-:S07]  /*100a0*/  @!P0 IADD3.X R123, R6, R40, R7, P5, P6 ;  /* 0x00000028067b8210 */ /* 0x000fce0002fec407 */
[----:B------:R-:W-:-:S04]  /*100b0*/  @!P4 IADD3 R125, P5, P6, R2, R24, R5 ;  /* 0x00000018027dc210 */ /* 0x000fc80007ebe005 */
[----:B------:R-:W-:Y:S02]  /*100c0*/  @!P4 IADD3.X R130, R6, R40, R7, P5, P6 ;  /* 0x000000280682c210 */ /* 0x000fe40002fec407 */
[C---:B------:R-:W-:Y:S02]  /*100d0*/  LOP3.LUT P4, RZ, R227.reuse, 0x80000, RZ, 0xc0, !PT ;  /* 0x00080000e3ff7812 */ /* 0x040fe4000788c0ff */
[----:B------:R-:W-:Y:S02]  /*100e0*/  LOP3.LUT P0, RZ, R227, 0x100000, RZ, 0xc0, !PT ;  /* 0x00100000e3ff7812 */ /* 0x000fe4000780c0ff */
[----:B----4-:R-:W-:-:S04]  /*100f0*/  LOP3.LUT R8, R8, 0xff, RZ, 0xc0, !PT ;  /* 0x000000ff08087812 */ /* 0x010fc800078ec0ff */
[----:B------:R-:W-:-:S05]  /*10100*/  F2FP.F16.E4M3.UNPACK_B R8, R8 ;  /* 0x00000008ff08723e */ /* 0x000fca00020006ff */
[----:B------:R-:W-:-:S05]  /*10110*/  HADD2.F32 R8, -RZ, R8.H0_H0 ;  /* 0x20000008ff087230 */ /* 0x000fca0000004100 */
[----:B------:R-:W-:-:S04]  /*10120*/  FMUL R8, R8, UR40 ;  /* 0x0000002808087c20 */ /* 0x000fc80008400000 */
[----:B---3--:R-:W-:Y:S02]  /*10130*/  FFMA R8, R225, UR41, R8 ;  /* 0x00000029e1087c23 */ /* 0x008fe40008000008 */
[----:B------:R-:W3:Y:S03]  /*10140*/  LDL.LU R225, [R1+0x54] ;  /* 0x0000540001e17983 */ /* 0x000ee60000300800 */
[----:B------:R-:W-:-:S05]  /*10150*/  F2FP.SATFINITE.E4M3.F32.PACK_AB_MERGE_C R8, RZ, R8, RZ ;  /* 0x00000008ff08723e */ /* 0x000fca00048070ff */
[----:B------:R0:W-:Y:S01]  /*10160*/  @!P2 STG.E.U8 desc[UR48][R120.64+0x29], R8 ;  /* 0x000029087800a986 */ /* 0x0001e2000c101130 */
[----:B------:R-:W-:Y:S01]  /*10170*/  ISETP.LT.OR P2, PT, R38, 0x31, !P0 ;  /* 0x000000312600780c */ /* 0x000fe20004741670 */
[----:B0-----:R-:W0:-:S12]  /*10180*/  @!P4 LDC.64 R8, c[0x0][0x5c0] ;  /* 0x00017000ff08cb82 */ /* 0x001e180000000a00 */
[----:B------:R-:W-:-:S04]  /*10190*/  @!P2 IADD3 R127, P5, P6, R2, R24, R3 ;  /* 0x00000018027fa210 */ /* 0x000fc80007ebe003 */
[----:B------:R-:W-:Y:S02]  /*101a0*/  @!P2 IADD3.X R131, R6, R40, R4, P5, P6 ;  /* 0x000000280683a210 */ /* 0x000fe40002fec404 */
[----:B0-----:R-:W-:Y:S02]  /*101b0*/  @!P4 IADD3 R8, P5, R84, R8, RZ ;  /* 0x000000085408c210 */ /* 0x001fe40007fbe0ff */
[----:B------:R-:W-:-:S06]  /*101c0*/  PRMT R84, RZ, 0x7610, R84 ;  /* 0x00007610ff547816 */ /* 0x000fcc0000000054 */
[----:B------:R-:W4:Y:S01]  /*101d0*/  @!P4 LDG.E.U8 R84, desc[UR48][R36.64+0x28] ;  /* 0x000028302454c981 */ /* 0x000f22000c1e1100 */
[----:B------:R-:W-:Y:S01]  /*101e0*/  @!P4 IMAD.X R9, R108, 0x1, R9, P5 ;  /* 0x000000016c09c824 */ /* 0x000fe200028e0609 */
[----:B----4-:R-:W-:-:S04]  /*101f0*/  LOP3.LUT R84, R84, 0xff, RZ, 0xc0, !PT ;  /* 0x000000ff54547812 */ /* 0x010fc800078ec0ff */
[----:B------:R-:W-:-:S05]  /*10200*/  F2FP.F16.E4M3.UNPACK_B R84, R84 ;  /* 0x00000054ff54723e */ /* 0x000fca00020006ff */
[----:B------:R-:W-:-:S05]  /*10210*/  HADD2.F32 R84, -RZ, R84.H0_H0 ;  /* 0x20000054ff547230 */ /* 0x000fca0000004100 */
[----:B------:R-:W-:-:S04]  /*10220*/  FMUL R84, R84, UR40 ;  /* 0x0000002854547c20 */ /* 0x000fc80008400000 */
[----:B--2---:R-:W-:Y:S01]  /*10230*/  FFMA R84, R226, UR41, R84 ;  /* 0x00000029e2547c23 */ /* 0x004fe20008000054 */
[----:B------:R-:W-:Y:S01]  /*10240*/  LOP3.LUT R228, R228, 0xfffeffff, RZ, 0xc0, !PT ;  /* 0xfffeffffe4e47812 */ /* 0x000fe200078ec0ff */
[----:B------:R-:W2:Y:S03]  /*10250*/  LDL.LU R226, [R1+0x58] ;  /* 0x0000580001e27983 */ /* 0x000ea60000300800 */
[----:B------:R-:W-:Y:S01]  /*10260*/  F2FP.SATFINITE.E4M3.F32.PACK_AB_MERGE_C R84, RZ, R84, RZ ;  /* 0x00000054ff54723e */ /* 0x000fe200048070ff */
[----:B------:R-:W4:Y:S04]  /*10270*/  LDL.LU R224, [R1+0x5c] ;  /* 0x00005c0001e07983 */ /* 0x000f280000300800 */
[----:B------:R0:W-:Y:S02]  /*10280*/  @!P4 STG.E.U8 desc[UR48][R8.64+0x28], R84 ;  /* 0x000028540800c986 */ /* 0x0001e4000c101130 */
[----:B0-----:R-:W0:Y:S02]  /*10290*/  @!P3 LDC.64 R8, c[0x0][0x5c0] ;  /* 0x00017000ff08bb82 */ /* 0x001e240000000a00 */
[----:B0-----:R-:W-:-:S02]  /*102a0*/  @!P3 IADD3 R8, P4, R82, R8, RZ ;  /* 0x000000085208b210 */ /* 0x001fc40007f9e0ff */
[----:B------:R-:W-:-:S06]  /*102b0*/  PRMT R82, RZ, 0x7610, R82 ;  /* 0x00007610ff527816 */ /* 0x000fcc0000000052 */
[----:B------:R-:W3:Y:S01]  /*102c0*/  @!P3 LDG.E.U8 R82, desc[UR48][R36.64+0x29] ;  /* 0x000029302452b981 */ /* 0x000ee2000c1e1100 */
[----:B------:R-:W-:Y:S02]  /*102d0*/  @P2 LOP3.LUT R228, R228, 0x10000, RZ, 0xfc, !PT ;  /* 0x00010000e4e42812 */ /* 0x000fe400078efcff */
[----:B------:R-:W-:Y:S02]  /*102e0*/  ISETP.LT.OR P2, PT, R38, 0x32, !P0 ;  /* 0x000000322600780c */ /* 0x000fe40004741670 */
[----:B------:R-:W-:-:S11]  /*102f0*/  LOP3.LUT R228, R228, 0xffff7fff, RZ, 0xc0, !PT ;  /* 0xffff7fffe4e47812 */ /* 0x000fd600078ec0ff */
[----:B------:R-:W-:Y:S02]  /*10300*/  @!P2 IADD3 R124, P5, P6, R2, R24, R3 ;  /* 0x00000018027ca210 */ /* 0x000fe40007ebe003 */
[----:B------:R-:W-:Y:S02]  /*10310*/  @P2 LOP3.LUT R228, R228, 0x8000, RZ, 0xfc, !PT ;  /* 0x00008000e4e42812 */ /* 0x000fe400078efcff */
[----:B------:R-:W-:Y:S02]  /*10320*/  @!P2 IADD3.X R129, R6, R40, R4, P5, P6 ;  /* 0x000000280681a210 */ /* 0x000fe40002fec404 */
[----:B------:R-:W-:Y:S01]  /*10330*/  ISETP.LT.OR P2, PT, R38, 0x39, !P0 ;  /* 0x000000392600780c */ /* 0x000fe20004741670 */
[----:B------:R-:W-:-:S12]  /*10340*/  @!P3 IMAD.X R9, R83, 0x1, R9, P4 ;  /* 0x000000015309b824 */ /* 0x000fd800020e0609 */
[----:B------:R-:W-:-:S04]  /*10350*/  @!P2 IADD3 R121, P5, P6, R2, R24, R3 ;  /* 0x000000180279a210 */ /* 0x000fc80007ebe003 */
[----:B------:R-:W-:Y:S02]  /*10360*/  @!P2 IADD3.X R128, R6, R40, R4, P5, P6 ;  /* 0x000000280680a210 */ /* 0x000fe40002fec404 */
[----:B------:R-:W-:Y:S02]  /*10370*/  ISETP.LT.OR P6, PT, R38, 0x3a, !P0 ;  /* 0x0000003a2600780c */ /* 0x000fe400047c1670 */
[----:B------:R-:W-:-:S04]  /*10380*/  LOP3.LUT R228, R228, 0xffffbfff, RZ, 0xc0, !PT ;  /* 0xffffbfffe4e47812 */ /* 0x000fc800078ec0ff */
[----:B------:R-:W-:Y:S02]  /*10390*/  @P2 LOP3.LUT R228, R228, 0x4000, RZ, 0xfc, !PT ;  /* 0x00004000e4e42812 */ /* 0x000fe400078efcff */
[----:B------:R-:W-:Y:S02]  /*103a0*/  ISETP.GE.AND P2, PT, R39, 0x1, PT ;  /* 0x000000012700780c */ /* 0x000fe40003f46270 */
[----:B---3--:R-:W-:-:S04]  /*103b0*/  LOP3.LUT R82, R82, 0xff, RZ, 0xc0, !PT ;  /* 0x000000ff52527812 */ /* 0x008fc800078ec0ff */
[----:B------:R-:W-:-:S05]  /*103c0*/  F2FP.F16.E4M3.UNPACK_B R82, R82 ;  /* 0x00000052ff52723e */ /* 0x000fca00020006ff */
[----:B------:R-:W-:-:S05]  /*103d0*/  HADD2.F32 R82, -RZ, R82.H0_H0 ;  /* 0x20000052ff527230 */ /* 0x000fca0000004100 */
[----:B------:R-:W-:-:S04]  /*103e0*/  FMUL R82, R82, UR40 ;  /* 0x0000002852527c20 */ /* 0x000fc80008400000 */
[----:B------:R-:W-:Y:S01]  /*103f0*/  FFMA R82, R225, UR41, R82 ;  /* 0x00000029e1527c23 */ /* 0x000fe20008000052 */
[----:B------:R-:W-:Y:S01]  /*10400*/  LOP3.LUT P5, RZ, R228, 0x80, RZ, 0xc0, !PT ;  /* 0x00000080e4ff7812 */ /* 0x000fe200078ac0ff */
[----:B------:R-:W3:Y:S03]  /*10410*/  LDL.LU R225, [R1+0x60] ;  /* 0x0000600001e17983 */ /* 0x000ee60000300800 */
[----:B------:R-:W-:-:S05]  /*10420*/  F2FP.SATFINITE.E4M3.F32.PACK_AB_MERGE_C R82, RZ, R82, RZ ;  /* 0x00000052ff52723e */ /* 0x000fca00048070ff */
[----:B------:R0:W-:Y:S01]  /*10430*/  @!P3 STG.E.U8 desc[UR48][R8.64+0x29], R82 ;  /* 0x000029520800b986 */ /* 0x0001e2000c101130 */
[----:B------:R-:W-:-:S04]  /*10440*/  @!P6 IADD3 R120, P3, P4, R2, R24, R3 ;  /* 0x000000180278e210 */ /* 0x000fc80007c7e003 */
[----:B------:R-:W-:Y:S02]  /*10450*/  @!P6 IADD3.X R126, R6, R40, R4, P3, P4 ;  /* 0x00000028067ee210 */ /* 0x000fe40001fe8404 */
[----:B------:R-:W-:Y:S02]  /*10460*/  ISETP.LT.OR P3, PT, R38, 0x31, !P2 ;  /* 0x000000312600780c */ /* 0x000fe40005761670 */
[----:B0-----:R-:W-:-:S11]  /*10470*/  PRMT R8, RZ, 0x7610, R8 ;  /* 0x00007610ff087816 */ /* 0x001fd60000000008 */
[----:B------:R-:W2:Y:S02]  /*10480*/  @!P3 LDG.E.U8 R8, desc[UR48][R26.64+0x30] ;  /* 0x000030301a08b981 */ /* 0x000ea4000c1e1100 */
[----:B--2---:R-:W-:-:S04]  /*10490*/  LOP3.LUT R8, R8, 0xff, RZ, 0xc0, !PT ;  /* 0x000000ff08087812 */ /* 0x004fc800078ec0ff */
[----:B------:R-:W-:-:S05]  /*104a0*/  F2FP.F16.E4M3.UNPACK_B R8, R8 ;  /* 0x00000008ff08723e */ /* 0x000fca00020006ff */
[----:B------:R-:W-:-:S05]  /*104b0*/  HADD2.F32 R8, -RZ, R8.H0_H0 ;  /* 0x20000008ff087230 */ /* 0x000fca0000004100 */
[----:B------:R-:W-:-:S04]  /*104c0*/  FMUL R8, R8, UR40 ;  /* 0x0000002808087c20 */ /* 0x000fc80008400000 */
[----:B------:R-:W-:Y:S02]  /*104d0*/  FFMA R82, R226, UR41, R8 ;  /* 0x00000029e2527c23 */ /* 0x000fe40008000008 */
[----:B------:R-:W0:Y:S01]  /*104e0*/  @!P3 LDC.64 R8, c[0x0][0x5c0] ;  /* 0x00017000ff08bb82 */ /* 0x000e220000000a00 */
[----:B------:R-:W-:Y:S01]  /*104f0*/  LOP3.LUT R227, R227, 0xfffbffff, RZ, 0xc0, !PT ;  /* 0xfffbffffe3e37812 */ /* 0x000fe200078ec0ff */
[----:B------:R-:W2:Y:S01]  /*10500*/  LDL.LU R226, [R1+0x64] ;  /* 0x0000640001e27983 */ /* 0x000ea20000300800 */
        /* <DEDUP_REMOVED lines=8> */
[----:B------:R-:W-:-:S04]  /*10590*/  @P5 LOP3.LUT R227, R227, 0x40000, RZ, 0xfc, !PT ;  /* 0x00040000e3e35812 */ /* 0x000fc800078efcff */
[----:B------:R-:W-:-:S04]  /*105a0*/  LOP3.LUT R227, R227, 0xffff7fff, RZ, 0xc0, !PT ;  /* 0xffff7fffe3e37812 */ /* 0x000fc800078ec0ff */
[----:B------:R-:W-:Y:S02]  /*105b0*/  @P6 LOP3.LUT R227, R227, 0x8000, RZ, 0xfc, !PT ;  /* 0x00008000e3e36812 */ /* 0x000fe400078efcff */
[----:B------:R-:W-:Y:S02]  /*105c0*/  LOP3.LUT P6, RZ, R229, 0x800000, RZ, 0xc0, !PT ;  /* 0x00800000e5ff7812 */ /* 0x000fe400078cc0ff */
        /* <DEDUP_REMOVED lines=12> */
[----:B------:R-:W-:-:S04]  /*10690*/  @!P5 IADD3 R138, P3, P4, R2, R24, R5 ;  /* 0x00000018028ad210 */ /* 0x000fc80007c7e005 */
[----:B------:R-:W-:Y:S02]  /*106a0*/  @!P5 IADD3.X R139, R6, R40, R7, P3, P4 ;  /* 0x00000028068bd210 */ /* 0x000fe40001fe8407 */
[----:B------:R-:W-:-:S13]  /*106b0*/  ISETP.LT.OR P5, PT, R38, 0x42, !P1 ;  /* 0x000000422600780c */ /* 0x000fda0004fa1670 */
[----:B------:R-:W-:-:S04]  /*106c0*/  @!P5 IADD3 R141, P3, P4, R2, R24, R5 ;  /* 0x00000018028dd210 */ /* 0x000fc80007c7e005 */
[----:B------:R-:W-:Y:S02]  /*106d0*/  @!P5 IADD3.X R144, R6, R40, R7, P3, P4 ;  /* 0x000000280690d210 */ /* 0x000fe40001fe8407 */
        /* <DEDUP_REMOVED lines=9> */
[----:B0-----:R-:W-:-:S06]  /*10770*/  PRMT R8, RZ, 0x7610, R8 ;  /* 0x00007610ff087816 */ /* 0x001fcc0000000008 */
        /* <DEDUP_REMOVED lines=11> */
[----:B------:R0:W-:Y:S01]  /*10830*/  @!P5 STG.E.U8 desc[UR48][R118.64+0x31], R8 ;  /* 0x000031087600d986 */ /* 0x0001e2000c101130 */
[----:B------:R-:W-:-:S13]  /*10840*/  ISETP.LT.OR P5, PT, R38, 0x4a, !P1 ;  /* 0x0000004a2600780c */ /* 0x000fda0004fa1670 */
[----:B------:R-:W-:-:S04]  /*10850*/  @!P5 IADD3 R145, P4, P3, R2, R24, R5 ;  /* 0x000000180291d210 */ /* 0x000fc80007b9e005 */
[----:B------:R-:W-:Y:S02]  /*10860*/  @!P5 IADD3.X R148, R6, R40, R7, P4, P3 ;  /* 0x000000280694d210 */ /* 0x000fe400027e6407 */
[----:B------:R-:W-:Y:S02]  /*10870*/  ISETP.LT.OR P3, PT, R38, 0x39, !P2 ;  /* 0x000000392600780c */ /* 0x000fe40005761670 */
[----:B0-----:R-:W-:-:S11]  /*10880*/  PRMT R8, RZ, 0x7610, R8 ;  /* 0x00007610ff087816 */ /* 0x001fd60000000008 */
[----:B------:R-:W4:Y:S02]  /*10890*/  @!P3 LDG.E.U8 R8, desc[UR48][R26.64+0x38] ;  /* 0x000038301a08b981 */ /* 0x000f24000c1e1100 */
[----:B----4-:R-:W-:-:S04]  /*108a0*/  LOP3.LUT R8, R8, 0xff, RZ, 0xc0, !PT ;  /* 0x000000ff08087812 */ /* 0x010fc800078ec0ff */
[----:B------:R-:W-:-:S05]  /*108b0*/  F2FP.F16.E4M3.UNPACK_B R8, R8 ;  /* 0x00000008ff08723e */ /* 0x000fca00020006ff */
[----:B------:R-:W-:-:S05]  /*108c0*/  HADD2.F32 R8, -RZ, R8.H0_H0 ;  /* 0x20000008ff087230 */ /* 0x000fca0000004100 */
[----:B------:R-:W-:-:S04]  /*108d0*/  FMUL R8, R8, UR40 ;  /* 0x0000002808087c20 */ /* 0x000fc80008400000 */
[----:B---3--:R-:W-:Y:S02]  /*108e0*/  FFMA R82, R225, UR41, R8 ;  /* 0x00000029e1527c23 */ /* 0x008fe40008000008 */
[----:B------:R-:W0:Y:S01]  /*108f0*/  @!P3 LDC.64 R8, c[0x0][0x5c0] ;  /* 0x00017000ff08bb82 */ /* 0x000e220000000a00 */
[----:B------:R-:W-:Y:S01]  /*10900*/  LOP3.LUT P5, RZ, R229, 0x1000000, RZ, 0xc0, !PT ;  /* 0x01000000e5ff7812 */ /* 0x000fe200078ac0ff */
[----:B------:R-:W3:Y:S01]  /*10910*/  LDL.LU R225, [R1+0x70] ;  /* 0x0000700001e17983 */ /* 0x000ee20000300800 */
        /* <DEDUP_REMOVED lines=14> */
[----:B--2---:R-:W-:Y:S01]  /*10a00*/  FFMA R82, R226, UR41, R82 ;  /* 0x00000029e2527c23 */ /* 0x004fe20008000052 */
[----:B------:R-:W-:Y:S01]  /*10a10*/  LOP3.LUT P2, RZ, R229, 0x400000, RZ, 0xc0, !PT ;  /* 0x00400000e5ff7812 */ /* 0x000fe2000784c0ff */
[----:B------:R-:W2:Y:S03]  /*10a20*/  LDL.LU R226, [R1+0x74] ;  /* 0x0000740001e27983 */ /* 0x000ea60000300800 */
[----:B------:R-:W-:-:S05]  /*10a30*/  F2FP.SATFINITE.E4M3.F32.PACK_AB_MERGE_C R82, RZ, R82, RZ ;  /* 0x00000052ff52723e */ /* 0x000fca00048070ff */
[----:B------:R0:W-:Y:S02]  /*10a40*/  @!P3 STG.E.U8 desc[UR48][R8.64+0x39], R82 ;  /* 0x000039520800b986 */ /* 0x0001e4000c101130 */
[----:B0-----:R-:W-:-:S06]  /*10a50*/  PRMT R8, RZ, 0x7610, R8 ;  /* 0x00007610ff087816 */ /* 0x001fcc0000000008 */
[----:B------:R-:W4:Y:S02]  /*10a60*/  @!P5 LDG.E.U8 R8, desc[UR48][R28.64+0x38] ;  /* 0x000038301c08d981 */ /* 0x000f24000c1e1100 */
[----:B----4-:R-:W-:-:S04]  /*10a70*/  LOP3.LUT R8, R8, 0xff, RZ, 0xc0, !PT ;  /* 0x000000ff08087812 */ /* 0x010fc800078ec0ff */
[----:B------:R-:W-:-:S05]  /*10a80*/  F2FP.F16.E4M3.UNPACK_B R8, R8 ;  /* 0x00000008ff08723e */ /* 0x000fca00020006ff */
[----:B------:R-:W-:-:S05]  /*10a90*/  HADD2.F32 R8, -RZ, R8.H0_H0 ;  /* 0x20000008ff087230 */ /* 0x000fca0000004100 */
[----:B------:R-:W-:-:S04]  /*10aa0*/  FMUL R8, R8, UR40 ;  /* 0x0000002808087c20 */ /* 0x000fc80008400000 */
[----:B---3--:R-:W-:Y:S01]  /*10ab0*/  FFMA R8, R225, UR41, R8 ;  /* 0x00000029e1087c23 */ /* 0x008fe20008000008 */
[----:B------:R-:W-:Y:S01]  /*10ac0*/  LOP3.LUT P6, RZ, R229, 0x4000000, RZ, 0xc0, !PT ;  /* 0x04000000e5ff7812 */ /* 0x000fe200078cc0ff */
[----:B------:R-:W3:Y:S03]  /*10ad0*/  LDL.LU R225, [R1+0x78] ;  /* 0x0000780001e17983 */ /* 0x000ee60000300800 */
        /* <DEDUP_REMOVED lines=15> */
[----:B------:R-:W-:Y:S02]  /*10bd0*/  @P1 LOP3.LUT R227, R227, 0x20000, RZ, 0xfc, !PT ;  /* 0x00020000e3e31812 */ /* 0x000fe400078efcff */
[----:B------:R-:W-:Y:S02]  /*10be0*/  ISETP.LT.OR P1, PT, R38, 0x41, !P0 ;  /* 0x000000412600780c */ /* 0x000fe40004721670 */
[----:B------:R-:W-:-:S11]  /*10bf0*/  LOP3.LUT R228, R228, 0xfffffff7, RZ, 0xc0, !PT ;  /* 0xfffffff7e4e47812 */ /* 0x000fd600078ec0ff */
[----:B------:R-:W-:Y:S02]  /*10c00*/  @!P1 IADD3 R135, P4, P3, R2, R24, R3 ;  /* 0x0000001802879210 */ /* 0x000fe40007b9e003 */
[----:B------:R-:W-:Y:S02]  /*10c10*/  @P1 LOP3.LUT R228, R228, 0x8, RZ, 0xfc, !PT ;  /* 0x00000008e4e41812 */ /* 0x000fe400078efcff */
[----:B------:R-:W-:Y:S02]  /*10c20*/  @!P1 IADD3.X R136, R6, R40, R4, P4, P3 ;  /* 0x0000002806889210 */ /* 0x000fe400027e6404 */
[----:B------:R-:W-:Y:S02]  /*10c30*/  ISETP.LT.OR P1, PT, R38, 0x42, !P0 ;  /* 0x000000422600780c */ /* 0x000fe40004721670 */
[----:B------:R-:W-:-:S11]  /*10c40*/  LOP3.LUT R228, R228, 0xfffffffb, RZ, 0xc0, !PT ;  /* 0xfffffffbe4e47812 */ /* 0x000fd600078ec0ff */
[----:B------:R-:W-:-:S04]  /*10c50*/  @P1 LOP3.LUT R228, R228, 0x4, RZ, 0xfc, !PT ;  /* 0x00000004e4e41812 */ /* 0x000fc800078efcff */
[----:B------:R-:W-:Y:S02]  /*10c60*/  LOP3.LUT P5, RZ, R228, 0x200, RZ, 0xc0, !PT ;  /* 0x00000200e4ff7812 */ /* 0x000fe400078ac0ff */
[----:B----4-:R-:W-:-:S04]  /*10c70*/  LOP3.LUT R8, R8, 0xff, RZ, 0xc0, !PT ;  /* 0x000000ff08087812 */ /* 0x010fc800078ec0ff */
[----:B------:R-:W-:-:S05]  /*10c80*/  F2FP.F16.E4M3.UNPACK_B R8, R8 ;  /* 0x00000008ff08723e */ /* 0x000fca00020006ff */
[----:B------:R-:W-:-:S05]  /*10c90*/  HADD2.F32 R8, -RZ, R8.H0_H0 ;  /* 0x20000008ff087230 */ /* 0x000fca0000004100 */
[----:B------:R-:W-:-:S04]  /*10ca0*/  FMUL R8, R8, UR40 ;  /* 0x0000002808087c20 */ /* 0x000fc80008400000 */
[----:B---3--:R-:W-:Y:S01]  /*10cb0*/  FFMA R8, R225, UR41, R8 ;  /* 0x00000029e1087c23 */ /* 0x008fe20008000008 */
[----:B------:R-:W-:Y:S01]  /*10cc0*/  @!P1 IADD3 R140, P4, P3, R2, R24, R3 ;  /* 0x00000018028c9210 */ /* 0x000fe20007b9e003 */
[----:B------:R-:W3:Y:S03]  /*10cd0*/  LDL.LU R225, [R1+0x80] ;  /* 0x0000800001e17983 */ /* 0x000ee60000300800 */
[----:B------:R-:W-:-:S05]  /*10ce0*/  F2FP.SATFINITE.E4M3.F32.PACK_AB_MERGE_C R8, RZ, R8, RZ ;  /* 0x00000008ff08723e */ /* 0x000fca00048070ff */
[----:B------:R0:W-:Y:S02]  /*10cf0*/  @!P6 STG.E.U8 desc[UR48][R110.64+0x30], R8 ;  /* 0x000030086e00e986 */ /* 0x0001e4000c101130 */
[----:B0-----:R-:W-:-:S06]  /*10d00*/  PRMT R8, RZ, 0x7610, R8 ;  /* 0x00007610ff087816 */ /* 0x001fcc0000000008 */
[----:B------:R-:W4:Y:S01]  /*10d10*/  @!P5 LDG.E.U8 R8, desc[UR48][R30.64+0x31] ;  /* 0x000031301e08d981 */ /* 0x000f22000c1e1100 */
[----:B------:R-:W-:Y:S02]  /*10d20*/  @!P1 IADD3.X R142, R6, R40, R4, P4, P3 ;  /* 0x00000028068e9210 */ /* 0x000fe400027e6404 */
[----:B------:R-:W-:Y:S02]  /*10d30*/  ISETP.LT.OR P1, PT, R38, 0x49, !P0 ;  /* 0x000000492600780c */ /* 0x000fe40004721670 */
[----:B------:R-:W-:-:S11]  /*10d40*/  LOP3.LUT R228, R228, 0xfffffffd, RZ, 0xc0, !PT ;  /* 0xfffffffde4e47812 */ /* 0x000fd600078ec0ff */
[----:B------:R-:W-:Y:S02]  /*10d50*/  @!P1 IADD3 R137, P4, P3, R2, R24, R3 ;  /* 0x0000001802899210 */ /* 0x000fe40007b9e003 */
[----:B------:R-:W-:Y:S02]  /*10d60*/  @P1 LOP3.LUT R228, R228, 0x2, RZ, 0xfc, !PT ;  /* 0x00000002e4e41812 */ /* 0x000fe400078efcff */
[----:B------:R-:W-:Y:S02]  /*10d70*/  @!P1 IADD3.X R146, R6, R40, R4, P4, P3 ;  /* 0x0000002806929210 */ /* 0x000fe400027e6404 */
[----:B------:R-:W-:Y:S02]  /*10d80*/  LOP3.LUT P1, RZ, R227, 0x20000, RZ, 0xc0, !PT ;  /* 0x00020000e3ff7812 */ /* 0x000fe4000782c0ff */
[----:B------:R-:W-:Y:S02]  /*10d90*/  PRMT R82, RZ, 0x7610, R82 ;  /* 0x00007610ff527816 */ /* 0x000fe40000000052 */
        /* <DEDUP_REMOVED lines=8> */
[----:B------:R0:W-:Y:S01]  /*10e20*/  @!P5 STG.E.U8 desc[UR48][R104.64+0x31], R8 ;  /* 0x000031086800d986 */ /* 0x0001e2000c101130 */
[----:B------:R-:W-:-:S13]  /*10e30*/  ISETP.LT.OR P5, PT, R38, 0x31, !P1 ;  /* 0x000000312600780c */ /* 0x000fda0004fa1670 */
[----:B------:R-:W4:Y:S01]  /*10e40*/  @!P5 LDG.E.U8 R82, desc[UR48][R32.64+0x30] ;  /* 0x000030302052d981 */ /* 0x000f22000c1e1100 */
[----:B------:R-:W-:Y:S01]  /*10e50*/  LOP3.LUT R228, R228, 0xfffffffe, RZ, 0xc0, !PT ;  /* 0xfffffffee4e47812 */ /* 0x000fe200078ec0ff */
[----:B0-----:R-:W0:Y:S01]  /*10e60*/  @!P5 LDC.64 R8, c[0x0][0x5c0] ;  /* 0x00017000ff08db82 */ /* 0x001e220000000a00 */
[----:B------:R-:W-:Y:S02]  /*10e70*/  @!P2 IADD3 R134, P4, P3, R2, R24, R3 ;  /* 0x000000180286a210 */ /* 0x000fe40007b9e003 */
[----:B------:R-:W-:Y:S02]  /*10e80*/  @P2 LOP3.LUT R228, R228, 0x1, RZ, 0xfc, !PT ;  /* 0x00000001e4e42812 */ /* 0x000fe400078efcff */
[----:B------:R-:W-:Y:S02]  /*10e90*/  @!P2 IADD3.X R133, R6, R40, R4, P4, P3 ;  /* 0x000000280685a210 */ /* 0x000fe400027e6404 */
[C---:B------:R-:W-:Y:S02]  /*10ea0*/  ISETP.LT.OR P2, PT, R38.reuse, 0x51, !P1 ;  /* 0x000000512600780c */ /* 0x040fe40004f41670 */
[----:B------:R-:W-:-:S11]  /*10eb0*/  ISETP.LT.OR P6, PT, R38, 0x52, !P1 ;  /* 0x000000522600780c */ /* 0x000fd60004fc1670 */
[----:B------:R-:W-:-:S04]  /*10ec0*/  @!P2 IADD3 R132, P4, P3, R2, R24, R5 ;  /* 0x000000180284a210 */ /* 0x000fc80007b9e005 */
[----:B------:R-:W-:Y:S02]  /*10ed0*/  @!P2 IADD3.X R119, R6, R40, R7, P4, P3 ;  /* 0x000000280677a210 */ /* 0x000fe400027e6407 */
[----:B------:R-:W-:-:S04]  /*10ee0*/  @!P6 IADD3 R118, P4, P3, R2, R24, R5 ;  /* 0x000000180276e210 */ /* 0x000fc80007b9e005 */
[----:B------:R-:W-:Y:S02]  /*10ef0*/  @!P6 IADD3.X R117, R6, R40, R7, P4, P3 ;  /* 0x000000280675e210 */ /* 0x000fe400027e6407 */
[----:B------:R-:W-:Y:S02]  /*10f00*/  ISETP.LT.OR P6, PT, R38, 0x59, !P1 ;  /* 0x000000592600780c */ /* 0x000fe40004fc1670 */
[----:B------:R-:W-:-:S11]  /*10f10*/  LOP3.LUT P2, RZ, R227, 0x10000, RZ, 0xc0, !PT ;  /* 0x00010000e3ff7812 */ /* 0x000fd6000784c0ff */
[----:B------:R-:W-:-:S04]  /*10f20*/  @!P6 IADD3 R116, P4, P3, R2, R24, R5 ;  /* 0x000000180274e210 */ /* 0x000fc80007b9e005 */
[----:B------:R-:W-:Y:S02]  /*10f30*/  @!P6 IADD3.X R115, R6, R40, R7, P4, P3 ;  /* 0x000000280673e210 */ /* 0x000fe400027e6407 */
[----:B0-----:R-:W-:-:S05]  /*10f40*/  @!P5 IADD3 R8, P3, R109, R8, RZ ;  /* 0x000000086d08d210 */ /* 0x001fca0007f7e0ff */
[----:B------:R-:W-:Y:S01]  /*10f50*/  @!P5 IMAD.X R9, R114, 0x1, R9, P3 ;  /* 0x000000017209d824 */ /* 0x000fe200018e0609 */
        /* <DEDUP_REMOVED lines=30> */
[----:B0-----:R-:W-:-:S06]  /*11140*/  PRMT R8, RZ, 0x7610, R8 ;  /* 0x00007610ff087816 */ /* 0x001fcc0000000008 */
[----:B------:R-:W3:Y:S01]  /*11150*/  @!P4 LDG.E.U8 R8, desc[UR48][R30.64+0x38] ;  /* 0x000038301e08c981 */ /* 0x000ee2000c1e1100 */
[----:B------:R-:W-:Y:S02]  /*11160*/  @P6 LOP3.LUT R228, R228, 0x80, RZ, 0xfc, !PT ;  /* 0x00000080e4e46812 */ /* 0x000fe400078efcff */
[----:B------:R-:W-:Y:S02]  /*11170*/  LOP3.LUT P6, RZ, R229, 0x80000000, RZ, 0xc0, !PT ;  /* 0x80000000e5ff7812 */ /* 0x000fe400078cc0ff */
[----:B---3--:R-:W-:-:S04]  /*11180*/  LOP3.LUT R8, R8, 0xff, RZ, 0xc0, !PT ;  /* 0x000000ff08087812 */ /* 0x008fc800078ec0ff */
[----:B------:R-:W-:-:S05]  /*11190*/  F2FP.F16.E4M3.UNPACK_B R8, R8 ;  /* 0x00000008ff08723e */ /* 0x000fca00020006ff */
[----:B------:R-:W-:-:S05]  /*111a0*/  HADD2.F32 R8, -RZ, R8.H0_H0 ;  /* 0x20000008ff087230 */ /* 0x000fca0000004100 */
[----:B------:R-:W-:-:S04]  /*111b0*/  FMUL R8, R8, UR40 ;  /* 0x0000002808087c20 */ /* 0x000fc80008400000 */
[----:B------:R-:W-:Y:S01]  /*111c0*/  FFMA R8, R225, UR41, R8 ;  /* 0x00000029e1087c23 */ /* 0x000fe20008000008 */
[----:B------:R-:W-:Y:S01]  /*111d0*/  PRMT R85, RZ, 0x7610, R85 ;  /* 0x00007610ff557816 */ /* 0x000fe20000000055 */
[----:B------:R-:W3:Y:S03]  /*111e0*/  LDL.LU R225, [R1+0x94] ;  /* 0x0000940001e17983 */ /* 0x000ee60000300800 */
[----:B------:R-:W-:-:S05]  /*111f0*/  F2FP.SATFINITE.E4M3.F32.PACK_AB_MERGE_C R8, RZ, R8, RZ ;  /* 0x00000008ff08723e */ /* 0x000fca00048070ff */
[----:B------:R0:W-:Y:S02]  /*11200*/  @!P4 STG.E.U8 desc[UR48][R106.64+0x38], R8 ;  /* 0x000038086a00c986 */ /* 0x0001e4000c101130 */
[----:B0-----:R-:W-:-:S06]  /*11210*/  PRMT R8, RZ, 0x7610, R8 ;  /* 0x00007610ff087816 */ /* 0x001fcc0000000008 */
[----:B------:R-:W2:Y:S01]  /*11220*/  @!P6 LDG.E.U8 R8, desc[UR48][R30.64+0x39] ;  /* 0x000039301e08e981 */ /* 0x000ea2000c1e1100 */
[----:B------:R-:W-:Y:S02]  /*11230*/  ISETP.LT.OR P5, PT, R38, 0x52, !P0 ;  /* 0x000000522600780c */ /* 0x000fe400047a1670 */
[----:B------:R-:W-:Y:S02]  /*11240*/  LOP3.LUT R228, R228, 0xffffffbf, RZ, 0xc0, !PT ;  /* 0xffffffbfe4e47812 */ /* 0x000fe400078ec0ff */
[----:B--2---:R-:W-:-:S04]  /*11250*/  LOP3.LUT R8, R8, 0xff, RZ, 0xc0, !PT ;  /* 0x000000ff08087812 */ /* 0x004fc800078ec0ff */
[----:B------:R-:W-:-:S05]  /*11260*/  F2FP.F16.E4M3.UNPACK_B R8, R8 ;  /* 0x00000008ff08723e */ /* 0x000fca00020006ff */
[----:B------:R-:W-:-:S05]  /*11270*/  HADD2.F32 R8, -RZ, R8.H0_H0 ;  /* 0x20000008ff087230 */ /* 0x000fca0000004100 */
[----:B------:R-:W-:-:S04]  /*11280*/  FMUL R8, R8, UR40 ;  /* 0x0000002808087c20 */ /* 0x000fc80008400000 */
[----:B------:R-:W-:Y:S01]  /*11290*/  FFMA R8, R226, UR41, R8 ;  /* 0x00000029e2087c23 */ /* 0x000fe20008000008 */
[----:B------:R-:W-:Y:S01]  /*112a0*/  @!P5 IADD3 R109, P3, P2, R2, R24, R3 ;  /* 0x00000018026dd210 */ /* 0x000fe20007a7e003 */
[----:B------:R-:W2:Y:S03]  /*112b0*/  LDL.LU R226, [R1+0x98] ;  /* 0x0000980001e27983 */ /* 0x000ea60000300800 */
[----:B------:R-:W-:-:S05]  /*112c0*/  F2FP.SATFINITE.E4M3.F32.PACK_AB_MERGE_C R8, RZ, R8, RZ ;  /* 0x00000008ff08723e */ /* 0x000fca00048070ff */
[----:B------:R0:W-:Y:S01]  /*112d0*/  @!P6 STG.E.U8 desc[UR48][R96.64+0x39], R8 ;  /* 0x000039086000e986 */ /* 0x0001e2000c101130 */
[----:B------:R-:W-:-:S13]  /*112e0*/  ISETP.LT.OR P6, PT, R38, 0x39, !P1 ;  /* 0x000000392600780c */ /* 0x000fda0004fc1670 */
[----:B------:R-:W4:Y:S01]  /*112f0*/  @!P6 LDG.E.U8 R85, desc[UR48][R32.64+0x38] ;  /* 0x000038302055e981 */ /* 0x000f22000c1e1100 */
[----:B------:R-:W-:Y:S01]  /*11300*/  @P5 LOP3.LUT R228, R228, 0x40, RZ, 0xfc, !PT ;  /* 0x00000040e4e45812 */ /* 0x000fe200078efcff */
[----:B0-----:R-:W0:Y:S01]  /*11310*/  @!P6 LDC.64 R8, c[0x0][0x5c0] ;  /* 0x00017000ff08eb82 */ /* 0x001e220000000a00 */
[----:B------:R-:W-:Y:S02]  /*11320*/  @!P5 IADD3.X R108, R6, R40, R4, P3, P2 ;  /* 0x00000028066cd210 */ /* 0x000fe40001fe4404 */
[C---:B------:R-:W-:Y:S02]  /*11330*/  ISETP.LT.OR P5, PT, R38.reuse, 0x59, !P0 ;  /* 0x000000592600780c */ /* 0x040fe400047a1670 */
[----:B------:R-:W-:-:S11]  /*11340*/  ISETP.LT.OR P4, PT, R38, 0x5a, !P0 ;  /* 0x0000005a2600780c */ /* 0x000fd60004781670 */
[----:B------:R-:W-:-:S04]  /*11350*/  @!P5 IADD3 R105, P3, P2, R2, R24, R3 ;  /* 0x000000180269d210 */ /* 0x000fc80007a7e003 */
[--C-:B------:R-:W-:Y:S02]  /*11360*/  @!P5 IADD3.X R104, R6, R40, R4.reuse, P3, P2 ;  /* 0x000000280668d210 */ /* 0x100fe40001fe4404 */
[----:B------:R-:W-:Y:S02]  /*11370*/  @!P4 IADD3 R41, P3, P2, R2, R24, R3 ;  /* 0x000000180229c210 */ /* 0x000fe40007a7e003 */
[----:B------:R-:W-:Y:S02]  /*11380*/  LOP3.LUT R227, R227, 0xffffefff, RZ, 0xc0, !PT ;  /* 0xffffefffe3e37812 */ /* 0x000fe400078ec0ff */
[----:B------:R-:W-:Y:S02]  /*11390*/  @!P4 IADD3.X R82, R6, R40, R4, P3, P2 ;  /* 0x000000280652c210 */ /* 0x000fe40001fe4404 */
[----:B------:R-:W-:Y:S02]  /*113a0*/  ISETP.LT.OR P3, PT, R38, 0x61, !P1 ;  /* 0x000000612600780c */ /* 0x000fe40004f61670 */
[----:B------:R-:W-:-:S04]  /*113b0*/  @P5 LOP3.LUT R227, R227, 0x1000, RZ, 0xfc, !PT ;  /* 0x00001000e3e35812 */ /* 0x000fc800078efcff */
[----:B------:R-:W-:-:S04]  /*113c0*/  LOP3.LUT R227, R227, 0xfffff7ff, RZ, 0xc0, !PT ;  /* 0xfffff7ffe3e37812 */ /* 0x000fc800078ec0ff */
[----:B------:R-:W-:-:S03]  /*113d0*/  @P0 LOP3.LUT R227, R227, 0x800, RZ, 0xfc, !PT ;  /* 0x00000800e3e30812 */ /* 0x000fc600078efcff */
[----:B------:R-:W-:-:S04]  /*113e0*/  @!P3 IADD3 R83, P0, P2, R2, R24, R5 ;  /* 0x000000180253b210 */ /* 0x000fc80007a1e005 */
[----:B------:R-:W-:Y:S02]  /*113f0*/  @!P3 IADD3.X R84, R6, R40, R7, P0, P2 ;  /* 0x000000280654b210 */ /* 0x000fe400007e4407 */
[----:B0-----:R-:W-:Y:S02]  /*11400*/  @!P6 IADD3 R8, P2, R122, R8, RZ ;  /* 0x000000087a08e210 */ /* 0x001fe40007f5e0ff */
[----:B------:R-:W-:-:S03]  /*11410*/  LOP3.LUT R227, R227, 0xffffdfff, RZ, 0xc0, !PT ;  /* 0xffffdfffe3e37812 */ /* 0x000fc600078ec0ff */
[----:B------:R-:W-:Y:S01]  /*11420*/  @!P6 IMAD.X R9, R123, 0x1, R9, P2 ;  /* 0x000000017b09e824 */ /* 0x000fe200010e0609 */
[----:B------:R-:W-:Y:S02]  /*11430*/  ISETP.LT.OR P2, PT, R38, 0x62, !P1 ;  /* 0x000000622600780c */ /* 0x000fe40004f41670 */
[----:B------:R-:W-:-:S04]  /*11440*/  @P4 LOP3.LUT R227, R227, 0x2000, RZ, 0xfc, !PT ;  /* 0x00002000e3e34812 */ /* 0x000fc800078efcff */
[----:B------:R-:W-:-:S04]  /*11450*/  LOP3.LUT R227, R227, 0xffffbfff, RZ, 0xc0, !PT ;  /* 0xffffbfffe3e37812 */ /* 0x000fc800078ec0ff */
[----:B------:R-:W-:Y:S02]  /*11460*/  @P3 LOP3.LUT R227, R227, 0x4000, RZ, 0xfc, !PT ;  /* 0x00004000e3e33812 */ /* 0x000fe400078efcff */
[----:B----4-:R-:W-:-:S04]  /*11470*/  LOP3.LUT R85, R85, 0xff, RZ, 0xc0, !PT ;  /* 0x000000ff55557812 */ /* 0x010fc800078ec0ff */
[----:B------:R-:W-:-:S05]  /*11480*/  F2FP.F16.E4M3.UNPACK_B R85, R85 ;  /* 0x00000055ff55723e */ /* 0x000fca00020006ff */
[----:B------:R-:W-:-:S05]  /*11490*/  HADD2.F32 R85, -RZ, R85.H0_H0 ;  /* 0x20000055ff557230 */ /* 0x000fca0000004100 */
[----:B------:R-:W-:-:S04]  /*114a0*/  FMUL R85, R85, UR40 ;  /* 0x0000002855557c20 */ /* 0x000fc80008400000 */
[----:B------:R-:W-:Y:S01]  /*114b0*/  FFMA R97, R224, UR41, R85 ;  /* 0x00000029e0617c23 */ /* 0x000fe20008000055 */
[----:B------:R-:W-:Y:S01]  /*114c0*/  @!P2 IADD3 R85, P4, P3, R2, R24, R5 ;  /* 0x000000180255a210 */ /* 0x000fe20007b9e005 */
[----:B------:R-:W4:Y:S03]  /*114d0*/  LDL.LU R224, [R1+0x9c] ;  /* 0x00009c0001e07983 */ /* 0x000f260000300800 */
[----:B------:R-:W-:Y:S02]  /*114e0*/  @!P2 IADD3.X R96, R6, R40, R7, P4, P3 ;  /* 0x000000280660a210 */ /* 0x000fe400027e6407 */
[----:B------:R-:W-:Y:S02]  /*114f0*/  ISETP.LT.OR P4, PT, R38, 0x3a, !P1 ;  /* 0x0000003a2600780c */ /* 0x000fe40004f81670 */
[----:B------:R-:W-:-:S05]  /*11500*/  F2FP.SATFINITE.E4M3.F32.PACK_AB_MERGE_C R97, RZ, R97, RZ ;  /* 0x00000061ff61723e */ /* 0x000fca00048070ff */
[----:B------:R0:W-:Y:S02]  /*11510*/  @!P6 STG.E.U8 desc[UR48][R8.64+0x38], R97 ;  /* 0x000038610800e986 */ /* 0x0001e4000c101130 */
[----:B0-----:R-:W-:-:S04]  /*11520*/  PRMT R97, RZ, 0x7610, R97 ;  /* 0x00007610ff617816 */ /* 0x001fc80000000061 */
[----:B------:R-:W0:Y:S02]  /*11530*/  @!P4 LDC.64 R8, c[0x0][0x5c0] ;  /* 0x00017000ff08cb82 */ /* 0x000e240000000a00 */
[----:B------:R-:W3:Y:S01]  /*11540*/  @!P4 LDG.E.U8 R97, desc[UR48][R32.64+0x39] ;  /* 0x000039302061c981 */ /* 0x000ee2000c1e1100 */
[----:B------:R-:W-:Y:S02]  /*11550*/  LOP3.LUT P0, RZ, R0, 0x10, RZ, 0xc0, !PT ;  /* 0x0000001000ff7812 */ /* 0x000fe4000780c0ff */
[----:B0-----:R-:W-:-:S05]  /*11560*/  @!P4 IADD3 R8, P3, R125, R8, RZ ;  /* 0x000000087d08c210 */ /* 0x001fca0007f7e0ff */
[----:B------:R-:W-:Y:S01]  /*11570*/  @!P4 IMAD.X R9, R130, 0x1, R9, P3 ;  /* 0x000000018209c824 */ /* 0x000fe200018e0609 */
[----:B---3--:R-:W-:-:S04]  /*11580*/  LOP3.LUT R97, R97, 0xff, RZ, 0xc0, !PT ;  /* 0x000000ff61617812 */ /* 0x008fc800078ec0ff */
[----:B------:R-:W-:-:S05]  /*11590*/  F2FP.F16.E4M3.UNPACK_B R97, R97 ;  /* 0x00000061ff61723e */ /* 0x000fca00020006ff */
[----:B------:R-:W-:-:S05]  /*115a0*/  HADD2.F32 R97, -RZ, R97.H0_H0 ;  /* 0x20000061ff617230 */ /* 0x000fca0000004100 */
[----:B------:R-:W-:-:S04]  /*115b0*/  FMUL R97, R97, UR40 ;  /* 0x0000002861617c20 */ /* 0x000fc80008400000 */
[--C-:B------:R-:W-:Y:S01]  /*115c0*/  FFMA R106, R225, UR41, R97.reuse ;  /* 0x00000029e16a7c23 */ /* 0x100fe20008000061 */
[----:B------:R-:W-:Y:S01]  /*115d0*/  PRMT R97, RZ, 0x7610, R97 ;  /* 0x00007610ff617816 */ /* 0x000fe20000000061 */
[----:B------:R-:W3:Y:S03]  /*115e0*/  LDL.LU R225, [R1+0xa0] ;  /* 0x0000a00001e17983 */ /* 0x000ee60000300800 */
[----:B------:R-:W-:-:S05]  /*115f0*/  F2FP.SATFINITE.E4M3.F32.PACK_AB_MERGE_C R107, RZ, R106, RZ ;  /* 0x0000006aff6b723e */ /* 0x000fca00048070ff */
[----:B------:R0:W-:Y:S04]  /*11600*/  @!P4 STG.E.U8 desc[UR48][R8.64+0x39], R107 ;  /* 0x0000396b0800c986 */ /* 0x0001e8000c101130 */
[----:B------:R-:W2:Y:S01]  /*11610*/  @!P0 LDG.E.U8 R97, desc[UR48][R34.64+0x30] ;  /* 0x0000303022618981 */ /* 0x000ea2000c1e1100 */
[----:B------:R-:W-:Y:S02]  /*11620*/  LOP3.LUT P5, RZ, R0, 0x4, RZ, 0xc0, !PT ;  /* 0x0000000400ff7812 */ /* 0x000fe400078ac0ff */
[----:B--2---:R-:W-:-:S04]  /*11630*/  LOP3.LUT R97, R97, 0xff, RZ, 0xc0, !PT ;  /* 0x000000ff61617812 */ /* 0x004fc800078ec0ff */
[----:B------:R-:W-:-:S05]  /*11640*/  F2FP.F16.E4M3.UNPACK_B R97, R97 ;  /* 0x00000061ff61723e */ /* 0x000fca00020006ff */
[----:B------:R-:W-:-:S05]  /*11650*/  HADD2.F32 R97, -RZ, R97.H0_H0 ;  /* 0x20000061ff617230 */ /* 0x000fca0000004100 */
[----:B------:R-:W-:-:S04]  /*11660*/  FMUL R97, R97, UR40 ;  /* 0x0000002861617c20 */ /* 0x000fc80008400000 */
[----:B------:R-:W-:Y:S01]  /*11670*/  FFMA R97, R226, UR41, R97 ;  /* 0x00000029e2617c23 */ /* 0x000fe20008000061 */
[----:B------:R-:W-:Y:S01]  /*11680*/  LOP3.LUT P6, RZ, R228, 0x10000, RZ, 0xc0, !PT ;  /* 0x00010000e4ff7812 */ /* 0x000fe200078cc0ff */
[----:B------:R-:W2:Y:S03]  /*11690*/  LDL.LU R226, [R1+0xa4] ;  /* 0x0000a40001e27983 */ /* 0x000ea60000300800 */
[----:B------:R-:W-:Y:S02]  /*116a0*/  F2FP.SATFINITE.E4M3.F32.PACK_AB_MERGE_C R123, RZ, R97, RZ ;  /* 0x00000061ff7b723e */ /* 0x000fe400048070ff */
[----:B------:R-:W-:-:S03]  /*116b0*/  PRMT R97, RZ, 0x7610, R97 ;  /* 0x00007610ff617816 */ /* 0x000fc60000000061 */
[----:B------:R-:W-:Y:S04]  /*116c0*/  @!P0 STG.E.U8 desc[UR48][R100.64+0x30], R123 ;  /* 0x0000307b64008986 */ /* 0x000fe8000c101130 */
[----:B------:R-:W4:Y:S01]  /*116d0*/  @!P5 LDG.E.U8 R97, desc[UR48][R34.64+0x31] ;  /* 0x000031302261d981 */ /* 0x000f22000c1e1100 */
[----:B0-----:R-:W0:Y:S01]  /*116e0*/  @!P6 LDC.64 R8, c[0x0][0x5c0] ;  /* 0x00017000ff08eb82 */ /* 0x001e220000000a00 */
[----:B----4-:R-:W-:-:S04]  /*116f0*/  LOP3.LUT R97, R97, 0xff, RZ, 0xc0, !PT ;  /* 0x000000ff61617812 */ /* 0x010fc800078ec0ff */
[----:B------:R-:W-:-:S05]  /*11700*/  F2FP.F16.E4M3.UNPACK_B R97, R97 ;  /* 0x00000061ff61723e */ /* 0x000fca00020006ff */
[----:B------:R-:W-:-:S05]  /*11710*/  HADD2.F32 R97, -RZ, R97.H0_H0 ;  /* 0x20000061ff617230 */ /* 0x000fca0000004100 */
[----:B------:R-:W-:-:S04]  /*11720*/  FMUL R97, R97, UR40 ;  /* 0x0000002861617c20 */ /* 0x000fc80008400000 */
[----:B------:R-:W-:Y:S01]  /*11730*/  FFMA R97, R224, UR41, R97 ;  /* 0x00000029e0617c23 */ /* 0x000fe20008000061 */
[----:B------:R-:W-:Y:S01]  /*11740*/  LOP3.LUT P3, RZ, R228, 0x8000, RZ, 0xc0, !PT ;  /* 0x00008000e4ff7812 */ /* 0x000fe2000786c0ff */
[----:B------:R-:W4:Y:S03]  /*11750*/  LDL.LU R224, [R1+0xa8] ;  /* 0x0000a80001e07983 */ /* 0x000f260000300800 */
[----:B------:R-:W-:Y:S02]  /*11760*/  F2FP.SATFINITE.E4M3.F32.PACK_AB_MERGE_C R107, RZ, R97, RZ ;  /* 0x00000061ff6b723e */ /* 0x000fe400048070ff */
[----:B------:R-:W-:-:S03]  /*11770*/  PRMT R97, RZ, 0x7610, R97 ;  /* 0x00007610ff617816 */ /* 0x000fc60000000061 */
[----:B------:R1:W-:Y:S04]  /*11780*/  @!P5 STG.E.U8 desc[UR48][R94.64+0x31], R107 ;  /* 0x0000316b5e00d986 */ /* 0x0003e8000c101130 */
[----:B------:R-:W3:Y:S01]  /*11790*/  @!P6 LDG.E.U8 R97, desc[UR48][R36.64+0x30] ;  /* 0x000030302461e981 */ /* 0x000ee2000c1e1100 */
[----:B0-----:R-:W-:-:S05]  /*117a0*/  @!P6 IADD3 R8, P0, R127, R8, RZ ;  /* 0x000000087f08e210 */ /* 0x001fca0007f1e0ff */
[----:B------:R-:W-:Y:S01]  /*117b0*/  @!P6 IMAD.X R9, R131, 0x1, R9, P0 ;  /* 0x000000018309e824 */ /* 0x000fe200000e0609 */
[----:B-1----:R-:W-:Y:S02]  /*117c0*/  PRMT R94, RZ, 0x7610, R94 ;  /* 0x00007610ff5e7816 */ /* 0x002fe4000000005e */
        /* <DEDUP_REMOVED lines=8> */
[----:B------:R0:W-:Y:S04]  /*11850*/  @!P6 STG.E.U8 desc[UR48][R8.64+0x30], R97 ;  /* 0x000030610800e986 */ /* 0x0001e8000c101130 */
[----:B------:R-:W2:Y:S01]  /*11860*/  @!P3 LDG.E.U8 R94, desc[UR48][R36.64+0x31] ;  /* 0x00003130245eb981 */ /* 0x000ea2000c1e1100 */
[----:B0-----:R-:W0:Y:S02]  /*11870*/  @!P3 LDC.64 R8, c[0x0][0x5c0] ;  /* 0x00017000ff08bb82 */ /* 0x001e240000000a00 */
[----:B0-----:R-:W-:-:S05]  /*11880*/  @!P3 IADD3 R8, P6, R124, R8, RZ ;  /* 0x000000087c08b210 */ /* 0x001fca0007fde0ff */
[----:B------:R-:W-:Y:S01]  /*11890*/  @!P3 IMAD.X R9, R129, 0x1, R9, P6 ;  /* 0x000000018109b824 */ /* 0x000fe200030e0609 */
        /* <DEDUP_REMOVED lines=9> */
[----:B------:R0:W-:Y:S04]  /*11930*/  @!P3 STG.E.U8 desc[UR48][R8.64+0x31], R95 ;  /* 0x0000315f0800b986 */ /* 0x0001e8000c101130 */
[----:B------:R-:W4:Y:S02]  /*11940*/  @!P4 LDG.E.U8 R94, desc[UR48][R34.64+0x38] ;  /* 0x00003830225ec981 */ /* 0x000f24000c1e1100 */
        /* <DEDUP_REMOVED lines=9> */
[----:B------:R-:W-:Y:S04]  /*119e0*/  @!P4 STG.E.U8 desc[UR48][R98.64+0x38], R97 ;  /* 0x000038616200c986 */ /* 0x000fe8000c101130 */
[----:B------:R-:W3:Y:S01]  /*119f0*/  @!P0 LDG.E.U8 R94, desc[UR48][R34.64+0x39] ;  /* 0x00003930225e8981 */ /* 0x000ee2000c1e1100 */
[----:B0-----:R-:W0:Y:S01]  /*11a00*/  @!P5 LDC.64 R8, c[0x0][0x5c0] ;  /* 0x00017000ff08db82 */ /* 0x001e220000000a00 */
[----:B---3--:R-:W-:-:S04]  /*11a10*/  LOP3.LUT R94, R94, 0xff, RZ, 0xc0, !PT ;  /* 0x000000ff5e5e7812 */ /* 0x008fc800078ec0ff */
[----:B------:R-:W-:-:S05]  /*11a20*/  F2FP.F16.E4M3.UNPACK_B R94, R94 ;  /* 0x0000005eff5e723e */ /* 0x000fca00020006ff */
[----:B------:R-:W-:-:S05]  /*11a30*/  HADD2.F32 R94, -RZ, R94.H0_H0 ;  /* 0x2000005eff5e7230 */ /* 0x000fca0000004100 */
[----:B------:R-:W-:-:S04]  /*11a40*/  FMUL R94, R94, UR40 ;  /* 0x000000285e5e7c20 */ /* 0x000fc80008400000 */
[----:B------:R-:W-:Y:S01]  /*11a50*/  FFMA R94, R225, UR41, R94 ;  /* 0x00000029e15e7c23 */ /* 0x000fe2000800005e */
[----:B------:R-:W-:Y:S01]  /*11a60*/  LOP3.LUT P6, RZ, R227, 0x8000, RZ, 0xc0, !PT ;  /* 0x00008000e3ff7812 */ /* 0x000fe200078cc0ff */
[----:B------:R-:W3:Y:S03]  /*11a70*/  LDL.LU R225, [R1+0xb8] ;  /* 0x0000b80001e17983 */ /* 0x000ee60000300800 */
[----:B------:R-:W-:Y:S02]  /*11a80*/  F2FP.SATFINITE.E4M3.F32.PACK_AB_MERGE_C R95, RZ, R94, RZ ;  /* 0x0000005eff5f723e */ /* 0x000fe400048070ff */
[----:B------:R-:W-:-:S03]  /*11a90*/  PRMT R94, RZ, 0x7610, R94 ;  /* 0x00007610ff5e7816 */ /* 0x000fc6000000005e */
[----:B------:R1:W-:Y:S04]  /*11aa0*/  @!P0 STG.E.U8 desc[UR48][R88.64+0x39], R95 ;  /* 0x0000395f58008986 */ /* 0x0003e8000c101130 */
[----:B------:R-:W2:Y:S01]  /*11ab0*/  @!P5 LDG.E.U8 R94, desc[UR48][R36.64+0x38] ;  /* 0x00003830245ed981 */ /* 0x000ea2000c1e1100 */
[----:B0-----:R-:W-:-:S05]  /*11ac0*/  @!P5 IADD3 R8, P0, R121, R8, RZ ;  /* 0x000000087908d210 */ /* 0x001fca0007f1e0ff */
[----:B------:R-:W-:Y:S01]  /*11ad0*/  @!P5 IMAD.X R9, R128, 0x1, R9, P0 ;  /* 0x000000018009d824 */ /* 0x000fe200000e0609 */
[----:B-1----:R-:W-:Y:S02]  /*11ae0*/  PRMT R88, RZ, 0x7610, R88 ;  /* 0x00007610ff587816 */ /* 0x002fe40000000058 */
[----:B--2---:R-:W-:-:S04]  /*11af0*/  LOP3.LUT R94, R94, 0xff, RZ, 0xc0, !PT ;  /* 0x000000ff5e5e7812 */ /* 0x004fc800078ec0ff */
[----:B------:R-:W-:-:S05]  /*11b00*/  F2FP.F16.E4M3.UNPACK_B R94, R94 ;  /* 0x0000005eff5e723e */ /* 0x000fca00020006ff */
[----:B------:R-:W-:-:S05]  /*11b10*/  HADD2.F32 R94, -RZ, R94.H0_H0 ;  /* 0x2000005eff5e7230 */ /* 0x000fca0000004100 */
[----:B------:R-:W-:-:S04]  /*11b20*/  FMUL R94, R94, UR40 ;  /* 0x000000285e5e7c20 */ /* 0x000fc80008400000 */
[----:B------:R-:W-:Y:S02]  /*11b30*/  FFMA R94, R226, UR41, R94 ;  /* 0x00000029e25e7c23 */ /* 0x000fe4000800005e */
[----:B------:R-:W2:Y:S03]  /*11b40*/  LDL.LU R226, [R1+0xbc] ;  /* 0x0000bc0001e27983 */ /* 0x000ea60000300800 */
[----:B------:R-:W-:-:S05]  /*11b50*/  F2FP.SATFINITE.E4M3.F32.PACK_AB_MERGE_C R89, RZ, R94, RZ ;  /* 0x0000005eff59723e */ /* 0x000fca00048070ff */
[----:B------:R0:W-:Y:S04]  /*11b60*/  @!P5 STG.E.U8 desc[UR48][R8.64+0x38], R89 ;  /* 0x000038590800d986 */ /* 0x0001e8000c101130 */
[----:B------:R-:W4:Y:S01]  /*11b70*/  @!P6 LDG.E.U8 R88, desc[UR48][R36.64+0x39] ;  /* 0x000039302458e981 */ /* 0x000f22000c1e1100 */
[----:B0-----:R-:W0:Y:S01]  /*11b80*/  @!P6 LDC.64 R8, c[0x0][0x5c0] ;  /* 0x00017000ff08eb82 */ /* 0x001e220000000a00 */
[----:B------:R-:W-:Y:S02]  /*11b90*/  ISETP.GE.AND P5, PT, R39, 0x1, PT ;  /* 0x000000012700780c */ /* 0x000fe40003fa6270 */
[----:B0-----:R-:W-:-:S05]  /*11ba0*/  @!P6 IADD3 R8, P0, R120, R8, RZ ;  /* 0x000000087808e210 */ /* 0x001fca0007f1e0ff */
[----:B------:R-:W-:Y:S01]  /*11bb0*/  @!P6 IMAD.X R9, R126, 0x1, R9, P0 ;  /* 0x000000017e09e824 */ /* 0x000fe200000e0609 */
[----:B----4-:R-:W-:-:S04]  /*11bc0*/  LOP3.LUT R88, R88, 0xff, RZ, 0xc0, !PT ;  /* 0x000000ff58587812 */ /* 0x010fc800078ec0ff */
[----:B------:R-:W-:-:S05]  /*11bd0*/  F2FP.F16.E4M3.UNPACK_B R88, R88 ;  /* 0x00000058ff58723e */ /* 0x000fca00020006ff */
[----:B------:R-:W-:-:S05]  /*11be0*/  HADD2.F32 R88, -RZ, R88.H0_H0 ;  /* 0x20000058ff587230 */ /* 0x000fca0000004100 */
[----:B------:R-:W-:-:S04]  /*11bf0*/  FMUL R88, R88, UR40 ;  /* 0x0000002858587c20 */ /* 0x000fc80008400000 */
[----:B------:R-:W-:Y:S01]  /*11c00*/  FFMA R88, R224, UR41, R88 ;  /* 0x00000029e0587c23 */ /* 0x000fe20008000058 */
[----:B------:R-:W-:Y:S01]  /*11c10*/  LOP3.LUT P4, RZ, R0, 0x2, RZ, 0xc0, !PT ;  /* 0x0000000200ff7812 */ /* 0x000fe2000788c0ff */
[----:B------:R-:W4:Y:S03]  /*11c20*/  LDL.LU R224, [R1+0xc0] ;  /* 0x0000c00001e07983 */ /* 0x000f260000300800 */
[----:B------:R-:W-:-:S05]  /*11c30*/  F2FP.SATFINITE.E4M3.F32.PACK_AB_MERGE_C R89, RZ, R88, RZ ;  /* 0x00000058ff59723e */ /* 0x000fca00048070ff */
[----:B------:R0:W-:Y:S01]  /*11c40*/  @!P6 STG.E.U8 desc[UR48][R8.64+0x39], R89 ;  /* 0x000039590800e986 */ /* 0x0001e2000c101130 */
[----:B------:R-:W-:Y:S02]  /*11c50*/  ISETP.LT.OR P6, PT, R38, 0x41, !P5 ;  /* 0x000000412600780c */ /* 0x000fe40006fc1670 */
[----:B------:R-:W-:-:S11]  /*11c60*/  PRMT R88, RZ, 0x7610, R88 ;  /* 0x00007610ff587816 */ /* 0x000fd60000000058 */
[----:B------:R-:W3:Y:S01]  /*11c70*/  @!P6 LDG.E.U8 R88, desc[UR48][R26.64+0x40] ;  /* 0x000040301a58e981 */ /* 0x000ee2000c1e1100 */
[----:B0-----:R-:W0:Y:S02]  /*11c80*/  @!P6 LDC.64 R8, c[0x0][0x5c0] ;  /* 0x00017000ff08eb82 */ /* 0x001e240000000a00 */
[----:B0-----:R-:W-:-:S05]  /*11c90*/  @!P6 IADD3 R8, P0, R24, R8, RZ ;  /* 0x000000081808e210 */ /* 0x001fca0007f1e0ff */
[----:B------:R-:W-:Y:S01]  /*11ca0*/  @!P6 IMAD.X R9, R40, 0x1, R9, P0 ;  /* 0x000000012809e824 */ /* 0x000fe200000e0609 */
        /* <DEDUP_REMOVED lines=9> */
[----:B------:R-:W-:Y:S02]  /*11d40*/  ISETP.LT.OR P6, PT, R38, 0x42, !P5 ;  /* 0x000000422600780c */ /* 0x000fe40006fc1670 */
[----:B------:R-:W-:-:S11]  /*11d50*/  PRMT R88, RZ, 0x7610, R88 ;  /* 0x00007610ff587816 */ /* 0x000fd60000000058 */
        /* <DEDUP_REMOVED lines=8> */
[----:B------:R-:W-:Y:S02]  /*11de0*/  FFMA R88, R226, UR41, R88 ;  /* 0x00000029e2587c23 */ /* 0x000fe40008000058 */
        /* <DEDUP_REMOVED lines=9> */
[----:B------:R-:W-:-:S05]  /*11e80*/  FFMA R88, R224, UR41, R88 ;  /* 0x00000029e0587c23 */ /* 0x000fca0008000058 */
[----:B------:R-:W-:Y:S02]  /*11e90*/  F2FP.SATFINITE.E4M3.F32.PACK_AB_MERGE_C R95, RZ, R88, RZ ;  /* 0x00000058ff5f723e */ /* 0x000fe400048070ff */
[----:B------:R-:W-:-:S03]  /*11ea0*/  PRMT R88, RZ, 0x7610, R88 ;  /* 0x00007610ff587816 */ /* 0x000fc60000000058 */
[----:B------:R-:W-:Y:S04]  /*11eb0*/  @!P4 STG.E.U8 desc[UR48][R102.64+0x40], R95 ;  /* 0x0000405f6600c986 */ /* 0x000fe8000c101130 */
[----:B------:R-:W4:Y:S01]  /*11ec0*/  @!P0 LDG.E.U8 R88, desc[UR48][R28.64+0x41] ;  /* 0x000041301c588981 */ /* 0x000f22000c1e1100 */
[----:B------:R-:W-:-:S13]  /*11ed0*/  ISETP.LT.OR P6, PT, R38, 0x49, !P5 ;  /* 0x000000492600780c */ /* 0x000fda0006fc1670 */
[----:B0-----:R-:W0:Y:S01]  /*11ee0*/  @!P6 LDC.64 R8, c[0x0][0x5c0] ;  /* 0x00017000ff08eb82 */ /* 0x001e220000000a00 */
[----:B----4-:R-:W-:-:S04]  /*11ef0*/  LOP3.LUT R88, R88, 0xff, RZ, 0xc0, !PT ;  /* 0x000000ff58587812 */ /* 0x010fc800078ec0ff */
[----:B------:R-:W-:-:S05]  /*11f00*/  F2FP.F16.E4M3.UNPACK_B R88, R88 ;  /* 0x00000058ff58723e */ /* 0x000fca00020006ff */
[----:B------:R-:W-:-:S05]  /*11f10*/  HADD2.F32 R88, -RZ, R88.H0_H0 ;  /* 0x20000058ff587230 */ /* 0x000fca0000004100 */
[----:B------:R-:W-:-:S04]  /*11f20*/  FMUL R88, R88, UR40 ;  /* 0x0000002858587c20 */ /* 0x000fc80008400000 */
[----:B---3--:R-:W-:Y:S02]  /*11f30*/  FFMA R88, R225, UR41, R88 ;  /* 0x00000029e1587c23 */ /* 0x008fe40008000058 */
[----:B------:R-:W3:Y:S03]  /*11f40*/  LDL.LU R225, [R1+0xcc] ;  /* 0x0000cc0001e17983 */ /* 0x000ee60000300800 */
[----:B------:R-:W-:Y:S01]  /*11f50*/  F2FP.SATFINITE.E4M3.F32.PACK_AB_MERGE_C R89, RZ, R88, RZ ;  /* 0x00000058ff59723e */ /* 0x000fe200048070ff */
[----:B------:R-:W4:Y:S01]  /*11f60*/  LDL.LU R223, [R1+0xd0] ;  /* 0x0000d00001df7983 */ /* 0x000f220000300800 */
[----:B------:R-:W-:-:S03]  /*11f70*/  PRMT R88, RZ, 0x7610, R88 ;  /* 0x00007610ff587816 */ /* 0x000fc60000000058 */
[----:B------:R1:W-:Y:S04]  /*11f80*/  @!P0 STG.E.U8 desc[UR48][R92.64+0x41], R89 ;  /* 0x000041595c008986 */ /* 0x0003e8000c101130 */
[----:B------:R-:W2:Y:S01]  /*11f90*/  @!P6 LDG.E.U8 R88, desc[UR48][R26.64+0x48] ;  /* 0x000048301a58e981 */ /* 0x000ea2000c1e1100 */
        /* <DEDUP_REMOVED lines=9> */
[----:B-1----:R-:W-:Y:S01]  /*12030*/  F2FP.SATFINITE.E4M3.F32.PACK_AB_MERGE_C R89, RZ, R88, RZ ;  /* 0x00000058ff59723e */ /* 0x002fe200048070ff */
[----:B------:R-:W2:Y:S04]  /*12040*/  LDL.LU R224, [R1+0xd8] ;  /* 0x0000d80001e07983 */ /* 0x000ea80000300800 */
[----:B------:R0:W-:Y:S01]  /*12050*/  @!P6 STG.E.U8 desc[UR48][R8.64+0x48], R89 ;  /* 0x000048590800e986 */ /* 0x0001e2000c101130 */
[----:B------:R-:W-:-:S02]  /*12060*/  ISETP.LT.OR P6, PT, R38, 0x4a, !P5 ;  /* 0x0000004a2600780c */ /* 0x000fc40006fc1670 */
        /* <DEDUP_REMOVED lines=14> */
[----:B------:R-:W-:Y:S02]  /*12150*/  LOP3.LUT P6, RZ, R229, 0x10000000, RZ, 0xc0, !PT ;  /* 0x10000000e5ff7812 */ /* 0x000fe400078cc0ff */
[----:B------:R-:W-:-:S11]  /*12160*/  PRMT R88, RZ, 0x7610, R88 ;  /* 0x00007610ff587816 */ /* 0x000fd60000000058 */
        /* <DEDUP_REMOVED lines=10> */
[----:B0-----:R-:W-:Y:S02]  /*12210*/  PRMT R8, RZ, 0x7610, R8 ;  /* 0x00007610ff087816 */ /* 0x001fe40000000008 */
        /* <DEDUP_REMOVED lines=8> */
[----:B------:R-:W-:Y:S04]  /*122a0*/  @!P3 STG.E.U8 desc[UR48][R86.64+0x49], R9 ;  /* 0x000049095600b986 */ /* 0x000fe8000c101130 */
[----:B------:R-:W4:Y:S02]  /*122b0*/  @!P4 LDG.E.U8 R8, desc[UR48][R30.64+0x40] ;  /* 0x000040301e08c981 */ /* 0x000f24000c1e1100 */
[----:B----4-:R-:W-:-:S04]  /*122c0*/  LOP3.LUT R8, R8, 0xff, RZ, 0xc0, !PT ;  /* 0x000000ff08087812 */ /* 0x010fc800078ec0ff */
[----:B------:R-:W-:-:S05]  /*122d0*/  F2FP.F16.E4M3.UNPACK_B R8, R8 ;  /* 0x00000008ff08723e */ /* 0x000fca00020006ff */
[----:B------:R-:W-:-:S05]  /*122e0*/  HADD2.F32 R8, -RZ, R8.H0_H0 ;  /* 0x20000008ff087230 */ /* 0x000fca0000004100 */
[----:B------:R-:W-:-:S04]  /*122f0*/  FMUL R8, R8, UR40 ;  /* 0x0000002808087c20 */ /* 0x000fc80008400000 */
[----:B------:R-:W-:Y:S01]  /*12300*/  FFMA R8, R224, UR41, R8 ;  /* 0x00000029e0087c23 */ /* 0x000fe20008000008 */
[----:B------:R-:W-:Y:S01]  /*12310*/  ISETP.LT.OR P3, PT, R38, 0x41, !P1 ;  /* 0x000000412600780c */ /* 0x000fe20004f61670 */
[----:B------:R-:W4:Y:S03]  /*12320*/  LDL.LU R224, [R1+0xe4] ;  /* 0x0000e40001e07983 */ /* 0x000f260000300800 */
[----:B------:R-:W-:Y:S02]  /*12330*/  F2FP.SATFINITE.E4M3.F32.PACK_AB_MERGE_C R89, RZ, R8, RZ ;  /* 0x00000008ff59723e */ /* 0x000fe400048070ff */
[----:B------:R-:W-:-:S03]  /*12340*/  PRMT R8, RZ, 0x7610, R8 ;  /* 0x00007610ff087816 */ /* 0x000fc60000000008 */
[----:B------:R0:W-:Y:S04]  /*12350*/  @!P4 STG.E.U8 desc[UR48][R80.64+0x40], R89 ;  /* 0x000040595000c986 */ /* 0x0001e8000c101130 */
[----:B------:R-:W3:Y:S01]  /*12360*/  @!P0 LDG.E.U8 R8, desc[UR48][R30.64+0x41] ;  /* 0x000041301e088981 */ /* 0x000ee2000c1e1100 */
[----:B0-----:R-:W-:Y:S02]  /*12370*/  PRMT R80, RZ, 0x7610, R80 ;  /* 0x00007610ff507816 */ /* 0x001fe40000000050 */
        /* <DEDUP_REMOVED lines=8> */
[----:B------:R-:W0:Y:S03]  /*12400*/  @!P3 LDC.64 R8, c[0x0][0x5c0] ;  /* 0x00017000ff08bb82 */ /* 0x000e260000000a00 */
[----:B------:R1:W-:Y:S01]  /*12410*/  @!P0 STG.E.U8 desc[UR48][R78.64+0x41], R87 ;  /* 0x000041574e008986 */ /* 0x0003e2000c101130 */
[----:B0-----:R-:W-:-:S05]  /*12420*/  @!P3 IADD3 R8, P6, R138, R8, RZ ;  /* 0x000000088a08b210 */ /* 0x001fca0007fde0ff */
[----:B------:R-:W-:Y:S01]  /*12430*/  @!P3 IMAD.X R9, R139, 0x1, R9, P6 ;  /* 0x000000018b09b824 */ /* 0x000fe200030e0609 */
[----:B------:R-:W-:-:S13]  /*12440*/  ISETP.LT.OR P6, PT, R38, 0x41, !P1 ;  /* 0x000000412600780c */ /* 0x000fda0004fc1670 */
[----:B------:R-:W2:Y:S01]  /*12450*/  @!P6 LDG.E.U8 R80, desc[UR48][R32.64+0x40] ;  /* 0x000040302050e981 */ /* 0x000ea2000c1e1100 */
[----:B------:R-:W-:Y:S02]  /*12460*/  ISETP.LT.OR P3, PT, R38, 0x42, !P1 ;  /* 0x000000422600780c */ /* 0x000fe40004f61670 */
[----:B-1----:R-:W-:Y:S02]  /*12470*/  PRMT R78, RZ, 0x7610, R78 ;  /* 0x00007610ff4e7816 */ /* 0x002fe4000000004e */
[----:B--2---:R-:W-:-:S04]  /*12480*/  LOP3.LUT R80, R80, 0xff, RZ, 0xc0, !PT ;  /* 0x000000ff50507812 */ /* 0x004fc800078ec0ff */
[----:B------:R-:W-:-:S05]  /*12490*/  F2FP.F16.E4M3.UNPACK_B R80, R80 ;  /* 0x00000050ff50723e */ /* 0x000fca00020006ff */
[----:B------:R-:W-:-:S05]  /*124a0*/  HADD2.F32 R80, -RZ, R80.H0_H0 ;  /* 0x20000050ff507230 */ /* 0x000fca0000004100 */
[----:B------:R-:W-:-:S04]  /*124b0*/  FMUL R80, R80, UR40 ;  /* 0x0000002850507c20 */ /* 0x000fc80008400000 */
[----:B------:R-:W-:Y:S01]  /*124c0*/  FFMA R80, R226, UR41, R80 ;  /* 0x00000029e2507c23 */ /* 0x000fe20008000050 */
[----:B------:R-:W-:Y:S01]  /*124d0*/  LOP3.LUT P0, RZ, R229, 0x80000, RZ, 0xc0, !PT ;  /* 0x00080000e5ff7812 */ /* 0x000fe2000780c0ff */
[----:B------:R-:W2:Y:S03]  /*124e0*/  LDL.LU R226, [R1+0xec] ;  /* 0x0000ec0001e27983 */ /* 0x000ea60000300800 */
[----:B------:R-:W-:-:S05]  /*124f0*/  F2FP.SATFINITE.E4M3.F32.PACK_AB_MERGE_C R79, RZ, R80, RZ ;  /* 0x00000050ff4f723e */ /* 0x000fca00048070ff */
[----:B------:R0:W-:Y:S04]  /*12500*/  @!P6 STG.E.U8 desc[UR48][R8.64+0x40], R79 ;  /* 0x0000404f0800e986 */ /* 0x0001e8000c101130 */
[----:B------:R-:W4:Y:S01]  /*12510*/  @!P3 LDG.E.U8 R78, desc[UR48][R32.64+0x41] ;  /* 0x00004130204eb981 */ /* 0x000f22000c1e1100 */
[----:B0-----:R-:W0:Y:S02]  /*12520*/  @!P3 LDC.64 R8, c[0x0][0x5c0] ;  /* 0x00017000ff08bb82 */ /* 0x001e240000000a00 */
[----:B0-----:R-:W-:-:S05]  /*12530*/  @!P3 IADD3 R8, P6, R141, R8, RZ ;  /* 0x000000088d08b210 */ /* 0x001fca0007fde0ff */
[----:B------:R-:W-:Y:S01]  /*12540*/  @!P3 IMAD.X R9, R144, 0x1, R9, P6 ;  /* 0x000000019009b824 */ /* 0x000fe200030e0609 */
[----:B----4-:R-:W-:-:S04]  /*12550*/  LOP3.LUT R78, R78, 0xff, RZ, 0xc0, !PT ;  /* 0x000000ff4e4e7812 */ /* 0x010fc800078ec0ff */
[----:B------:R-:W-:-:S05]  /*12560*/  F2FP.F16.E4M3.UNPACK_B R78, R78 ;  /* 0x0000004eff4e723e */ /* 0x000fca00020006ff */
[----:B------:R-:W-:-:S05]  /*12570*/  HADD2.F32 R78, -RZ, R78.H0_H0 ;  /* 0x2000004eff4e7230 */ /* 0x000fca0000004100 */
[----:B------:R-:W-:-:S04]  /*12580*/  FMUL R78, R78, UR40 ;  /* 0x000000284e4e7c20 */ /* 0x000fc80008400000 */
[----:B------:R-:W-:Y:S02]  /*12590*/  FFMA R78, R224, UR41, R78 ;  /* 0x00000029e04e7c23 */ /* 0x000fe4000800004e */
[----:B------:R-:W4:Y:S03]  /*125a0*/  LDL.LU R224, [R1+0xf0] ;  /* 0x0000f00001e07983 */ /* 0x000f260000300800 */
[----:B------:R-:W-:Y:S02]  /*125b0*/  F2FP.SATFINITE.E4M3.F32.PACK_AB_MERGE_C R79, RZ, R78, RZ ;  /* 0x0000004eff4f723e */ /* 0x000fe400048070ff */
[----:B------:R-:W-:-:S03]  /*125c0*/  PRMT R78, RZ, 0x7610, R78 ;  /* 0x00007610ff4e7816 */ /* 0x000fc6000000004e */
[----:B------:R-:W-:Y:S04]  /*125d0*/  @!P3 STG.E.U8 desc[UR48][R8.64+0x41], R79 ;  /* 0x0000414f0800b986 */ /* 0x000fe8000c101130 */
[----:B------:R-:W3:Y:S02]  /*125e0*/  @!P4 LDG.E.U8 R78, desc[UR48][R30.64+0x48] ;  /* 0x000048301e4ec981 */ /* 0x000ee4000c1e1100 */
[----:B---3--:R-:W-:-:S04]  /*125f0*/  LOP3.LUT R78, R78, 0xff, RZ, 0xc0, !PT ;  /* 0x000000ff4e4e7812 */ /* 0x008fc800078ec0ff */
[----:B------:R-:W-:-:S05]  /*12600*/  F2FP.F16.E4M3.UNPACK_B R78, R78 ;  /* 0x0000004eff4e723e */ /* 0x000fca00020006ff */
[----:B------:R-:W-:-:S05]  /*12610*/  HADD2.F32 R78, -RZ, R78.H0_H0 ;  /* 0x2000004eff4e7230 */ /* 0x000fca0000004100 */
[----:B------:R-:W-:-:S04]  /*12620*/  FMUL R78, R78, UR40 ;  /* 0x000000284e4e7c20 */ /* 0x000fc80008400000 */
[----:B------:R-:W-:Y:S02]  /*12630*/  FFMA R78, R225, UR41, R78 ;  /* 0x00000029e14e7c23 */ /* 0x000fe4000800004e */
[----:B------:R-:W3:Y:S03]  /*12640*/  LDL.LU R225, [R1+0xf4] ;  /* 0x0000f40001e17983 */ /* 0x000ee60000300800 */
[----:B------:R-:W-:Y:S02]  /*12650*/  F2FP.SATFINITE.E4M3.F32.PACK_AB_MERGE_C R81, RZ, R78, RZ ;  /* 0x0000004eff51723e */ /* 0x000fe400048070ff */
[----:B------:R-:W-:-:S03]  /*12660*/  PRMT R78, RZ, 0x7610, R78 ;  /* 0x00007610ff4e7816 */ /* 0x000fc6000000004e */
[----:B------:R0:W-:Y:S04]  /*12670*/  @!P4 STG.E.U8 desc[UR48][R76.64+0x48], R81 ;  /* 0x000048514c00c986 */ /* 0x0001e8000c101130 */
[----:B------:R-:W2:Y:S01]  /*12680*/  @!P0 LDG.E.U8 R78, desc[UR48][R30.64+0x49] ;  /* 0x000049301e4e8981 */ /* 0x000ea2000c1e1100 */
[----:B------:R-:W-:Y:S02]  /*12690*/  ISETP.LT.OR P4, PT, R38, 0x49, !P1 ;  /* 0x000000492600780c */ /* 0x000fe40004f81670 */
[----:B0-----:R-:W-:-:S11]  /*126a0*/  PRMT R76, RZ, 0x7610, R76 ;  /* 0x00007610ff4c7816 */ /* 0x001fd6000000004c */
[----:B------:R-:W0:Y:S01]  /*126b0*/  @!P4 LDC.64 R8, c[0x0][0x5c0] ;  /* 0x00017000ff08cb82 */ /* 0x000e220000000a00 */
[----:B--2---:R-:W-:-:S04]  /*126c0*/  LOP3.LUT R78, R78, 0xff, RZ, 0xc0, !PT ;  /* 0x000000ff4e4e7812 */ /* 0x004fc800078ec0ff */
[----:B------:R-:W-:-:S05]  /*126d0*/  F2FP.F16.E4M3.UNPACK_B R78, R78 ;  /* 0x0000004eff4e723e */ /* 0x000fca00020006ff */
[----:B------:R-:W-:-:S05]  /*126e0*/  HADD2.F32 R78, -RZ, R78.H0_H0 ;  /* 0x2000004eff4e7230 */ /* 0x000fca0000004100 */
[----:B------:R-:W-:-:S04]  /*126f0*/  FMUL R78, R78, UR40 ;  /* 0x000000284e4e7c20 */ /* 0x000fc80008400000 */
[----:B------:R-:W-:Y:S01]  /*12700*/  FFMA R78, R226, UR41, R78 ;  /* 0x00000029e24e7c23 */ /* 0x000fe2000800004e */
[----:B0-----:R-:W-:Y:S01]  /*12710*/  @!P4 IADD3 R8, P6, R143, R8, RZ ;  /* 0x000000088f08c210 */ /* 0x001fe20007fde0ff */
[----:B------:R-:W2:Y:S03]  /*12720*/  LDL.LU R226, [R1+0xf8] ;  /* 0x0000f80001e27983 */ /* 0x000ea60000300800 */
[----:B------:R-:W-:-:S05]  /*12730*/  F2FP.SATFINITE.E4M3.F32.PACK_AB_MERGE_C R79, RZ, R78, RZ ;  /* 0x0000004eff4f723e */ /* 0x000fca00048070ff */
[----:B------:R0:W-:Y:S04]  /*12740*/  @!P0 STG.E.U8 desc[UR48][R74.64+0x49], R79 ;  /* 0x0000494f4a008986 */ /* 0x0001e8000c101130 */
[----:B------:R-:W4:Y:S01]  /*12750*/  @!P4 LDG.E.U8 R76, desc[UR48][R32.64+0x48] ;  /* 0x00004830204cc981 */ /* 0x000f22000c1e1100 */
[----:B------:R-:W-:Y:S01]  /*12760*/  ISETP.LT.OR P0, PT, R38, 0x4a, !P1 ;  /* 0x0000004a2600780c */ /* 0x000fe20004f01670 */
[----:B------:R-:W-:Y:S01]  /*12770*/  @!P4 IMAD.X R9, R147, 0x1, R9, P6 ;  /* 0x000000019309c824 */ /* 0x000fe200030e0609 */
[----:B0-----:R-:W-:Y:S02]  /*12780*/  PRMT R74, RZ, 0x7610, R74 ;  /* 0x00007610ff4a7816 */ /* 0x001fe4000000004a */
        /* <DEDUP_REMOVED lines=8> */
[----:B------:R0:W-:Y:S04]  /*12810*/  @!P4 STG.E.U8 desc[UR48][R8.64+0x48], R75 ;  /* 0x0000484b0800c986 */ /* 0x0001e8000c101130 */
[----:B------:R-:W3:Y:S01]  /*12820*/  @!P0 LDG.E.U8 R74, desc[UR48][R32.64+0x49] ;  /* 0x00004930204a8981 */ /* 0x000ee2000c1e1100 */
[----:B0-----:R-:W0:Y:S02]  /*12830*/  @!P0 LDC.64 R8, c[0x0][0x5c0] ;  /* 0x00017000ff088b82 */ /* 0x001e240000000a00 */
[----:B0-----:R-:W-:-:S05]  /*12840*/  @!P0 IADD3 R8, P6, R145, R8, RZ ;  /* 0x0000000891088210 */ /* 0x001fca0007fde0ff */
[----:B------:R-:W-:Y:S01]  /*12850*/  @!P0 IMAD.X R9, R148, 0x1, R9, P6 ;  /* 0x0000000194098824 */ /* 0x000fe200030e0609 */
[----:B------:R-:W-:Y:S02]  /*12860*/  LOP3.LUT P6, RZ, R229, 0x40000, RZ, 0xc0, !PT ;  /* 0x00040000e5ff7812 */ /* 0x000fe400078cc0ff */
        /* <DEDUP_REMOVED lines=11> */
[----:B0-----:R-:W0:Y:S01]  /*12920*/  @!P4 LDC.64 R8, c[0x0][0x5c0] ;  /* 0x00017000ff08cb82 */ /* 0x001e220000000a00 */
        /* <DEDUP_REMOVED lines=10> */
[----:B------:R-:W4:Y:S01]  /*129d0*/  @!P3 LDG.E.U8 R74, desc[UR48][R34.64+0x41] ;  /* 0x00004130224ab981 */ /* 0x000f22000c1e1100 */
[----:B-1----:R-:W-:Y:S02]  /*129e0*/  PRMT R72, RZ, 0x7610, R72 ;  /* 0x00007610ff487816 */ /* 0x002fe40000000048 */
[----:B----4-:R-:W-:-:S04]  /*129f0*/  LOP3.LUT R74, R74, 0xff, RZ, 0xc0, !PT ;  /* 0x000000ff4a4a7812 */ /* 0x010fc800078ec0ff */
[----:B------:R-:W-:-:S05]  /*12a00*/  F2FP.F16.E4M3.UNPACK_B R74, R74 ;  /* 0x0000004aff4a723e */ /* 0x000fca00020006ff */
[----:B------:R-:W-:-:S05]  /*12a10*/  HADD2.F32 R74, -RZ, R74.H0_H0 ;  /* 0x2000004aff4a7230 */ /* 0x000fca0000004100 */
[----:B------:R-:W-:-:S04]  /*12a20*/  FMUL R74, R74, UR40 ;  /* 0x000000284a4a7c20 */ /* 0x000fc80008400000 */
[----:B------:R-:W-:Y:S01]  /*12a30*/  FFMA R74, R224, UR41, R74 ;  /* 0x00000029e04a7c23 */ /* 0x000fe2000800004a */
[----:B0-----:R-:W-:Y:S01]  /*12a40*/  @!P4 IADD3 R8, P6, R135, R8, RZ ;  /* 0x000000088708c210 */ /* 0x001fe20007fde0ff */
[----:B------:R-:W4:Y:S03]  /*12a50*/  LDL.LU R224, [R1+0x108] ;  /* 0x0001080001e07983 */ /* 0x000f260000300800 */
[----:B------:R-:W-:-:S05]  /*12a60*/  F2FP.SATFINITE.E4M3.F32.PACK_AB_MERGE_C R75, RZ, R74, RZ ;  /* 0x0000004aff4b723e */ /* 0x000fca00048070ff */
[----:B------:R0:W-:Y:S04]  /*12a70*/  @!P3 STG.E.U8 desc[UR48][R70.64+0x41], R75 ;  /* 0x0000414b4600b986 */ /* 0x0001e8000c101130 */
[----:B------:R-:W3:Y:S01]  /*12a80*/  @!P4 LDG.E.U8 R72, desc[UR48][R36.64+0x40] ;  /* 0x000040302448c981 */ /* 0x000ee2000c1e1100 */
[----:B------:R-:W-:Y:S01]  /*12a90*/  @!P4 IMAD.X R9, R136, 0x1, R9, P6 ;  /* 0x000000018809c824 */ /* 0x000fe200030e0609 */
        /* <DEDUP_REMOVED lines=38> */
[----:B-1----:R-:W-:Y:S02]  /*12d00*/  PRMT R68, RZ, 0x7610, R68 ;  /* 0x00007610ff447816 */ /* 0x002fe40000000044 */
[----:B---3--:R-:W-:-:S04]  /*12d10*/  LOP3.LUT R70, R70, 0xff, RZ, 0xc0, !PT ;  /* 0x000000ff46467812 */ /* 0x008fc800078ec0ff */
[----:B------:R-:W-:-:S05]  /*12d20*/  F2FP.F16.E4M3.UNPACK_B R70, R70 ;  /* 0x00000046ff46723e */ /* 0x000fca00020006ff */
[----:B------:R-:W-:-:S05]  /*12d30*/  HADD2.F32 R70, -RZ, R70.H0_H0 ;  /* 0x20000046ff467230 */ /* 0x000fca0000004100 */
[----:B------:R-:W-:-:S04]  /*12d40*/  FMUL R70, R70, UR40 ;  /* 0x0000002846467c20 */ /* 0x000fc80008400000 */
[----:B------:R-:W-:Y:S01]  /*12d50*/  FFMA R70, R225, UR41, R70 ;  /* 0x00000029e1467c23 */ /* 0x000fe20008000046 */
[----:B0-----:R-:W-:Y:S01]  /*12d60*/  @!P4 IADD3 R8, P6, R137, R8, RZ ;  /* 0x000000088908c210 */ /* 0x001fe20007fde0ff */
[----:B------:R-:W3:Y:S03]  /*12d70*/  LDL.LU R225, [R1+0x118] ;  /* 0x0001180001e17983 */ /* 0x000ee60000300800 */
[----:B------:R-:W-:-:S05]  /*12d80*/  F2FP.SATFINITE.E4M3.F32.PACK_AB_MERGE_C R71, RZ, R70, RZ ;  /* 0x00000046ff47723e */ /* 0x000fca00048070ff */
[----:B------:R0:W-:Y:S04]  /*12d90*/  @!P3 STG.E.U8 desc[UR48][R66.64+0x49], R71 ;  /* 0x000049474200b986 */ /* 0x0001e8000c101130 */
[----:B------:R-:W2:Y:S01]  /*12da0*/  @!P4 LDG.E.U8 R68, desc[UR48][R36.64+0x48] ;  /* 0x000048302444c981 */ /* 0x000ea2000c1e1100 */
[----:B------:R-:W-:Y:S01]  /*12db0*/  @!P4 IMAD.X R9, R146, 0x1, R9, P6 ;  /* 0x000000019209c824 */ /* 0x000fe200030e0609 */
[----:B0-----:R-:W-:Y:S02]  /*12dc0*/  PRMT R66, RZ, 0x7610, R66 ;  /* 0x00007610ff427816 */ /* 0x001fe40000000042 */
        /* <DEDUP_REMOVED lines=10> */
[----:B------:R-:W-:Y:S02]  /*12e70*/  PRMT R68, RZ, 0x7610, R68 ;  /* 0x00007610ff447816 */ /* 0x000fe40000000044 */
[----:B0-----:R-:W-:-:S05]  /*12e80*/  @!P0 IADD3 R8, P6, R134, R8, RZ ;  /* 0x0000000886088210 */ /* 0x001fca0007fde0ff */
[----:B------:R-:W-:Y:S01]  /*12e90*/  @!P0 IMAD.X R9, R133, 0x1, R9, P6 ;  /* 0x0000000185098824 */ /* 0x000fe200030e0609 */
[----:B------:R-:W-:Y:S02]  /*12ea0*/  ISETP.LT.OR P6, PT, R38, 0x51, !P5 ;  /* 0x000000512600780c */ /* 0x000fe40006fc1670 */
        /* <DEDUP_REMOVED lines=8> */
[----:B------:R-:W0:Y:S03]  /*12f30*/  @!P6 LDC.64 R66, c[0x0][0x5c0] ;  /* 0x00017000ff42eb82 */ /* 0x000e260000000a00 */
[----:B------:R1:W-:Y:S04]  /*12f40*/  @!P0 STG.E.U8 desc[UR48][R8.64+0x49], R69 ;  /* 0x0000494508008986 */ /* 0x0003e8000c101130 */
[----:B------:R-:W3:Y:S01]  /*12f50*/  @!P6 LDG.E.U8 R68, desc[UR48][R26.64+0x50] ;  /* 0x000050301a44e981 */ /* 0x000ee2000c1e1100 */
        /* <DEDUP_REMOVED lines=9> */
[----:B-1----:R-:W-:-:S05]  /*12ff0*/  F2FP.SATFINITE.E4M3.F32.PACK_AB_MERGE_C R69, RZ, R68, RZ ;  /* 0x00000044ff45723e */ /* 0x002fca00048070ff */
[----:B------:R0:W-:Y:S01]  /*13000*/  @!P6 STG.E.U8 desc[UR48][R66.64+0x50], R69 ;  /* 0x000050454200e986 */ /* 0x0001e2000c101130 */
[----:B------:R-:W-:Y:S02]  /*13010*/  ISETP.LT.OR P6, PT, R38, 0x52, !P5 ;  /* 0x000000522600780c */ /* 0x000fe40006fc1670 */
[----:B------:R-:W-:-:S11]  /*13020*/  PRMT R68, RZ, 0x7610, R68 ;  /* 0x00007610ff447816 */ /* 0x000fd60000000044 */
[----:B------:R-:W2:Y:S01]  /*13030*/  @!P6 LDG.E.U8 R68, desc[UR48][R26.64+0x51] ;  /* 0x000051301a44e981 */ /* 0x000ea2000c1e1100 */
[----:B------:R-:W1:Y:S01]  /*13040*/  @!P6 LDC.64 R8, c[0x0][0x5c0] ;  /* 0x00017000ff08eb82 */ /* 0x000e620000000a00 */
[----:B0-----:R-:W-:Y:S02]  /*13050*/  PRMT R66, RZ, 0x7610, R66 ;  /* 0x00007610ff427816 */ /* 0x001fe40000000042 */
[----:B-1----:R-:W-:-:S05]  /*13060*/  @!P6 IADD3 R8, P3, R24, R8, RZ ;  /* 0x000000081808e210 */ /* 0x002fca0007f7e0ff */
[----:B------:R-:W-:Y:S01]  /*13070*/  @!P6 IMAD.X R9, R40, 0x1, R9, P3 ;  /* 0x000000012809e824 */ /* 0x000fe200018e0609 */
        /* <DEDUP_REMOVED lines=16> */
[----:B------:R-:W-:Y:S01]  /*13180*/  F2FP.SATFINITE.E4M3.F32.PACK_AB_MERGE_C R69, RZ, R66, RZ ;  /* 0x00000042ff45723e */ /* 0x000fe200048070ff */
[----:B------:R-:W4:Y:S01]  /*13190*/  LDL.LU R223, [R1+0x130] ;  /* 0x0001300001df7983 */ /* 0x000f220000300800 */
[----:B------:R-:W-:-:S03]  /*131a0*/  PRMT R66, RZ, 0x7610, R66 ;  /* 0x00007610ff427816 */ /* 0x000fc60000000042 */
[----:B------:R1:W-:Y:S04]  /*131b0*/  @!P4 STG.E.U8 desc[UR48][R64.64+0x50], R69 ;  /* 0x000050454000c986 */ /* 0x0003e8000c101130 */
[----:B------:R-:W3:Y:S01]  /*131c0*/  @!P0 LDG.E.U8 R66, desc[UR48][R28.64+0x51] ;  /* 0x000051301c428981 */ /* 0x000ee2000c1e1100 */
[----:B0-----:R-:W0:Y:S01]  /*131d0*/  @!P6 LDC.64 R8, c[0x0][0x5c0] ;  /* 0x00017000ff08eb82 */ /* 0x001e220000000a00 */
[----:B-1----:R-:W-:Y:S02]  /*131e0*/  PRMT R64, RZ, 0x7610, R64 ;  /* 0x00007610ff407816 */ /* 0x002fe40000000040 */
[----:B---3--:R-:W-:-:S04]  /*131f0*/  LOP3.LUT R66, R66, 0xff, RZ, 0xc0, !PT ;  /* 0x000000ff42427812 */ /* 0x008fc800078ec0ff */
[----:B------:R-:W-:-:S05]  /*13200*/  F2FP.F16.E4M3.UNPACK_B R66, R66 ;  /* 0x00000042ff42723e */ /* 0x000fca00020006ff */
[----:B------:R-:W-:-:S05]  /*13210*/  HADD2.F32 R66, -RZ, R66.H0_H0 ;  /* 0x20000042ff427230 */ /* 0x000fca0000004100 */
[----:B------:R-:W-:-:S04]  /*13220*/  FMUL R66, R66, UR40 ;  /* 0x0000002842427c20 */ /* 0x000fc80008400000 */
[----:B------:R-:W-:-:S05]  /*13230*/  FFMA R66, R225, UR41, R66 ;  /* 0x00000029e1427c23 */ /* 0x000fca0008000042 */
[----:B------:R-:W-:-:S05]  /*13240*/  F2FP.SATFINITE.E4M3.F32.PACK_AB_MERGE_C R67, RZ, R66, RZ ;  /* 0x00000042ff43723e */ /* 0x000fca00048070ff */
        /* <DEDUP_REMOVED lines=8> */
[----:B--2---:R-:W-:Y:S01]  /*132d0*/  FFMA R64, R226, UR41, R64 ;  /* 0x00000029e2407c23 */ /* 0x004fe20008000040 */
[----:B------:R-:W-:Y:S01]  /*132e0*/  LOP3.LUT P4, RZ, R229, 0x80, RZ, 0xc0, !PT ;  /* 0x00000080e5ff7812 */ /* 0x000fe2000788c0ff */
[----:B------:R-:W2:Y:S03]  /*132f0*/  LDL.LU R226, [R1+0x134] ;  /* 0x0001340001e27983 */ /* 0x000ea60000300800 */
[----:B------:R-:W-:Y:S01]  /*13300*/  F2FP.SATFINITE.E4M3.F32.PACK_AB_MERGE_C R65, RZ, R64, RZ ;  /* 0x00000040ff41723e */ /* 0x000fe200048070ff */
[----:B------:R-:W3:Y:S04]  /*13310*/  LDL.LU R225, [R1+0x138] ;  /* 0x0001380001e17983 */ /* 0x000ee80000300800 */
[----:B------:R0:W-:Y:S01]  /*13320*/  @!P6 STG.E.U8 desc[UR48][R8.64+0x58], R65 ;  /* 0x000058410800e986 */ /* 0x0001e2000c101130 */
[----:B------:R-:W-:-:S02]  /*13330*/  ISETP.LT.OR P6, PT, R38, 0x5a, !P5 ;  /* 0x0000005a2600780c */ /* 0x000fc40006fc1670 */
[----:B------:R-:W-:-:S11]  /*13340*/  PRMT R64, RZ, 0x7610, R64 ;  /* 0x00007610ff407816 */ /* 0x000fd60000000040 */
[----:B------:R-:W4:Y:S01]  /*13350*/  @!P6 LDG.E.U8 R64, desc[UR48][R26.64+0x59] ;  /* 0x000059301a40e981 */ /* 0x000f22000c1e1100 */
[----:B-1----:R-:W1:Y:S01]  /*13360*/  @!P6 LDC.64 R62, c[0x0][0x5c0] ;  /* 0x00017000ff3eeb82 */ /* 0x002e620000000a00 */
[----:B0-----:R-:W-:Y:S02]  /*13370*/  PRMT R8, RZ, 0x7610, R8 ;  /* 0x00007610ff087816 */ /* 0x001fe40000000008 */
[----:B-1----:R-:W-:-:S05]  /*13380*/  @!P6 IADD3 R62, P5, R24, R62, RZ ;  /* 0x0000003e183ee210 */ /* 0x002fca0007fbe0ff */
        /* <DEDUP_REMOVED lines=10> */
[----:B------:R-:W-:-:S13]  /*13430*/  LOP3.LUT P6, RZ, R229, 0x200, RZ, 0xc0, !PT ;  /* 0x00000200e5ff7812 */ /* 0x000fda00078cc0ff */
[----:B------:R-:W2:Y:S02]  /*13440*/  @!P6 LDG.E.U8 R8, desc[UR48][R28.64+0x58] ;  /* 0x000058301c08e981 */ /* 0x000ea4000c1e1100 */
[----:B--2---:R-:W-:-:S04]  /*13450*/  LOP3.LUT R8, R8, 0xff, RZ, 0xc0, !PT ;  /* 0x000000ff08087812 */ /* 0x004fc800078ec0ff */
[----:B------:R-:W-:-:S05]  /*13460*/  F2FP.F16.E4M3.UNPACK_B R8, R8 ;  /* 0x00000008ff08723e */ /* 0x000fca00020006ff */
[----:B------:R-:W-:-:S05]  /*13470*/  HADD2.F32 R8, -RZ, R8.H0_H0 ;  /* 0x20000008ff087230 */ /* 0x000fca0000004100 */
[----:B------:R-:W-:-:S04]  /*13480*/  FMUL R8, R8, UR40 ;  /* 0x0000002808087c20 */ /* 0x000fc80008400000 */
[----:B------:R-:W-:-:S05]  /*13490*/  FFMA R8, R223, UR41, R8 ;  /* 0x00000029df087c23 */ /* 0x000fca0008000008 */
[----:B------:R-:W-:Y:S02]  /*134a0*/  F2FP.SATFINITE.E4M3.F32.PACK_AB_MERGE_C R65, RZ, R8, RZ ;  /* 0x00000008ff41723e */ /* 0x000fe400048070ff */
[----:B------:R-:W-:-:S03]  /*134b0*/  PRMT R8, RZ, 0x7610, R8 ;  /* 0x00007610ff087816 */ /* 0x000fc60000000008 */
[----:B------:R1:W-:Y:S04]  /*134c0*/  @!P6 STG.E.U8 desc[UR48][R60.64+0x58], R65 ;  /* 0x000058413c00e986 */ /* 0x0003e8000c101130 */
[----:B------:R-:W2:Y:S02]  /*134d0*/  @!P4 LDG.E.U8 R8, desc[UR48][R28.64+0x59] ;  /* 0x000059301c08c981 */ /* 0x000ea4000c1e1100 */
[----:B--2---:R-:W-:-:S04]  /*134e0*/  LOP3.LUT R8, R8, 0xff, RZ, 0xc0, !PT ;  /* 0x000000ff08087812 */ /* 0x004fc800078ec0ff */
[----:B------:R-:W-:-:S05]  /*134f0*/  F2FP.F16.E4M3.UNPACK_B R8, R8 ;  /* 0x00000008ff08723e */ /* 0x000fca00020006ff */
[----:B------:R-:W-:-:S05]  /*13500*/  HADD2.F32 R8, -RZ, R8.H0_H0 ;  /* 0x20000008ff087230 */ /* 0x000fca0000004100 */
[----:B------:R-:W-:-:S04]  /*13510*/  FMUL R8, R8, UR40 ;  /* 0x0000002808087c20 */ /* 0x000fc80008400000 */
[----:B------:R-:W-:Y:S01]  /*13520*/  FFMA R8, R226, UR41, R8 ;  /* 0x00000029e2087c23 */ /* 0x000fe20008000008 */
[----:B------:R-:W-:Y:S01]  /*13530*/  LOP3.LUT P5, RZ, R229, 0x20, RZ, 0xc0, !PT ;  /* 0x00000020e5ff7812 */ /* 0x000fe200078ac0ff */
[----:B------:R-:W2:Y:S03]  /*13540*/  LDL.LU R226, [R1+0x140] ;  /* 0x0001400001e27983 */ /* 0x000ea60000300800 */
[----:B0-----:R-:W-:Y:S02]  /*13550*/  F2FP.SATFINITE.E4M3.F32.PACK_AB_MERGE_C R9, RZ, R8, RZ ;  /* 0x00000008ff09723e */ /* 0x001fe400048070ff */
[----:B------:R-:W-:-:S03]  /*13560*/  PRMT R8, RZ, 0x7610, R8 ;  /* 0x00007610ff087816 */ /* 0x000fc60000000008 */
[----:B------:R0:W-:Y:S04]  /*13570*/  @!P4 STG.E.U8 desc[UR48][R58.64+0x59], R9 ;  /* 0x000059093a00c986 */ /* 0x0001e8000c101130 */
[----:B------:R-:W3:Y:S02]  /*13580*/  @!P0 LDG.E.U8 R8, desc[UR48][R30.64+0x50] ;  /* 0x000050301e088981 */ /* 0x000ee4000c1e1100 */
[----:B---3--:R-:W-:-:S04]  /*13590*/  LOP3.LUT R8, R8, 0xff, RZ, 0xc0, !PT ;  /* 0x000000ff08087812 */ /* 0x008fc800078ec0ff */
[----:B------:R-:W-:-:S05]  /*135a0*/  F2FP.F16.E4M3.UNPACK_B R8, R8 ;  /* 0x00000008ff08723e */ /* 0x000fca00020006ff */
[----:B------:R-:W-:-:S05]  /*135b0*/  HADD2.F32 R8, -RZ, R8.H0_H0 ;  /* 0x20000008ff087230 */ /* 0x000fca0000004100 */
[----:B------:R-:W-:-:S04]  /*135c0*/  FMUL R8, R8, UR40 ;  /* 0x0000002808087c20 */ /* 0x000fc80008400000 */
[----:B------:R-:W-:Y:S01]  /*135d0*/  FFMA R8, R225, UR41, R8 ;  /* 0x00000029e1087c23 */ /* 0x000fe20008000008 */
[----:B------:R-:W-:Y:S01]  /*135e0*/  ISETP.LT.OR P4, PT, R38, 0x51, !P1 ;  /* 0x000000512600780c */ /* 0x000fe20004f81670 */
[----:B------:R-:W3:Y:S03]  /*135f0*/  LDL.LU R225, [R1+0x144] ;  /* 0x0001440001e17983 */ /* 0x000ee60000300800 */
[----:B-1----:R-:W-:Y:S02]  /*13600*/  F2FP.SATFINITE.E4M3.F32.PACK_AB_MERGE_C R61, RZ, R8, RZ ;  /* 0x00000008ff3d723e */ /* 0x002fe400048070ff */
[----:B------:R-:W-:-:S03]  /*13610*/  PRMT R8, RZ, 0x7610, R8 ;  /* 0x00007610ff087816 */ /* 0x000fc60000000008 */
[----:B------:R-:W-:Y:S04]  /*13620*/  @!P0 STG.E.U8 desc[UR48][R56.64+0x50], R61 ;  /* 0x0000503d38008986 */ /* 0x000fe8000c101130 */
[----:B------:R-:W4:Y:S01]  /*13630*/  @!P5 LDG.E.U8 R8, desc[UR48][R30.64+0x51] ;  /* 0x000051301e08d981 */ /* 0x000f22000c1e1100 */
[----:B0-----:R-:W0:Y:S02]  /*13640*/  @!P4 LDC.64 R58, c[0x0][0x5c0] ;  /* 0x00017000ff3acb82 */ /* 0x001e240000000a00 */
        /* <DEDUP_REMOVED lines=35> */
[----:B-1----:R-:W-:Y:S02]  /*13880*/  F2FP.SATFINITE.E4M3.F32.PACK_AB_MERGE_C R9, RZ, R8, RZ ;  /* 0x00000008ff09723e */ /* 0x002fe400048070ff */
        /* <DEDUP_REMOVED lines=13> */
[----:B------:R-:W1:Y:S01]  /*13960*/  @!P4 LDC.64 R56, c[0x0][0x5c0] ;  /* 0x00017000ff38cb82 */ /* 0x000e620000000a00 */
[----:B----4-:R-:W-:-:S04]  /*13970*/  LOP3.LUT R8, R8, 0xff, RZ, 0xc0, !PT ;  /* 0x000000ff08087812 */ /* 0x010fc800078ec0ff */
[----:B------:R-:W-:-:S05]  /*13980*/  F2FP.F16.E4M3.UNPACK_B R8, R8 ;  /* 0x00000008ff08723e */ /* 0x000fca00020006ff */
[----:B------:R-:W-:-:S05]  /*13990*/  HADD2.F32 R8, -RZ, R8.H0_H0 ;  /* 0x20000008ff087230 */ /* 0x000fca0000004100 */
[----:B------:R-:W-:-:S04]  /*139a0*/  FMUL R8, R8, UR40 ;  /* 0x0000002808087c20 */ /* 0x000fc80008400000 */
[----:B--2---:R-:W-:Y:S01]  /*139b0*/  FFMA R8, R226, UR41, R8 ;  /* 0x00000029e2087c23 */ /* 0x004fe20008000008 */
[----:B-1----:R-:W-:Y:S01]  /*139c0*/  @!P4 IADD3 R116, P6, R116, R56, RZ ;  /* 0x000000387474c210 */ /* 0x002fe20007fde0ff */
[----:B------:R-:W2:Y:S03]  /*139d0*/  LDL.LU R226, [R1+0x154] ;  /* 0x0001540001e27983 */ /* 0x000ea60000300800 */
[----:B0-----:R-:W-:Y:S01]  /*139e0*/  F2FP.SATFINITE.E4M3.F32.PACK_AB_MERGE_C R9, RZ, R8, RZ ;  /* 0x00000008ff09723e */ /* 0x001fe200048070ff */
[----:B------:R-:W-:Y:S01]  /*139f0*/  @!P4 IMAD.X R117, R115, 0x1, R57, P6 ;  /* 0x000000017375c824 */ /* 0x000fe200030e0639 */
[----:B------:R-:W-:Y:S01]  /*13a00*/  PRMT R8, RZ, 0x7610, R8 ;  /* 0x00007610ff087816 */ /* 0x000fe20000000008 */
[----:B------:R-:W4:Y:S04]  /*13a10*/  LDL.LU R224, [R1+0x158] ;  /* 0x0001580001e07983 */ /* 0x000f280000300800 */
[----:B------:R0:W-:Y:S04]  /*13a20*/  @!P5 STG.E.U8 desc[UR48][R50.64+0x59], R9 ;  /* 0x000059093200d986 */ /* 0x0001e8000c101130 */
[----:B------:R-:W3:Y:S01]  /*13a30*/  @!P4 LDG.E.U8 R8, desc[UR48][R32.64+0x58] ;  /* 0x000058302008c981 */ /* 0x000ee2000c1e1100 */
[----:B------:R-:W-:-:S02]  /*13a40*/  ISETP.LT.OR P5, PT, R38, 0x5a, !P1 ;  /* 0x0000005a2600780c */ /* 0x000fc40004fa1670 */
        /* <DEDUP_REMOVED lines=10> */
[----:B------:R1:W-:Y:S04]  /*13af0*/  @!P4 STG.E.U8 desc[UR48][R116.64+0x58], R51 ;  /* 0x000058337400c986 */ /* 0x0003e8000c101130 */
[----:B------:R-:W2:Y:S01]  /*13b00*/  @!P5 LDG.E.U8 R50, desc[UR48][R32.64+0x59] ;  /* 0x000059302032d981 */ /* 0x000ea2000c1e1100 */
        /* <DEDUP_REMOVED lines=10> */
[----:B-1----:R-:W-:Y:S02]  /*13bb0*/  F2FP.SATFINITE.E4M3.F32.PACK_AB_MERGE_C R51, RZ, R50, RZ ;  /* 0x00000032ff33723e */ /* 0x002fe400048070ff */
        /* <DEDUP_REMOVED lines=27> */
[----:B0-----:R-:W0:Y:S01]  /*13d70*/  @!P5 LDC.64 R46, c[0x0][0x5c0] ;  /* 0x00017000ff2edb82 */ /* 0x001e220000000a00 */
[----:B--2---:R-:W-:-:S04]  /*13d80*/  LOP3.LUT R48, R48, 0xff, RZ, 0xc0, !PT ;  /* 0x000000ff30307812 */ /* 0x004fc800078ec0ff */
[----:B------:R-:W-:-:S05]  /*13d90*/  F2FP.F16.E4M3.UNPACK_B R48, R48 ;  /* 0x00000030ff30723e */ /* 0x000fca00020006ff */
[----:B------:R-:W-:-:S05]  /*13da0*/  HADD2.F32 R48, -RZ, R48.H0_H0 ;  /* 0x20000030ff307230 */ /* 0x000fca0000004100 */
[----:B------:R-:W-:-:S04]  /*13db0*/  FMUL R48, R48, UR40 ;  /* 0x0000002830307c20 */ /* 0x000fc80008400000 */
[----:B------:R-:W-:Y:S01]  /*13dc0*/  FFMA R48, R226, UR41, R48 ;  /* 0x00000029e2307c23 */ /* 0x000fe20008000030 */
[----:B0-----:R-:W-:Y:S01]  /*13dd0*/  @!P5 IADD3 R46, P6, R109, R46, RZ ;  /* 0x0000002e6d2ed210 */ /* 0x001fe20007fde0ff */
[----:B------:R-:W2:Y:S03]  /*13de0*/  LDL.LU R226, [R1+0x16c] ;  /* 0x00016c0001e27983 */ /* 0x000ea60000300800 */
[----:B------:R-:W-:Y:S02]  /*13df0*/  F2FP.SATFINITE.E4M3.F32.PACK_AB_MERGE_C R49, RZ, R48, RZ ;  /* 0x00000030ff31723e */ /* 0x000fe400048070ff */
[----:B------:R-:W-:-:S03]  /*13e00*/  PRMT R48, RZ, 0x7610, R48 ;  /* 0x00007610ff307816 */ /* 0x000fc60000000030 */
[----:B------:R0:W-:Y:S04]  /*13e10*/  @!P4 STG.E.U8 desc[UR48][R8.64+0x50], R49 ;  /* 0x000050310800c986 */ /* 0x0001e8000c101130 */
[----:B------:R-:W4:Y:S01]  /*13e20*/  @!P5 LDG.E.U8 R48, desc[UR48][R36.64+0x51] ;  /* 0x000051302430d981 */ /* 0x000f22000c1e1100 */
[----:B------:R-:W-:Y:S01]  /*13e30*/  @!P5 IMAD.X R47, R108, 0x1, R47, P6 ;  /* 0x000000016c2fd824 */ /* 0x000fe200030e062f */
[----:B------:R-:W-:Y:S02]  /*13e40*/  LOP3.LUT P6, RZ, R228, 0x80000000, RZ, 0xc0, !PT ;  /* 0x80000000e4ff7812 */ /* 0x000fe400078cc0ff */
        /* <DEDUP_REMOVED lines=9> */
[----:B------:R-:W-:Y:S04]  /*13ee0*/  @!P5 STG.E.U8 desc[UR48][R46.64+0x51], R9 ;  /* 0x000051092e00d986 */ /* 0x000fe8000c101130 */
[----:B------:R-:W3:Y:S02]  /*13ef0*/  @!P6 LDG.E.U8 R8, desc[UR48][R34.64+0x58] ;  /* 0x000058302208e981 */ /* 0x000ee4000c1e1100 */
        /* <DEDUP_REMOVED lines=11> */
[----:B0-----:R-:W-:Y:S02]  /*13fb0*/  PRMT R44, RZ, 0x7610, R44 ;  /* 0x00007610ff2c7816 */ /* 0x001fe4000000002c */
        /* <DEDUP_REMOVED lines=8> */
[----:B------:R-:W0:Y:S03]  /*14040*/  @!P5 LDC.64 R8, c[0x0][0x5c0] ;  /* 0x00017000ff08db82 */ /* 0x000e260000000a00 */
[----:B------:R1:W-:Y:S04]  /*14050*/  @!P0 STG.E.U8 desc[UR48][R42.64+0x59], R47 ;  /* 0x0000592f2a008986 */ /* 0x0003e8000c101130 */
[----:B------:R-:W4:Y:S01]  /*14060*/  @!P5 LDG.E.U8 R44, desc[UR48][R36.64+0x58] ;  /* 0x00005830242cd981 */ /* 0x000f22000c1e1100 */
[----:B-1----:R-:W1:Y:S01]  /*14070*/  @!P4 LDC.64 R42, c[0x0][0x5c0] ;  /* 0x00017000ff2acb82 */ /* 0x002e620000000a00 */
[----:B0-----:R-:W-:-:S05]  /*14080*/  @!P5 IADD3 R8, P6, R105, R8, RZ ;  /* 0x000000086908d210 */ /* 0x001fca0007fde0ff */
[----:B------:R-:W-:Y:S01]  /*14090*/  @!P5 IMAD.X R9, R104, 0x1, R9, P6 ;  /* 0x000000016809d824 */ /* 0x000fe200030e0609 */
[----:B----4-:R-:W-:-:S04]  /*140a0*/  LOP3.LUT R44, R44, 0xff, RZ, 0xc0, !PT ;  /* 0x000000ff2c2c7812 */ /* 0x010fc800078ec0ff */
[----:B------:R-:W-:-:S05]  /*140b0*/  F2FP.F16.E4M3.UNPACK_B R44, R44 ;  /* 0x0000002cff2c723e */ /* 0x000fca00020006ff */
[----:B------:R-:W-:-:S05]  /*140c0*/  HADD2.F32 R44, -RZ, R44.H0_H0 ;  /* 0x2000002cff2c7230 */ /* 0x000fca0000004100 */
[----:B------:R-:W-:-:S04]  /*140d0*/  FMUL R44, R44, UR40 ;  /* 0x000000282c2c7c20 */ /* 0x000fc80008400000 */
[----:B------:R-:W-:Y:S01]  /*140e0*/  FFMA R44, R224, UR41, R44 ;  /* 0x00000029e02c7c23 */ /* 0x000fe2000800002c */
[----:B------:R-:W-:Y:S01]  /*140f0*/  ISETP.GE.AND P6, PT, R39, 0x1, PT ;  /* 0x000000012700780c */ /* 0x000fe20003fc6270 */
[----:B------:R-:W4:Y:S03]  /*14100*/  LDL.LU R224, [R1+0x17c] ;  /* 0x00017c0001e07983 */ /* 0x000f260000300800 */
[----:B------:R-:W-:-:S05]  /*14110*/  F2FP.SATFINITE.E4M3.F32.PACK_AB_MERGE_C R45, RZ, R44, RZ ;  /* 0x0000002cff2d723e */ /* 0x000fca00048070ff */
[----:B------:R0:W-:Y:S01]  /*14120*/  @!P5 STG.E.U8 desc[UR48][R8.64+0x58], R45 ;  /* 0x0000582d0800d986 */ /* 0x0001e2000c101130 */
[----:B-1----:R-:W-:Y:S02]  /*14130*/  @!P4 IADD3 R42, P5, R41, R42, RZ ;  /* 0x0000002a292ac210 */ /* 0x002fe40007fbe0ff */
[----:B------:R-:W-:-:S06]  /*14140*/  PRMT R41, RZ, 0x7610, R41 ;  /* 0x00007610ff297816 */ /* 0x000fcc0000000029 */
[----:B------:R-:W3:Y:S01]  /*14150*/  @!P4 LDG.E.U8 R41, desc[UR48][R36.64+0x59] ;  /* 0x000059302429c981 */ /* 0x000ee2000c1e1100 */
[----:B------:R-:W-:Y:S01]  /*14160*/  @!P4 IMAD.X R43, R82, 0x1, R43, P5 ;  /* 0x00000001522bc824 */ /* 0x000fe200028e062b */
[----:B---3--:R-:W-:-:S04]  /*14170*/  LOP3.LUT R41, R41, 0xff, RZ, 0xc0, !PT ;  /* 0x000000ff29297812 */ /* 0x008fc800078ec0ff */
[----:B------:R-:W-:-:S05]  /*14180*/  F2FP.F16.E4M3.UNPACK_B R41, R41 ;  /* 0x00000029ff29723e */ /* 0x000fca00020006ff */
[----:B------:R-:W-:-:S05]  /*14190*/  HADD2.F32 R41, -RZ, R41.H0_H0 ;  /* 0x20000029ff297230 */ /* 0x000fca0000004100 */
[----:B------:R-:W-:-:S04]  /*141a0*/  FMUL R41, R41, UR40 ;  /* 0x0000002829297c20 */ /* 0x000fc80008400000 */
[----:B------:R-:W-:Y:S02]  /*141b0*/  FFMA R41, R225, UR41, R41 ;  /* 0x00000029e1297c23 */ /* 0x000fe40008000029 */
[----:B------:R-:W3:Y:S03]  /*141c0*/  LDL.LU R225, [R1+0x180] ;  /* 0x0001800001e17983 */ /* 0x000ee60000300800 */
[----:B0-----:R-:W-:-:S05]  /*141d0*/  F2FP.SATFINITE.E4M3.F32.PACK_AB_MERGE_C R45, RZ, R41, RZ ;  /* 0x00000029ff2d723e */ /* 0x001fca00048070ff */
[----:B------:R0:W-:Y:S01]  /*141e0*/  @!P4 STG.E.U8 desc[UR48][R42.64+0x59], R45 ;  /* 0x0000592d2a00c986 */ /* 0x0001e2000c101130 */
[----:B------:R-:W-:Y:S02]  /*141f0*/  ISETP.LT.OR P4, PT, R38, 0x61, !P6 ;  /* 0x000000612600780c */ /* 0x000fe40007781670 */
[----:B------:R-:W-:-:S11]  /*14200*/  PRMT R41, RZ, 0x7610, R41 ;  /* 0x00007610ff297816 */ /* 0x000fd60000000029 */
[----:B------:R-:W2:Y:S01]  /*14210*/  @!P4 LDG.E.U8 R41, desc[UR48][R26.64+0x60] ;  /* 0x000060301a29c981 */ /* 0x000ea2000c1e1100 */
[----:B------:R-:W1:Y:S02]  /*14220*/  @!P4 LDC.64 R8, c[0x0][0x5c0] ;  /* 0x00017000ff08cb82 */ /* 0x000e640000000a00 */
[----:B-1----:R-:W-:-:S05]  /*14230*/  @!P4 IADD3 R8, P5, R24, R8, RZ ;  /* 0x000000081808c210 */ /* 0x002fca0007fbe0ff */
        /* <DEDUP_REMOVED lines=8> */
[----:B0-----:R-:W-:-:S05]  /*142c0*/  F2FP.SATFINITE.E4M3.F32.PACK_AB_MERGE_C R45, RZ, R41, RZ ;  /* 0x00000029ff2d723e */ /* 0x001fca00048070ff */
[----:B------:R0:W-:Y:S01]  /*142d0*/  @!P4 STG.E.U8 desc[UR48][R8.64+0x60], R45 ;  /* 0x0000602d0800c986 */ /* 0x0001e2000c101130 */
[----:B------:R-:W-:Y:S02]  /*142e0*/  ISETP.LT.OR P4, PT, R38, 0x62, !P6 ;  /* 0x000000622600780c */ /* 0x000fe40007781670 */
[----:B------:R-:W-:-:S11]  /*142f0*/  PRMT R41, RZ, 0x7610, R41 ;  /* 0x00007610ff297816 */ /* 0x000fd60000000029 */
[----:B------:R-:W4:Y:S01]  /*14300*/  @!P4 LDG.E.U8 R41, desc[UR48][R26.64+0x61] ;  /* 0x000061301a29c981 */ /* 0x000f22000c1e1100 */
[----:B------:R-:W1:Y:S01]  /*14310*/  @!P4 LDC.64 R42, c[0x0][0x5c0] ;  /* 0x00017000ff2acb82 */ /* 0x000e620000000a00 */
[----:B0-----:R-:W-:Y:S02]  /*14320*/  PRMT R8, RZ, 0x7610, R8 ;  /* 0x00007610ff087816 */ /* 0x001fe40000000008 */
[----:B-1----:R-:W-:-:S05]  /*14330*/  @!P4 IADD3 R42, P5, R24, R42, RZ ;  /* 0x0000002a182ac210 */ /* 0x002fca0007fbe0ff */
[----:B------:R-:W-:Y:S01]  /*14340*/  @!P4 IMAD.X R43, R40, 0x1, R43, P5 ;  /* 0x00000001282bc824 */ /* 0x000fe200028e062b */
[----:B------:R-:W-:Y:S02]  /*14350*/  LOP3.LUT P5, RZ, R229, 0x1, RZ, 0xc0, !PT ;  /* 0x00000001e5ff7812 */ /* 0x000fe400078ac0ff */
[----:B----4-:R-:W-:-:S04]  /*14360*/  LOP3.LUT R41, R41, 0xff, RZ, 0xc0, !PT ;  /* 0x000000ff29297812 */ /* 0x010fc800078ec0ff */
[----:B------:R-:W-:-:S05]  /*14370*/  F2FP.F16.E4M3.UNPACK_B R41, R41 ;  /* 0x00000029ff29723e */ /* 0x000fca00020006ff */
[----:B------:R-:W-:-:S05]  /*14380*/  HADD2.F32 R41, -RZ, R41.H0_H0 ;  /* 0x20000029ff297230 */ /* 0x000fca0000004100 */
[----:B------:R-:W-:-:S04]  /*14390*/  FMUL R41, R41, UR40 ;  /* 0x0000002829297c20 */ /* 0x000fc80008400000 */
[----:B------:R-:W-:Y:S02]  /*143a0*/  FFMA R41, R224, UR41, R41 ;  /* 0x00000029e0297c23 */ /* 0x000fe40008000029 */
        /* <DEDUP_REMOVED lines=8> */
[----:B------:R-:W-:-:S05]  /*14430*/  FFMA R8, R225, UR41, R8 ;  /* 0x00000029e1087c23 */ /* 0x000fca0008000008 */
[----:B------:R-:W-:Y:S02]  /*14440*/  F2FP.SATFINITE.E4M3.F32.PACK_AB_MERGE_C R9, RZ, R8, RZ ;  /* 0x00000008ff09723e */ /* 0x000fe400048070ff */
[----:B------:R-:W-:-:S03]  /*14450*/  PRMT R8, RZ, 0x7610, R8 ;  /* 0x00007610ff087816 */ /* 0x000fc60000000008 */
[----:B------:R0:W-:Y:S04]  /*14460*/  @!P5 STG.E.U8 desc[UR48][R22.64+0x60], R9 ;  /* 0x000060091600d986 */ /* 0x0001e8000c101130 */
[----:B------:R-:W3:Y:S01]  /*14470*/  @!P0 LDG.E.U8 R8, desc[UR48][R28.64+0x61] ;  /* 0x000061301c088981 */ /* 0x000ee2000c1e1100 */
[----:B------:R-:W-:Y:S02]  /*14480*/  ISETP.LT.OR P4, PT, R38, 0x69, !P6 ;  /* 0x000000692600780c */ /* 0x000fe40007781670 */
[----:B0-----:R-:W-:Y:S02]  /*14490*/  PRMT R22, RZ, 0x7610, R22 ;  /* 0x00007610ff167816 */ /* 0x001fe40000000016 */
[----:B---3--:R-:W-:-:S04]  /*144a0*/  LOP3.LUT R8, R8, 0xff, RZ, 0xc0, !PT ;  /* 0x000000ff08087812 */ /* 0x008fc800078ec0ff */
[----:B------:R-:W-:-:S05]  /*144b0*/  F2FP.F16.E4M3.UNPACK_B R8, R8 ;  /* 0x00000008ff08723e */ /* 0x000fca00020006ff */
[----:B------:R-:W-:-:S05]  /*144c0*/  HADD2.F32 R8, -RZ, R8.H0_H0 ;  /* 0x20000008ff087230 */ /* 0x000fca0000004100 */
[----:B------:R-:W-:-:S04]  /*144d0*/  FMUL R8, R8, UR40 ;  /* 0x0000002808087c20 */ /* 0x000fc80008400000 */
[----:B--2---:R-:W-:Y:S02]  /*144e0*/  FFMA R8, R226, UR41, R8 ;  /* 0x00000029e2087c23 */ /* 0x004fe40008000008 */
[----:B------:R-:W2:Y:S03]  /*144f0*/  LDL.LU R226, [R1+0x18c] ;  /* 0x00018c0001e27983 */ /* 0x000ea60000300800 */
[----:B------:R-:W-:Y:S01]  /*14500*/  F2FP.SATFINITE.E4M3.F32.PACK_AB_MERGE_C R41, RZ, R8, RZ ;  /* 0x00000008ff29723e */ /* 0x000fe200048070ff */
[----:B------:R-:W3:Y:S01]  /*14510*/  LDL.LU R225, [R1+0x190] ;  /* 0x0001900001e17983 */ /* 0x000ee20000300800 */
[----:B------:R-:W0:Y:S03]  /*14520*/  @!P4 LDC.64 R8, c[0x0][0x5c0] ;  /* 0x00017000ff08cb82 */ /* 0x000e260000000a00 */
[----:B------:R1:W-:Y:S04]  /*14530*/  @!P0 STG.E.U8 desc[UR48][R20.64+0x61], R41 ;  /* 0x0000612914008986 */ /* 0x0003e8000c101130 */
[----:B------:R-:W4:Y:S01]  /*14540*/  @!P4 LDG.E.U8 R22, desc[UR48][R26.64+0x68] ;  /* 0x000068301a16c981 */ /* 0x000f22000c1e1100 */
        /* <DEDUP_REMOVED lines=13> */
[----:B------:R-:W2:Y:S01]  /*14620*/  @!P4 LDG.E.U8 R22, desc[UR48][R26.64+0x69] ;  /* 0x000069301a16c981 */ /* 0x000ea2000c1e1100 */
[----:B-1----:R-:W1:Y:S01]  /*14630*/  @!P4 LDC.64 R20, c[0x0][0x5c0] ;  /* 0x00017000ff14cb82 */ /* 0x002e620000000a00 */
[----:B0-----:R-:W-:Y:S02]  /*14640*/  PRMT R8, RZ, 0x7610, R8 ;  /* 0x00007610ff087816 */ /* 0x001fe40000000008 */
        /* <DEDUP_REMOVED lines=11> */
[----:B------:R-:W3:Y:S01]  /*14700*/  @!P0 LDG.E.U8 R8, desc[UR48][R28.64+0x68] ;  /* 0x000068301c088981 */ /* 0x000ee2000c1e1100 */
        /* <DEDUP_REMOVED lines=10> */
[----:B------:R-:W-:Y:S04]  /*147b0*/  @!P0 STG.E.U8 desc[UR48][R18.64+0x68], R23 ;  /* 0x0000681712008986 */ /* 0x000fe8000c101130 */
        /* <DEDUP_REMOVED lines=8> */
[----:B0-----:R-:W-:Y:S02]  /*14840*/  F2FP.SATFINITE.E4M3.F32.PACK_AB_MERGE_C R9, RZ, R8, RZ ;  /* 0x00000008ff09723e */ /* 0x001fe400048070ff */
        /* <DEDUP_REMOVED lines=8> */
[----:B0-----:R-:W-:Y:S01]  /*148d0*/  PRMT R16, RZ, 0x7610, R16 ;  /* 0x00007610ff107816 */ /* 0x001fe20000000010 */
[----:B------:R-:W2:Y:S03]  /*148e0*/  LDL.LU R226, [R1+0x1a4] ;  /* 0x0001a40001e27983 */ /* 0x000ea60000300800 */
[----:B------:R-:W-:Y:S02]  /*148f0*/  F2FP.SATFINITE.E4M3.F32.PACK_AB_MERGE_C R19, RZ, R8, RZ ;  /* 0x00000008ff13723e */ /* 0x000fe400048070ff */
[----:B------:R-:W-:-:S03]  /*14900*/  PRMT R8, RZ, 0x7610, R8 ;  /* 0x00007610ff087816 */ /* 0x000fc60000000008 */
[----:B------:R0:W-:Y:S04]  /*14910*/  @!P6 STG.E.U8 desc[UR48][R14.64+0x60], R19 ;  /* 0x000060130e00e986 */ /* 0x0001e8000c101130 */
        /* <DEDUP_REMOVED lines=10> */
[----:B------:R-:W1:Y:S03]  /*149c0*/  @!P3 LDC.64 R8, c[0x0][0x5c0] ;  /* 0x00017000ff08bb82 */ /* 0x000e660000000a00 */
[----:B------:R4:W-:Y:S04]  /*149d0*/  @!P5 STG.E.U8 desc[UR48][R12.64+0x61], R17 ;  /* 0x000061110c00d986 */ /* 0x0009e8000c101130 */
[----:B------:R-:W2:Y:S01]  /*149e0*/  @!P3 LDG.E.U8 R16, desc[UR48][R32.64+0x60] ;  /* 0x000060302010b981 */ /* 0x000ea2000c1e1100 */
[----:B----4-:R-:W-:-:S02]  /*149f0*/  PRMT R12, RZ, 0x7610, R12 ;  /* 0x00007610ff0c7816 */ /* 0x010fc4000000000c */
[----:B-1----:R-:W-:-:S05]  /*14a00*/  @!P3 IADD3 R8, P4, R83, R8, RZ ;  /* 0x000000085308b210 */ /* 0x002fca0007f9e0ff */
[----:B------:R-:W-:Y:S01]  /*14a10*/  @!P3 IMAD.X R9, R84, 0x1, R9, P4 ;  /* 0x000000015409b824 */ /* 0x000fe200020e0609 */
        /* <DEDUP_REMOVED lines=18> */
[----:B------:R-:W-:Y:S02]  /*14b40*/  F2FP.SATFINITE.E4M3.F32.PACK_AB_MERGE_C R17, RZ, R12, RZ ;  /* 0x0000000cff11723e */ /* 0x000fe400048070ff */
[----:B------:R-:W-:-:S03]  /*14b50*/  PRMT R12, RZ, 0x7610, R12 ;  /* 0x00007610ff0c7816 */ /* 0x000fc6000000000c */
[----:B------:R1:W-:Y:S04]  /*14b60*/  @!P2 STG.E.U8 desc[UR48][R14.64+0x61], R17 ;  /* 0x000061110e00a986 */ /* 0x0003e8000c101130 */
[----:B------:R-:W3:Y:S01]  /*14b70*/  @!P6 LDG.E.U8 R12, desc[UR48][R30.64+0x68] ;  /* 0x000068301e0ce981 */ /* 0x000ee2000c1e1100 */
[----:B------:R-:W-:Y:S02]  /*14b80*/  ISETP.LT.OR P3, PT, R38, 0x6a, !P5 ;  /* 0x0000006a2600780c */ /* 0x000fe40006f61670 */
[----:B0-----:R-:W-:-:S11]  /*14b90*/  PRMT R8, RZ, 0x7610, R8 ;  /* 0x00007610ff087816 */ /* 0x001fd60000000008 */
[----:B-1----:R-:W0:Y:S01]  /*14ba0*/  @!P3 LDC.64 R14, c[0x0][0x5c0] ;  /* 0x00017000ff0ebb82 */ /* 0x002e220000000a00 */
[----:B---3--:R-:W-:-:S04]  /*14bb0*/  LOP3.LUT R12, R12, 0xff, RZ, 0xc0, !PT ;  /* 0x000000ff0c0c7812 */ /* 0x008fc800078ec0ff */
[----:B------:R-:W-:-:S05]  /*14bc0*/  F2FP.F16.E4M3.UNPACK_B R12, R12 ;  /* 0x0000000cff0c723e */ /* 0x000fca00020006ff */
[----:B------:R-:W-:-:S05]  /*14bd0*/  HADD2.F32 R12, -RZ, R12.H0_H0 ;  /* 0x2000000cff0c7230 */ /* 0x000fca0000004100 */
[----:B------:R-:W-:-:S04]  /*14be0*/  FMUL R12, R12, UR40 ;  /* 0x000000280c0c7c20 */ /* 0x000fc80008400000 */
[----:B------:R-:W-:Y:S02]  /*14bf0*/  FFMA R12, R225, UR41, R12 ;  /* 0x00000029e10c7c23 */ /* 0x000fe4000800000c */
[----:B------:R-:W3:Y:S03]  /*14c00*/  LDL.LU R225, [R1+0x1b4] ;  /* 0x0001b40001e17983 */ /* 0x000ee60000300800 */
[----:B------:R-:W-:-:S05]  /*14c10*/  F2FP.SATFINITE.E4M3.F32.PACK_AB_MERGE_C R13, RZ, R12, RZ ;  /* 0x0000000cff0d723e */ /* 0x000fca00048070ff */
[----:B------:R1:W-:Y:S04]  /*14c20*/  @!P6 STG.E.U8 desc[UR48][R10.64+0x68], R13 ;  /* 0x0000680d0a00e986 */ /* 0x0003e8000c101130 */
[----:B------:R-:W2:Y:S01]  /*14c30*/  @!P3 LDG.E.U8 R8, desc[UR48][R30.64+0x69] ;  /* 0x000069301e08b981 */ /* 0x000ea2000c1e1100 */
[----:B-1----:R-:W-:Y:S02]  /*14c40*/  PRMT R10, RZ, 0x7610, R10 ;  /* 0x00007610ff0a7816 */ /* 0x002fe4000000000a */
[----:B--2---:R-:W-:-:S04]  /*14c50*/  LOP3.LUT R8, R8, 0xff, RZ, 0xc0, !PT ;  /* 0x000000ff08087812 */ /* 0x004fc800078ec0ff */
[----:B------:R-:W-:-:S05]  /*14c60*/  F2FP.F16.E4M3.UNPACK_B R8, R8 ;  /* 0x00000008ff08723e */ /* 0x000fca00020006ff */
[----:B------:R-:W-:Y:S01]  /*14c70*/  HADD2.F32 R9, -RZ, R8.H0_H0 ;  /* 0x20000008ff097230 */ /* 0x000fe20000004100 */
[----:B0-----:R-:W-:-:S04]  /*14c80*/  @!P3 IADD3 R8, P2, P4, R24, R14, R5 ;  /* 0x0000000e1808b210 */ /* 0x001fc80007c5e005 */
[----:B------:R-:W-:Y:S01]  /*14c90*/  FMUL R12, R9, UR40 ;  /* 0x00000028090c7c20 */ /* 0x000fe20008400000 */
[----:B------:R-:W-:Y:S02]  /*14ca0*/  @!P3 IADD3.X R9, R40, R15, R7, P2, P4 ;  /* 0x0000000f2809b210 */ /* 0x000fe400017e8407 */
[----:B------:R-:W-:Y:S01]  /*14cb0*/  ISETP.LT.OR P2, PT, R38, 0x69, !P1 ;  /* 0x000000692600780c */ /* 0x000fe20004f41670 */
[----:B------:R-:W-:Y:S01]  /*14cc0*/  FFMA R12, R224, UR41, R12 ;  /* 0x00000029e00c7c23 */ /* 0x000fe2000800000c */
[----:B------:R-:W-:Y:S01]  /*14cd0*/  ISETP.LT.OR P1, PT, R38, 0x6a, !P1 ;  /* 0x0000006a2600780c */ /* 0x000fe20004f21670 */
[----:B------:R-:W2:Y:S03]  /*14ce0*/  LDL.LU R224, [R1+0x1b8] ;  /* 0x0001b80001e07983 */ /* 0x000ea60000300800 */
[----:B------:R-:W-:-:S05]  /*14cf0*/  F2FP.SATFINITE.E4M3.F32.PACK_AB_MERGE_C R13, RZ, R12, RZ ;  /* 0x0000000cff0d723e */ /* 0x000fca00048070ff */
[----:B------:R4:W-:Y:S02]  /*14d00*/  @!P3 STG.E.U8 desc[UR48][R8.64+0x69], R13 ;  /* 0x0000690d0800b986 */ /* 0x0009e4000c101130 */
[----:B------:R-:W0:Y:S02]  /*14d10*/  @!P2 LDC.64 R16, c[0x0][0x5c0] ;  /* 0x00017000ff10ab82 */ /* 0x000e240000000a00 */
[----:B------:R-:W3:Y:S01]  /*14d20*/  @!P2 LDG.E.U8 R10, desc[UR48][R32.64+0x68] ;  /* 0x00006830200aa981 */ /* 0x000ee2000c1e1100 */
[----:B------:R-:W-:-:S04]  /*14d30*/  @!P2 IADD3 R15, P3, P4, R2, R24, R5 ;  /* 0x00000018020fa210 */ /* 0x000fc80007c7e005 */
[----:B------:R-:W-:Y:S02]  /*14d40*/  @!P2 IADD3.X R12, R6, R40, R7, P3, P4 ;  /* 0x00000028060ca210 */ /* 0x000fe40001fe8407 */
[----:B---3--:R-:W-:-:S04]  /*14d50*/  LOP3.LUT R10, R10, 0xff, RZ, 0xc0, !PT ;  /* 0x000000ff0a0a7812 */ /* 0x008fc800078ec0ff */
[----:B------:R-:W-:-:S05]  /*14d60*/  F2FP.F16.E4M3.UNPACK_B R10, R10 ;  /* 0x0000000aff0a723e */ /* 0x000fca00020006ff */
[----:B------:R-:W-:-:S05]  /*14d70*/  HADD2.F32 R10, -RZ, R10.H0_H0 ;  /* 0x2000000aff0a7230 */ /* 0x000fca0000004100 */
[----:B------:R-:W-:Y:S01]  /*14d80*/  FMUL R11, R10, UR40 ;  /* 0x000000280a0b7c20 */ /* 0x000fe20008400000 */
[----:B0-----:R-:W-:-:S03]  /*14d90*/  @!P2 IADD3 R10, P3, R15, R16, RZ ;  /* 0x000000100f0aa210 */ /* 0x001fc60007f7e0ff */
[----:B----4-:R-:W-:Y:S02]  /*14da0*/  FFMA R8, R226, UR41, R11 ;  /* 0x00000029e2087c23 */ /* 0x010fe4000800000b */
[----:B------:R-:W-:Y:S01]  /*14db0*/  @!P2 IMAD.X R11, R12, 0x1, R17, P3 ;  /* 0x000000010c0ba824 */ /* 0x000fe200018e0611 */
[----:B------:R-:W-:Y:S01]  /*14dc0*/  ISETP.GE.AND P6, PT, R39, 0x101, PT ;  /* 0x000001012700780c */ /* 0x000fe20003fc6270 */
[----:B------:R-:W0:Y:S01]  /*14dd0*/  @!P1 LDC.64 R16, c[0x0][0x5c0] ;  /* 0x00017000ff109b82 */ /* 0x000e220000000a00 */
[----:B------:R-:W-:Y:S01]  /*14de0*/  F2FP.SATFINITE.E4M3.F32.PACK_AB_MERGE_C R9, RZ, R8, RZ ;  /* 0x00000008ff09723e */ /* 0x000fe200048070ff */
[----:B------:R-:W3:Y:S01]  /*14df0*/  LDL.LU R226, [R1+0x1bc] ;  /* 0x0001bc0001e27983 */ /* 0x000ee20000300800 */
[----:B------:R-:W-:-:S03]  /*14e00*/  PRMT R8, RZ, 0x7610, R8 ;  /* 0x00007610ff087816 */ /* 0x000fc60000000008 */
[----:B------:R1:W-:Y:S04]  /*14e10*/  @!P2 STG.E.U8 desc[UR48][R10.64+0x68], R9 ;  /* 0x000068090a00a986 */ /* 0x0003e8000c101130 */
[----:B------:R-:W4:Y:S01]  /*14e20*/  @!P1 LDG.E.U8 R8, desc[UR48][R32.64+0x69] ;  /* 0x0000693020089981 */ /* 0x000f22000c1e1100 */
[----:B------:R-:W-:Y:S02]  /*14e30*/  @!P1 IADD3 R13, P3, P4, R2, R24, R5 ;  /* 0x00000018020d9210 */ /* 0x000fe40007c7e005 */
[----:B------:R-:W-:Y:S02]  /*14e40*/  ISETP.LT.OR P2, PT, R38, 0x61, !P6 ;  /* 0x000000612600780c */ /* 0x000fe40007741670 */
[----:B------:R-:W-:Y:S02]  /*14e50*/  @!P1 IADD3.X R14, R6, R40, R7, P3, P4 ;  /* 0x00000028060e9210 */ /* 0x000fe40001fe8407 */
[----:B-1----:R-:W-:-:S02]  /*14e60*/  PRMT R10, RZ, 0x7610, R10 ;  /* 0x00007610ff0a7816 */ /* 0x002fc4000000000a */
[----:B----4-:R-:W-:-:S04]  /*14e70*/  LOP3.LUT R8, R8, 0xff, RZ, 0xc0, !PT ;  /* 0x000000ff08087812 */ /* 0x010fc800078ec0ff */
[----:B------:R-:W-:-:S05]  /*14e80*/  F2FP.F16.E4M3.UNPACK_B R8, R8 ;  /* 0x00000008ff08723e */ /* 0x000fca00020006ff */
[----:B------:R-:W-:-:S05]  /*14e90*/  HADD2.F32 R8, -RZ, R8.H0_H0 ;  /* 0x20000008ff087230 */ /* 0x000fca0000004100 */
[----:B------:R-:W-:-:S04]  /*14ea0*/  FMUL R8, R8, UR40 ;  /* 0x0000002808087c20 */ /* 0x000fc80008400000 */
[----:B------:R-:W-:Y:S01]  /*14eb0*/  FFMA R12, R225, UR41, R8 ;  /* 0x00000029e10c7c23 */ /* 0x000fe20008000008 */
[----:B0-----:R-:W-:Y:S01]  /*14ec0*/  @!P1 IADD3 R8, P3, R13, R16, RZ ;  /* 0x000000100d089210 */ /* 0x001fe20007f7e0ff */
[----:B------:R-:W4:Y:S03]  /*14ed0*/  LDL.LU R225, [R1+0x1c0] ;  /* 0x0001c00001e17983 */ /* 0x000f260000300800 */
[----:B------:R-:W-:Y:S01]  /*14ee0*/  F2FP.SATFINITE.E4M3.F32.PACK_AB_MERGE_C R13, RZ, R12, RZ ;  /* 0x0000000cff0d723e */ /* 0x000fe200048070ff */
[----:B------:R-:W-:Y:S02]  /*14ef0*/  @!P1 IMAD.X R9, R14, 0x1, R17, P3 ;  /* 0x000000010e099824 */ /* 0x000fe400018e0611 */
[----:B------:R-:W0:Y:S03]  /*14f00*/  @!P2 LDC.64 R14, c[0x0][0x5c0] ;  /* 0x00017000ff0eab82 */ /* 0x000e260000000a00 */
[----:B------:R1:W-:Y:S04]  /*14f10*/  @!P1 STG.E.U8 desc[UR48][R8.64+0x69], R13 ;  /* 0x0000690d08009986 */ /* 0x0003e8000c101130 */
[----:B------:R-:W2:Y:S01]  /*14f20*/  @!P2 LDG.E.U8 R10, desc[UR48][R34.64+0x60] ;  /* 0x00006030220aa981 */ /* 0x000ea2000c1e1100 */
[----:B------:R-:W-:-:S02]  /*14f30*/  ISETP.LT.OR P1, PT, R38, 0x62, !P6 ;  /* 0x000000622600780c */ /* 0x000fc40007721670 */
[----:B-1----:R-:W-:Y:S02]  /*14f40*/  PRMT R8, RZ, 0x7610, R8 ;  /* 0x00007610ff087816 */ /* 0x002fe40000000008 */
[----:B--2---:R-:W-:-:S04]  /*14f50*/  LOP3.LUT R10, R10, 0xff, RZ, 0xc0, !PT ;  /* 0x000000ff0a0a7812 */ /* 0x004fc800078ec0ff */
[----:B------:R-:W-:-:S05]  /*14f60*/  F2FP.F16.E4M3.UNPACK_B R10, R10 ;  /* 0x0000000aff0a723e */ /* 0x000fca00020006ff */
[----:B------:R-:W-:-:S05]  /*14f70*/  HADD2.F32 R10, -RZ, R10.H0_H0 ;  /* 0x2000000aff0a7230 */ /* 0x000fca0000004100 */
[----:B------:R-:W-:Y:S01]  /*14f80*/  FMUL R11, R10, UR40 ;  /* 0x000000280a0b7c20 */ /* 0x000fe20008400000 */
[----:B0-----:R-:W-:-:S03]  /*14f90*/  @!P2 IADD3 R10, P3, P4, R24, R14, R3 ;  /* 0x0000000e180aa210 */ /* 0x001fc60007c7e003 */
[----:B------:R-:W-:Y:S01]  /*14fa0*/  FFMA R12, R224, UR41, R11 ;  /* 0x00000029e00c7c23 */ /* 0x000fe2000800000b */
[----:B------:R-:W-:Y:S02]  /*14fb0*/  @!P2 IADD3.X R11, R40, R15, R4, P3, P4 ;  /* 0x0000000f280ba210 */ /* 0x000fe40001fe8404 */
[----:B------:R-:W0:Y:S02]  /*14fc0*/  @!P1 LDC.64 R14, c[0x0][0x5c0] ;  /* 0x00017000ff0e9b82 */ /* 0x000e240000000a00 */
[----:B------:R-:W-:-:S05]  /*14fd0*/  F2FP.SATFINITE.E4M3.F32.PACK_AB_MERGE_C R13, RZ, R12, RZ ;  /* 0x0000000cff0d723e */ /* 0x000fca00048070ff */
[----:B------:R1:W-:Y:S04]  /*14fe0*/  @!P2 STG.E.U8 desc[UR48][R10.64+0x60], R13 ;  /* 0x0000600d0a00a986 */ /* 0x0003e8000c101130 */
[----:B------:R-:W2:Y:S01]  /*14ff0*/  @!P1 LDG.E.U8 R8, desc[UR48][R34.64+0x61] ;  /* 0x0000613022089981 */ /* 0x000ea2000c1e1100 */
[----:B------:R-:W-:-:S04]  /*15000*/  LOP3.LUT P0, RZ, R227, 0x800, RZ, 0xc0, !PT ;  /* 0x00000800e3ff7812 */ /* 0x000fc8000780c0ff */
[----:B------:R-:W-:Y:S02]  /*15010*/  ISETP.LT.OR P2, PT, R38, 0x61, !P0 ;  /* 0x000000612600780c */ /* 0x000fe40004741670 */
[----:B-1----:R-:W-:-:S11]  /*15020*/  PRMT R10, RZ, 0x7610, R10 ;  /* 0x00007610ff0a7816 */ /* 0x002fd6000000000a */
[----:B------:R-:W1:Y:S01]  /*15030*/  @!P2 LDC.64 R16, c[0x0][0x5c0] ;  /* 0x00017000ff10ab82 */ /* 0x000e620000000a00 */
[----:B--2---:R-:W-:-:S04]  /*15040*/  LOP3.LUT R8, R8, 0xff, RZ, 0xc0, !PT ;  /* 0x000000ff08087812 */ /* 0x004fc800078ec0ff */
[----:B------:R-:W-:-:S05]  /*15050*/  F2FP.F16.E4M3.UNPACK_B R8, R8 ;  /* 0x00000008ff08723e */ /* 0x000fca00020006ff */
[----:B------:R-:W-:-:S05]  /*15060*/  HADD2.F32 R8, -RZ, R8.H0_H0 ;  /* 0x20000008ff087230 */ /* 0x000fca0000004100 */
[----:B------:R-:W-:Y:S01]  /*15070*/  FMUL R9, R8, UR40 ;  /* 0x0000002808097c20 */ /* 0x000fe20008400000 */
[----:B0-----:R-:W-:-:S03]  /*15080*/  @!P1 IADD3 R8, P3, P4, R24, R14, R3 ;  /* 0x0000000e18089210 */ /* 0x001fc60007c7e003 */
[----:B---3--:R-:W-:Y:S01]  /*15090*/  FFMA R12, R226, UR41, R9 ;  /* 0x00000029e20c7c23 */ /* 0x008fe20008000009 */
[----:B------:R-:W-:Y:S01]  /*150a0*/  @!P1 IADD3.X R9, R40, R15, R4, P3, P4 ;  /* 0x0000000f28099210 */ /* 0x000fe20001fe8404 */
[----:B------:R-:W2:Y:S03]  /*150b0*/  LDL.LU R226, [R1+0x1c4] ;  /* 0x0001c40001e27983 */ /* 0x000ea60000300800 */
[----:B------:R-:W-:Y:S01]  /*150c0*/  F2FP.SATFINITE.E4M3.F32.PACK_AB_MERGE_C R13, RZ, R12, RZ ;  /* 0x0000000cff0d723e */ /* 0x000fe200048070ff */
[----:B------:R-:W3:Y:S04]  /*150d0*/  LDL.LU R224, [R1+0x1c8] ;  /* 0x0001c80001e07983 */ /* 0x000ee80000300800 */
[----:B------:R4:W-:Y:S04]  /*150e0*/  @!P1 STG.E.U8 desc[UR48][R8.64+0x61], R13 ;  /* 0x0000610d08009986 */ /* 0x0009e8000c101130 */
[----:B------:R-:W4:Y:S01]  /*150f0*/  @!P2 LDG.E.U8 R10, desc[UR48][R36.64+0x60] ;  /* 0x00006030240aa981 */ /* 0x000f22000c1e1100 */
[----:B------:R-:W-:-:S02]  /*15100*/  @!P2 IADD3 R15, P3, P4, R2, R24, R3 ;  /* 0x00000018020fa210 */ /* 0x000fc40007c7e003 */
[----:B------:R-:W-:Y:S02]  /*15110*/  ISETP.LT.OR P1, PT, R38, 0x62, !P0 ;  /* 0x000000622600780c */ /* 0x000fe40004721670 */
[----:B------:R-:W-:Y:S02]  /*15120*/  @!P2 IADD3.X R12, R6, R40, R4, P3, P4 ;  /* 0x00000028060ca210 */ /* 0x000fe40001fe8404 */
[----:B----4-:R-:W-:-:S04]  /*15130*/  LOP3.LUT R10, R10, 0xff, RZ, 0xc0, !PT ;  /* 0x000000ff0a0a7812 */ /* 0x010fc800078ec0ff */
[----:B------:R-:W-:-:S05]  /*15140*/  F2FP.F16.E4M3.UNPACK_B R10, R10 ;  /* 0x0000000aff0a723e */ /* 0x000fca00020006ff */
[----:B------:R-:W-:-:S05]  /*15150*/  HADD2.F32 R10, -RZ, R10.H0_H0 ;  /* 0x2000000aff0a7230 */ /* 0x000fca0000004100 */
[----:B------:R-:W-:Y:S01]  /*15160*/  FMUL R11, R10, UR40 ;  /* 0x000000280a0b7c20 */ /* 0x000fe20008400000 */
[----:B-1----:R-:W-:-:S03]  /*15170*/  @!P2 IADD3 R10, P3, R15, R16, RZ ;  /* 0x000000100f0aa210 */ /* 0x002fc60007f7e0ff */
[----:B------:R-:W-:Y:S02]  /*15180*/  FFMA R8, R225, UR41, R11 ;  /* 0x00000029e1087c23 */ /* 0x000fe4000800000b */
[----:B------:R-:W-:Y:S01]  /*15190*/  @!P2 IMAD.X R11, R12, 0x1, R17, P3 ;  /* 0x000000010c0ba824 */ /* 0x000fe200018e0611 */
[----:B------:R-:W4:Y:S01]  /*151a0*/  LDL.LU R225, [R1+0x1cc] ;  /* 0x0001cc0001e17983 */ /* 0x000f220000300800 */
[----:B------:R-:W0:Y:S01]  /*151b0*/  @!P1 LDC.64 R16, c[0x0][0x5c0] ;  /* 0x00017000ff109b82 */ /* 0x000e220000000a00 */
[----:B------:R-:W-:Y:S02]  /*151c0*/  F2FP.SATFINITE.E4M3.F32.PACK_AB_MERGE_C R13, RZ, R8, RZ ;  /* 0x00000008ff0d723e */ /* 0x000fe400048070ff */
[----:B------:R-:W-:-:S03]  /*151d0*/  PRMT R8, RZ, 0x7610, R8 ;  /* 0x00007610ff087816 */ /* 0x000fc60000000008 */
[----:B------:R2:W-:Y:S04]  /*151e0*/  @!P2 STG.E.U8 desc[UR48][R10.64+0x60], R13 ;  /* 0x0000600d0a00a986 */ /* 0x0005e8000c101130 */
[----:B------:R-:W3:Y:S01]  /*151f0*/  @!P1 LDG.E.U8 R8, desc[UR48][R36.64+0x61] ;  /* 0x0000613024089981 */ /* 0x000ee2000c1e1100 */
[----:B------:R-:W-:Y:S02]  /*15200*/  @!P1 IADD3 R15, P3, P4, R2, R24, R3 ;  /* 0x00000018020f9210 */ /* 0x000fe40007c7e003 */
[----:B------:R-:W-:Y:S02]  /*15210*/  ISETP.LT.OR P2, PT, R38, 0x69, !P6 ;  /* 0x000000692600780c */ /* 0x000fe40007741670 */
[----:B------:R-:W-:Y:S02]  /*15220*/  @!P1 IADD3.X R12, R6, R40, R4, P3, P4 ;  /* 0x00000028060c9210 */ /* 0x000fe40001fe8404 */
[----:B---3--:R-:W-:-:S04]  /*15230*/  LOP3.LUT R8, R8, 0xff, RZ, 0xc0, !PT ;  /* 0x000000ff08087812 */ /* 0x008fc800078ec0ff */
[----:B------:R-:W-:-:S05]  /*15240*/  F2FP.F16.E4M3.UNPACK_B R8, R8 ;  /* 0x00000008ff08723e */ /* 0x000fca00020006ff */
[----:B------:R-:W-:-:S05]  /*15250*/  HADD2.F32 R8, -RZ, R8.H0_H0 ;  /* 0x20000008ff087230 */ /* 0x000fca0000004100 */
[----:B------:R-:W-:Y:S01]  /*15260*/  FMUL R9, R8, UR40 ;  /* 0x0000002808097c20 */ /* 0x000fe20008400000 */
[----:B0-----:R-:W-:Y:S02]  /*15270*/  @!P1 IADD3 R8, P3, R15, R16, RZ ;  /* 0x000000100f089210 */ /* 0x001fe40007f7e0ff */
[----:B------:R-:W0:Y:S01]  /*15280*/  @!P2 LDC.64 R14, c[0x0][0x5c0] ;  /* 0x00017000ff0eab82 */ /* 0x000e220000000a00 */
[----:B--2---:R-:W-:Y:S02]  /*15290*/  FFMA R10, R226, UR41, R9 ;  /* 0x00000029e20a7c23 */ /* 0x004fe40008000009 */
[----:B------:R-:W-:Y:S01]  /*152a0*/  @!P1 IMAD.X R9, R12, 0x1, R17, P3 ;  /* 0x000000010c099824 */ /* 0x000fe200018e0611 */
[----:B------:R-:W2:Y:S02]  /*152b0*/  LDL.LU R226, [R1+0x1d0] ;  /* 0x0001d00001e27983 */ /* 0x000ea40000300800 */
[----:B------:R-:W-:Y:S02]  /*152c0*/  F2FP.SATFINITE.E4M3.F32.PACK_AB_MERGE_C R13, RZ, R10, RZ ;  /* 0x0000000aff0d723e */ /* 0x000fe400048070ff */
[----:B------:R-:W-:-:S03]  /*152d0*/  PRMT R10, RZ, 0x7610, R10 ;  /* 0x00007610ff0a7816 */ /* 0x000fc6000000000a */
[----:B------:R1:W-:Y:S04]  /*152e0*/  @!P1 STG.E.U8 desc[UR48][R8.64+0x61], R13 ;  /* 0x0000610d08009986 */ /* 0x0003e8000c101130 */
[----:B------:R-:W3:Y:S01]  /*152f0*/  @!P2 LDG.E.U8 R10, desc[UR48][R34.64+0x68] ;  /* 0x00006830220aa981 */ /* 0x000ee2000c1e1100 */
[----:B------:R-:W-:Y:S02]  /*15300*/  ISETP.LT.OR P1, PT, R38, 0x6a, !P6 ;  /* 0x0000006a2600780c */ /* 0x000fe40007721670 */
[----:B-1----:R-:W-:Y:S02]  /*15310*/  PRMT R8, RZ, 0x7610, R8 ;  /* 0x00007610ff087816 */ /* 0x002fe40000000008 */
[----:B---3--:R-:W-:-:S04]  /*15320*/  LOP3.LUT R10, R10, 0xff, RZ, 0xc0, !PT ;  /* 0x000000ff0a0a7812 */ /* 0x008fc800078ec0ff */
        /* <DEDUP_REMOVED lines=9> */
[----:B------:R-:W3:Y:S01]  /*153c0*/  @!P1 LDG.E.U8 R8, desc[UR48][R34.64+0x69] ;  /* 0x0000693022089981 */ /* 0x000ee2000c1e1100 */
[----:B------:R-:W-:Y:S02]  /*153d0*/  ISETP.LT.OR P2, PT, R38, 0x69, !P0 ;  /* 0x000000692600780c */ /* 0x000fe40004741670 */
[----:B-1----:R-:W-:-:S11]  /*153e0*/  PRMT R10, RZ, 0x7610, R10 ;  /* 0x00007610ff0a7816 */ /* 0x002fd6000000000a */
[----:B------:R-:W1:Y:S01]  /*153f0*/  @!P2 LDC.64 R16, c[0x0][0x5c0] ;  /* 0x00017000ff10ab82 */ /* 0x000e620000000a00 */
[----:B---3--:R-:W-:-:S04]  /*15400*/  LOP3.LUT R8, R8, 0xff, RZ, 0xc0, !PT ;  /* 0x000000ff08087812 */ /* 0x008fc800078ec0ff */
[----:B------:R-:W-:-:S05]  /*15410*/  F2FP.F16.E4M3.UNPACK_B R8, R8 ;  /* 0x00000008ff08723e */ /* 0x000fca00020006ff */
[----:B------:R-:W-:-:S05]  /*15420*/  HADD2.F32 R8, -RZ, R8.H0_H0 ;  /* 0x20000008ff087230 */ /* 0x000fca0000004100 */
[----:B------:R-:W-:Y:S01]  /*15430*/  FMUL R9, R8, UR40 ;  /* 0x0000002808097c20 */ /* 0x000fe20008400000 */
[----:B0-----:R-:W-:-:S03]  /*15440*/  @!P1 IADD3 R8, P3, P4, R24, R14, R3 ;  /* 0x0000000e18089210 */ /* 0x001fc60007c7e003 */
[----:B----4-:R-:W-:Y:S01]  /*15450*/  FFMA R12, R225, UR41, R9 ;  /* 0x00000029e10c7c23 */ /* 0x010fe20008000009 */
[----:B------:R-:W-:-:S04]  /*15460*/  @!P1 IADD3.X R9, R40, R15, R4, P3, P4 ;  /* 0x0000000f28099210 */ /* 0x000fc80001fe8404 */
[----:B------:R-:W-:-:S05]  /*15470*/  F2FP.SATFINITE.E4M3.F32.PACK_AB_MERGE_C R13, RZ, R12, RZ ;  /* 0x0000000cff0d723e */ /* 0x000fca00048070ff */
[----:B------:R0:W-:Y:S04]  /*15480*/  @!P1 STG.E.U8 desc[UR48][R8.64+0x69], R13 ;  /* 0x0000690d08009986 */ /* 0x0001e8000c101130 */
[----:B------:R-:W3:Y:S01]  /*15490*/  @!P2 LDG.E.U8 R10, desc[UR48][R36.64+0x68] ;  /* 0x00006830240aa981 */ /* 0x000ee2000c1e1100 */
[----:B------:R-:W-:-:S04]  /*154a0*/  @!P2 IADD3 R15, P1, P3, R2, R24, R3 ;  /* 0x00000018020fa210 */ /* 0x000fc80007b3e003 */
[----:B------:R-:W-:Y:S02]  /*154b0*/  @!P2 IADD3.X R14, R6, R40, R4, P1, P3 ;  /* 0x00000028060ea210 */ /* 0x000fe40000fe6404 */
[----:B------:R-:W-:Y:S01]  /*154c0*/  ISETP.LT.OR P0, PT, R38, 0x6a, !P0 ;  /* 0x0000006a2600780c */ /* 0x000fe20004701670 */
[----:B------:R-:W-:Y:S01]  /*154d0*/  BSSY B1, `(.L_x_33) ;  /* 0x000000d000017945 */ /* 0x000fe20003800000 */
[----:B0-----:R-:W-:Y:S02]  /*154e0*/  PRMT R8, RZ, 0x7610, R8 ;  /* 0x00007610ff087816 */ /* 0x001fe40000000008 */
[----:B---3--:R-:W-:-:S04]  /*154f0*/  LOP3.LUT R10, R10, 0xff, RZ, 0xc0, !PT ;  /* 0x000000ff0a0a7812 */ /* 0x008fc800078ec0ff */
[----:B------:R-:W-:-:S05]  /*15500*/  F2FP.F16.E4M3.UNPACK_B R10, R10 ;  /* 0x0000000aff0a723e */ /* 0x000fca00020006ff */
[----:B------:R-:W-:-:S05]  /*15510*/  HADD2.F32 R10, -RZ, R10.H0_H0 ;  /* 0x2000000aff0a7230 */ /* 0x000fca0000004100 */
[----:B------:R-:W-:Y:S01]  /*15520*/  FMUL R11, R10, UR40 ;  /* 0x000000280a0b7c20 */ /* 0x000fe20008400000 */
[----:B-1----:R-:W-:-:S03]  /*15530*/  @!P2 IADD3 R10, P4, R15, R16, RZ ;  /* 0x000000100f0aa210 */ /* 0x002fc60007f9e0ff */
[----:B--2---:R-:W-:Y:S02]  /*15540*/  FFMA R12, R226, UR41, R11 ;  /* 0x00000029e20c7c23 */ /* 0x004fe4000800000b */
[----:B------:R-:W-:-:S03]  /*15550*/  @!P2 IMAD.X R11, R14, 0x1, R17, P4 ;  /* 0x000000010e0ba824 */ /* 0x000fc600020e0611 */
[----:B------:R-:W-:-:S05]  /*15560*/  F2FP.SATFINITE.E4M3.F32.PACK_AB_MERGE_C R9, RZ, R12, RZ ;  /* 0x0000000cff09723e */ /* 0x000fca00048070ff */
[----:B------:R0:W-:Y:S01]  /*15570*/  @!P2 STG.E.U8 desc[UR48][R10.64+0x68], R9 ;  /* 0x000068090a00a986 */ /* 0x0001e2000c101130 */
[----:B------:R-:W-:Y:S05]  /*15580*/  @P0 BRA `(.L_x_34) ;  /* 0x0000000000040947 */ /* 0x000fea0003800000 */
[----:B------:R1:W5:Y:S02]  /*15590*/  LDG.E.U8 R8, desc[UR48][R36.64+0x69] ;  /* 0x0000693024087981 */ /* 0x000364000c1e1100 */
.L_x_34:
[----:B------:R-:W-:Y:S05]  /*155a0*/  BSYNC B1 ;  /* 0x0000000000017941 */ /* 0x000fea0003800000 */
.L_x_33:
[----:B------:R-:W-:Y:S05]  /*155b0*/  @P0 BRA `(.L_x_35) ;  /* 0x0000007000640947 */ /* 0x000fea0003800000 */
[----:B0-----:R-:W2:Y:S01]  /*155c0*/  LDL.LU R10, [R1+0x1d4] ;  /* 0x0001d400010a7983 */ /* 0x001ea20000300800 */
[----:B-----5:R-:W-:Y:S01]  /*155d0*/  LOP3.LUT R8, R8, 0xff, RZ, 0xc0, !PT ;  /* 0x000000ff08087812 */ /* 0x020fe200078ec0ff */
[----:B------:R-:W-:Y:S01]  /*155e0*/  ULDC.64 UR8, c[0x0][0x5c0] ;  /* 0x0001700000087ab9 */ /* 0x000fe20000000a00 */
[----:B------:R-:W-:Y:S02]  /*155f0*/  IADD3 R24, P0, P1, R2, R24, R3 ;  /* 0x0000001802187210 */ /* 0x000fe4000791e003 */
[----:B------:R-:W-:Y:S02]  /*15600*/  F2FP.F16.E4M3.UNPACK_B R8, R8 ;  /* 0x00000008ff08723e */ /* 0x000fe400020006ff */
[----:B------:R-:W-:-:S03]  /*15610*/  IADD3.X R40, R6, R40, R4, P0, P1 ;  /* 0x0000002806287210 */ /* 0x000fc600007e2404 */
[----:B------:R-:W-:-:S05]  /*15620*/  HADD2.F32 R8, -RZ, R8.H0_H0 ;  /* 0x20000008ff087230 */ /* 0x000fca0000004100 */
[----:B------:R-:W-:Y:S01]  /*15630*/  FMUL R9, R8, UR40 ;  /* 0x0000002808097c20 */ /* 0x000fe20008400000 */
[----:B------:R-:W-:-:S03]  /*15640*/  IADD3 R8, P0, R24, UR8, RZ ;  /* 0x0000000818087c10 */ /* 0x000fc6000ff1e0ff */
[----:B--2---:R-:W-:Y:S01]  /*15650*/  FFMA R10, R10, UR41, R9 ;  /* 0x000000290a0a7c23 */ /* 0x004fe20008000009 */
[----:B------:R-:W-:-:S04]  /*15660*/  IADD3.X R9, R40, UR9, RZ, P0, !PT ;  /* 0x0000000928097c10 */ /* 0x000fc800087fe4ff */
[----:B------:R-:W-:-:S05]  /*15670*/  F2FP.SATFINITE.E4M3.F32.PACK_AB_MERGE_C R11, RZ, R10, RZ ;  /* 0x0000000aff0b723e */ /* 0x000fca00048070ff */
[----:B------:R2:W-:Y:S01]  /*15680*/  STG.E.U8 desc[UR48][R8.64+0x69], R11 ;  /* 0x0000690b08007986 */ /* 0x0005e2000c101130 */
[----:B------:R-:W-:Y:S05]  /*15690*/  BRA `(.L_x_35) ;  /* 0x00000070002c7947 */ /* 0x000fea0003800000 */
.L_x_32:
[----:B------:R-:W-:Y:S01]  /*156a0*/  ISETP.GE.AND P2, PT, R39, 0x9, PT ;  /* 0x000000092700780c */ /* 0x000fe20003f46270 */
[----:B------:R-:W2:Y:S01]  /*156b0*/  LDL.LU R226, [R1+0x8] ;  /* 0x0000080001e27983 */ /* 0x000ea20000300800 */
[----:B------:R-:W-:Y:S01]  /*156c0*/  LOP3.LUT R227, R227, 0xffffffdf, RZ, 0xc0, !PT ;  /* 0xffffffdfe3e37812 */ /* 0x000fe200078ec0ff */
[----:B------:R-:W-:Y:S01]  /*156d0*/  FMUL R225, R225, UR41 ;  /* 0x00000029e1e17c20 */ /* 0x000fe20008400000 */
[C---:B------:R-:W-:Y:S02]  /*156e0*/  ISETP.LT.OR P5, PT, R38.reuse, 0x1, !P2 ;  /* 0x000000012600780c */ /* 0x040fe400057a1670 */
[C---:B------:R-:W-:Y:S02]  /*156f0*/  ISETP.LT.OR P3, PT, R38.reuse, 0x2, !P2 ;  /* 0x000000022600780c */ /* 0x040fe40005761670 */
[----:B------:R-:W-:Y:S02]  /*15700*/  ISETP.LT.OR P4, PT, R38, 0x9, !P2 ;  /* 0x000000092600780c */ /* 0x000fe40005781670 */
[----:B------:R-:W-:-:S02]  /*15710*/  LOP3.LUT R228, R228, 0xfffffff7, RZ, 0xc0, !PT ;  /* 0xfffffff7e4e47812 */ /* 0x000fc400078ec0ff */
[----:B------:R-:W-:-:S05]  /*15720*/  F2FP.SATFINITE.E4M3.F32.PACK_AB_MERGE_C R225, RZ, R225, RZ ;  /* 0x000000e1ffe1723e */ /* 0x000fca00048070ff */
[----:B------:R-:W0:Y:S04]  /*15730*/  @!P5 LDC.64 R30, c[0x0][0x5c0] ;  /* 0x00017000ff1edb82 */ /* 0x000e280000000a00 */
[----:B------:R-:W-:-:S04]  /*15740*/  @P4 LOP3.LUT R227, R227, 0x20, RZ, 0xfc, !PT ;  /* 0x00000020e3e34812 */ /* 0x000fc800078efcff */
[----:B------:R-:W1:Y:S01]  /*15750*/  @!P3 LDC.64 R28, c[0x0][0x5c0] ;  /* 0x00017000ff1cbb82 */ /* 0x000e620000000a00 */
[----:B------:R-:W-:-:S07]  /*15760*/  LOP3.LUT R227, R227, 0xffffffbf, RZ, 0xc0, !PT ;  /* 0xffffffbfe3e37812 */ /* 0x000fce00078ec0ff */
[----:B------:R-:W3:Y:S01]  /*15770*/  @!P4 LDC.64 R26, c[0x0][0x5c0] ;  /* 0x00017000ff1acb82 */ /* 0x000ee20000000a00 */
[----:B0----5:R-:W-:-:S04]  /*15780*/  @!P5 IADD3 R30, P0, P1, R24, R30, R2 ;  /* 0x0000001e181ed210 */ /* 0x021fc8000791e002 */
[----:B------:R-:W-:Y:S02]  /*15790*/  @!P5 IADD3.X R31, R40, R31, R6, P0, P1 ;  /* 0x0000001f281fd210 */ /* 0x000fe400007e2406 */
[----:B-1----:R-:W-:-:S04]  /*157a0*/  @!P3 IADD3 R28, P0, P1, R24, R28, R2 ;  /* 0x0000001c181cb210 */ /* 0x002fc8000791e002 */
[----:B------:R-:W-:Y:S02]  /*157b0*/  @!P3 IADD3.X R29, R40, R29, R6, P0, P1 ;  /* 0x0000001d281db210 */ /* 0x000fe400007e2406 */
[----:B------:R-:W-:Y:S02]  /*157c0*/  ISETP.LT.OR P3, PT, R38, 0xa, !P2 ;  /* 0x0000000a2600780c */ /* 0x000fe40005761670 */
[----:B---3--:R-:W-:-:S04]  /*157d0*/  @!P4 IADD3 R32, P0, P1, R24, R26, R2 ;  /* 0x0000001a1820c210 */ /* 0x008fc8000791e002 */
[----:B------:R-:W-:-:S07]  /*157e0*/  @!P4 IADD3.X R33, R40, R27, R6, P0, P1 ;  /* 0x0000001b2821c210 */ /* 0x000fce00007e2406 */
[----:B------:R-:W0:Y:S01]  /*157f0*/  @!P3 LDC.64 R26, c[0x0][0x5c0] ;  /* 0x00017000ff1abb82 */ /* 0x000e220000000a00 */
[----:B------:R-:W-:-:S04]  /*15800*/  @P3 LOP3.LUT R227, R227, 0x40, RZ, 0xfc, !PT ;  /* 0x00000040e3e33812 */ /* 0x000fc800078efcff */
[----:B------:R-:W-:Y:S02]  /*15810*/  LOP3.LUT R227, R227, 0xffffff7f, RZ, 0xc0, !PT ;  /* 0xffffff7fe3e37812 */ /* 0x000fe400078ec0ff */
[----:B0-----:R-:W-:-:S04]  /*15820*/  @!P3 IADD3 R42, P0, P1, R24, R26, R2 ;  /* 0x0000001a182ab210 */ /* 0x001fc8000791e002 */
[----:B------:R-:W-:Y:S02]  /*15830*/  @!P3 IADD3.X R43, R40, R27, R6, P0, P1 ;  /* 0x0000001b282bb210 */ /* 0x000fe400007e2406 */
[----:B------:R-:W-:-:S04]  /*15840*/  ISETP.GE.AND P1, PT, R39, 0x81, PT ;  /* 0x000000812700780c */ /* 0x000fc80003f26270 */
[C---:B------:R-:W-:Y:S02]  /*15850*/  ISETP.LT.OR P0, PT, R38.reuse, 0x1, !P1 ;  /* 0x000000012600780c */ /* 0x040fe40004f01670 */
[----:B------:R-:W-:-:S11]  /*15860*/  ISETP.LT.OR P4, PT, R38, 0x2, !P1 ;  /* 0x000000022600780c */ /* 0x000fd60004f81670 */
[----:B------:R-:W0:Y:S01]  /*15870*/  @!P0 LDC.64 R26, c[0x0][0x5c0] ;  /* 0x00017000ff1a8b82 */ /* 0x000e220000000a00 */
[----:B------:R-:W-:-:S04]  /*15880*/  @P0 LOP3.LUT R227, R227, 0x80, RZ, 0xfc, !PT ;  /* 0x00000080e3e30812 */ /* 0x000fc800078efcff */
[----:B------:R-:W-:-:S04]  /*15890*/  LOP3.LUT R227, R227, 0xfffffeff, RZ, 0xc0, !PT ;  /* 0xfffffeffe3e37812 */ /* 0x000fc800078ec0ff */
[----:B------:R-:W-:Y:S02]  /*158a0*/  @P1 LOP3.LUT R227, R227, 0x100, RZ, 0xfc, !PT ;  /* 0x00000100e3e31812 */ /* 0x000fe400078efcff */
[----:B0-----:R-:W-:-:S04]  /*158b0*/  @!P0 IADD3 R36, P5, P6, R24, R26, R5 ;  /* 0x0000001a18248210 */ /* 0x001fc80007ebe005 */
[----:B------:R-:W-:Y:S02]  /*158c0*/  @!P0 IADD3.X R37, R40, R27, R7, P5, P6 ;  /* 0x0000001b28258210 */ /* 0x000fe40002fec407 */
[----:B------:R-:W0:Y:S01]  /*158d0*/  @!P4 LDC.64 R26, c[0x0][0x5c0] ;  /* 0x00017000ff1acb82 */ /* 0x000e220000000a00 */
[----:B------:R-:W-:-:S13]  /*158e0*/  ISETP.LT.OR P0, PT, R38, 0x9, !P1 ;  /* 0x000000092600780c */ /* 0x000fda0004f01670 */
[----:B------:R-:W-:-:S04]  /*158f0*/  @P0 LOP3.LUT R228, R228, 0x8, RZ, 0xfc, !PT ;  /* 0x00000008e4e40812 */ /* 0x000fc800078efcff */
[----:B------:R-:W-:Y:S02]  /*15900*/  LOP3.LUT R228, R228, 0xffffffef, RZ, 0xc0, !PT ;  /* 0xffffffefe4e47812 */ /* 0x000fe400078ec0ff */
[----:B0-----:R-:W-:-:S04]  /*15910*/  @!P4 IADD3 R34, P5, P6, R24, R26, R5 ;  /* 0x0000001a1822c210 */ /* 0x001fc80007ebe005 */
[----:B------:R-:W-:Y:S02]  /*15920*/  @!P4 IADD3.X R35, R40, R27, R7, P5, P6 ;  /* 0x0000001b2823c210 */ /* 0x000fe40002fec407 */
[----:B------:R-:W0:Y:S01]  /*15930*/  @!P0 LDC.64 R26, c[0x0][0x5c0] ;  /* 0x00017000ff1a8b82 */ /* 0x000e220000000a00 */
[----:B------:R-:W-:Y:S02]  /*15940*/  ISETP.GE.AND P4, PT, R39, 0x1, PT ;  /* 0x000000012700780c */ /* 0x000fe40003f86270 */
        /* <DEDUP_REMOVED lines=8> */
[----:B------:R-:W-:-:S04]  /*159d0*/  ISETP.GE.AND P0, PT, R39, 0x101, PT ;  /* 0x000001012700780c */ /* 0x000fc80003f06270 */
        /* <DEDUP_REMOVED lines=59> */
[----:B------:R-:W-:Y:S02]  /*15d90*/  ISETP.LT.OR P1, PT, R38, 0x11, !P0 ;  /* 0x000000112600780c */ /* 0x000fe40004721670 */
[----:B0-----:R-:W-:-:S05]  /*15da0*/  @!P5 IADD3 R26, P6, R24, R26, RZ ;  /* 0x0000001a181ad210 */ /* 0x001fca0007fde0ff */
[----:B------:R-:W-:-:S05]  /*15db0*/  @!P5 IMAD.X R27, R40, 0x1, R27, P6 ;  /* 0x00000001281bd824 */ /* 0x000fca00030e061b */
[----:B------:R0:W-:Y:S02]  /*15dc0*/  @!P5 STG.E.U8 desc[UR48][R26.64], R225 ;  /* 0x000000e11a00d986 */ /* 0x0001e4000c101130 */
[----:B0-----:R-:W0:Y:S01]  /*15dd0*/  @!P1 LDC.64 R26, c[0x0][0x5c0] ;  /* 0x00017000ff1a9b82 */ /* 0x001e220000000a00 */
[----:B------:R-:W-:Y:S01]  /*15de0*/  LOP3.LUT R228, R228, 0xfff7ffff, RZ, 0xc0, !PT ;  /* 0xfff7ffffe4e47812 */ /* 0x000fe200078ec0ff */
[----:B------:R-:W-:Y:S01]  /*15df0*/  FMUL R224, R224, UR41 ;  /* 0x00000029e0e07c20 */ /* 0x000fe20008400000 */
[----:B------:R-:W-:Y:S01]  /*15e00*/  ISETP.LT.OR P3, PT, R38, 0x1, !P2 ;  /* 0x000000012600780c */ /* 0x000fe20005761670 */
[----:B------:R-:W-:Y:S01]  /*15e10*/  FMUL R223, R223, UR41 ;  /* 0x00000029dfdf7c20 */ /* 0x000fe20008400000 */
        /* <DEDUP_REMOVED lines=8> */
[----:B------:R-:W-:Y:S01]  /*15ea0*/  LOP3.LUT R229, R229, 0xfffffbff, RZ, 0xc0, !PT ;  /* 0xfffffbffe5e57812 */ /* 0x000fe200078ec0ff */
        /* <DEDUP_REMOVED lines=10> */
[----:B0-----:R-:W-:Y:S01]  /*15f50*/  @!P1 IADD3 R90, P5, P6, R24, R26, R3 ;  /* 0x0000001a185a9210 */ /* 0x001fe20007ebe003 */
[----:B------:R-:W-:Y:S01]  /*15f60*/  FMUL R205, R205, UR41 ;  /* 0x00000029cdcd7c20 */ /* 0x000fe20008400000 */
[----:B------:R-:W-:Y:S01]  /*15f70*/  FMUL R204, R204, UR41 ;  /* 0x00000029cccc7c20 */ /* 0x000fe20008400000 */
[----:B------:R-:W-:Y:S01]  /*15f80*/  FMUL R203, R203, UR41 ;  /* 0x00000029cbcb7c20 */ /* 0x000fe20008400000 */
[----:B------:R-:W-:Y:S01]  /*15f90*/  @!P1 IADD3.X R91, R40, R27, R4, P5, P6 ;  /* 0x0000001b285b9210 */ /* 0x000fe20002fec404 */
        /* <DEDUP_REMOVED lines=14> */
[----:B------:R-:W0:Y:S01]  /*16080*/  @!P5 LDC.64 R26, c[0x0][0x5c0] ;  /* 0x00017000ff1adb82 */ /* 0x000e220000000a00 */
[----:B------:R-:W-:Y:S01]  /*16090*/  @P1 LOP3.LUT R228, R228, 0x80000, RZ, 0xfc, !PT ;  /* 0x00080000e4e41812 */ /* 0x000fe200078efcff */
[----:B------:R-:W-:Y:S01]  /*160a0*/  FMUL R21, R21, UR41 ;  /* 0x0000002915157c20 */ /* 0x000fe20008400000 */
[----:B------:R-:W-:Y:S01]  /*160b0*/  ISETP.LT.OR P1, PT, R38, 0x12, !P0 ;  /* 0x000000122600780c */ /* 0x000fe20004721670 */
[----:B------:R-:W-:Y:S01]  /*160c0*/  FMUL R20, R20, UR41 ;  /* 0x0000002914147c20 */ /* 0x000fe20008400000 */
[----:B------:R-:W-:Y:S01]  /*160d0*/  F2FP.SATFINITE.E4M3.F32.PACK_AB_MERGE_C R224, RZ, R224, RZ ;  /* 0x000000e0ffe0723e */ /* 0x000fe200048070ff */
[----:B------:R-:W-:Y:S01]  /*160e0*/  FMUL R19, R19, UR41 ;  /* 0x0000002913137c20 */ /* 0x000fe20008400000 */
[----:B------:R-:W-:Y:S01]  /*160f0*/  FMUL R18, R18, UR41 ;  /* 0x0000002912127c20 */ /* 0x000fe20008400000 */
[----:B------:R-:W-:Y:S01]  /*16100*/  FMUL R17, R17, UR41 ;  /* 0x0000002911117c20 */ /* 0x000fe20008400000 */
[----:B------:R-:W-:Y:S01]  /*16110*/  FMUL R16, R16, UR41 ;  /* 0x0000002910107c20 */ /* 0x000fe20008400000 */
[----:B------:R-:W-:Y:S01]  /*16120*/  FMUL R15, R15, UR41 ;  /* 0x000000290f0f7c20 */ /* 0x000fe20008400000 */
[----:B------:R-:W-:Y:S01]  /*16130*/  FMUL R14, R14, UR41 ;  /* 0x000000290e0e7c20 */ /* 0x000fe20008400000 */
[----:B------:R-:W-:Y:S01]  /*16140*/  FMUL R13, R13, UR41 ;  /* 0x000000290d0d7c20 */ /* 0x000fe20008400000 */
[----:B------:R-:W3:Y:S01]  /*16150*/  LDL.LU R225, [R1+0x4] ;  /* 0x0000040001e17983 */ /* 0x000ee20000300800 */
[----:B0-----:R-:W-:-:S05]  /*16160*/  @!P5 IADD3 R26, P6, R24, R26, RZ ;  /* 0x0000001a181ad210 */ /* 0x001fca0007fde0ff */
[----:B------:R-:W-:-:S05]  /*16170*/  @!P5 IMAD.X R27, R40, 0x1, R27, P6 ;  /* 0x00000001281bd824 */ /* 0x000fca00030e061b */
[----:B------:R0:W-:Y:S01]  /*16180*/  @!P5 STG.E.U8 desc[UR48][R26.64+0x1], R224 ;  /* 0x000001e01a00d986 */ /* 0x0001e2000c101130 */
[----:B------:R-:W-:Y:S01]  /*16190*/  F2FP.SATFINITE.E4M3.F32.PACK_AB_MERGE_C R223, RZ, R223, RZ ;  /* 0x000000dfffdf723e */ /* 0x000fe200048070ff */
[----:B0-----:R-:W0:Y:S04]  /*161a0*/  @!P1 LDC.64 R26, c[0x0][0x5c0] ;  /* 0x00017000ff1a9b82 */ /* 0x001e280000000a00 */
[----:B------:R1:W-:Y:S01]  /*161b0*/  @!P3 STG.E.U8 desc[UR48][R30.64], R223 ;  /* 0x000000df1e00b986 */ /* 0x0003e2000c101130 */
[----:B------:R-:W-:Y:S02]  /*161c0*/  ISETP.LT.OR P3, PT, R38, 0x19, !P0 ;  /* 0x000000192600780c */ /* 0x000fe40004761670 */
[----:B------:R-:W-:Y:S01]  /*161d0*/  LOP3.LUT R228, R228, 0xfffbffff, RZ, 0xc0, !PT ;  /* 0xfffbffffe4e47812 */ /* 0x000fe200078ec0ff */
[----:B------:R-:W4:Y:S01]  /*161e0*/  LDL.LU R224, [R1] ;  /* 0x0000000001e07983 */ /* 0x000f220000300800 */
[----:B------:R-:W-:Y:S01]  /*161f0*/  ISETP.LT.OR P0, PT, R38, 0x1a, !P0 ;  /* 0x0000001a2600780c */ /* 0x000fe20004701670 */
[----:B------:R-:W-:Y:S01]  /*16200*/  FMUL R12, R12, UR41 ;  /* 0x000000290c0c7c20 */ /* 0x000fe20008400000 */
[----:B------:R-:W-:Y:S01]  /*16210*/  @P1 LOP3.LUT R228, R228, 0x40000, RZ, 0xfc, !PT ;  /* 0x00040000e4e41812 */ /* 0x000fe200078efcff */
[----:B------:R-:W-:Y:S01]  /*16220*/  FMUL R11, R11, UR41 ;  /* 0x000000290b0b7c20 */ /* 0x000fe20008400000 */
[----:B------:R-:W-:Y:S01]  /*16230*/  F2FP.SATFINITE.E4M3.F32.PACK_AB_MERGE_C R222, RZ, R222, RZ ;  /* 0x000000deffde723e */ /* 0x000fe200048070ff */
[----:B------:R-:W-:Y:S01]  /*16240*/  FMUL R10, R10, UR41 ;  /* 0x000000290a0a7c20 */ /* 0x000fe20008400000 */
[----:B------:R-:W-:Y:S01]  /*16250*/  LOP3.LUT R228, R228, 0xffefffff, RZ, 0xc0, !PT ;  /* 0xffefffffe4e47812 */ /* 0x000fe200078ec0ff */
[----:B------:R-:W-:Y:S01]  /*16260*/  FMUL R9, R9, UR41 ;  /* 0x0000002909097c20 */ /* 0x000fe20008400000 */
[----:B------:R-:W-:Y:S01]  /*16270*/  F2FP.SATFINITE.E4M3.F32.PACK_AB_MERGE_C R221, RZ, R221, RZ ;  /* 0x000000ddffdd723e */ /* 0x000fe200048070ff */
[----:B------:R-:W-:Y:S01]  /*16280*/  FMUL R8, R8, UR41 ;  /* 0x0000002908087c20 */ /* 0x000fe20008400000 */
[----:B------:R-:W-:-:S02]  /*16290*/  @P3 LOP3.LUT R228, R228, 0x100000, RZ, 0xfc, !PT ;  /* 0x00100000e4e43812 */ /* 0x000fc400078efcff */
[----:B------:R-:W-:Y:S02]  /*162a0*/  F2FP.SATFINITE.E4M3.F32.PACK_AB_MERGE_C R220, RZ, R220, RZ ;  /* 0x000000dcffdc723e */ /* 0x000fe400048070ff */
[----:B------:R-:W-:Y:S02]  /*162b0*/  F2FP.SATFINITE.E4M3.F32.PACK_AB_MERGE_C R219, RZ, R219, RZ ;  /* 0x000000dbffdb723e */ /* 0x000fe400048070ff */
[----:B------:R-:W-:Y:S02]  /*162c0*/  LOP3.LUT R228, R228, 0xfffffffe, RZ, 0xc0, !PT ;  /* 0xfffffffee4e47812 */ /* 0x000fe400078ec0ff */
[----:B0-----:R-:W-:Y:S02]  /*162d0*/  @!P1 IADD3 R84, P5, P6, R24, R26, R3 ;  /* 0x0000001a18549210 */ /* 0x001fe40007ebe003 */
[----:B------:R-:W-:Y:S02]  /*162e0*/  @P0 LOP3.LUT R228, R228, 0x1, RZ, 0xfc, !PT ;  /* 0x00000001e4e40812 */ /* 0x000fe400078efcff */
[----:B------:R-:W-:-:S02]  /*162f0*/  @!P1 IADD3.X R85, R40, R27, R4, P5, P6 ;  /* 0x0000001b28559210 */ /* 0x000fc40002fec404 */
[----:B------:R-:W1:Y:S01]  /*16300*/  @!P3 LDC.64 R26, c[0x0][0x5c0] ;  /* 0x00017000ff1abb82 */ /* 0x000e620000000a00 */
[----:B------:R-:W-:Y:S02]  /*16310*/  LOP3.LUT P1, RZ, R227, 0x100, RZ, 0xc0, !PT ;  /* 0x00000100e3ff7812 */ /* 0x000fe4000782c0ff */
[----:B------:R-:W-:Y:S02]  /*16320*/  F2FP.SATFINITE.E4M3.F32.PACK_AB_MERGE_C R218, RZ, R218, RZ ;  /* 0x000000daffda723e */ /* 0x000fe400048070ff */
[----:B------:R-:W-:Y:S02]  /*16330*/  F2FP.SATFINITE.E4M3.F32.PACK_AB_MERGE_C R217, RZ, R217, RZ ;  /* 0x000000d9ffd9723e */ /* 0x000fe400048070ff */
[----:B------:R-:W-:Y:S02]  /*16340*/  LOP3.LUT R228, R228, 0xff7fffff, RZ, 0xc0, !PT ;  /* 0xff7fffffe4e47812 */ /* 0x000fe400078ec0ff */
[----:B------:R-:W-:Y:S02]  /*16350*/  F2FP.SATFINITE.E4M3.F32.PACK_AB_MERGE_C R216, RZ, R216, RZ ;  /* 0x000000d8ffd8723e */ /* 0x000fe400048070ff */
[----:B------:R-:W-:-:S02]  /*16360*/  F2FP.SATFINITE.E4M3.F32.PACK_AB_MERGE_C R215, RZ, R215, RZ ;  /* 0x000000d7ffd7723e */ /* 0x000fc400048070ff */
[----:B------:R-:W-:Y:S02]  /*16370*/  F2FP.SATFINITE.E4M3.F32.PACK_AB_MERGE_C R214, RZ, R214, RZ ;  /* 0x000000d6ffd6723e */ /* 0x000fe400048070ff */
[----:B------:R-:W-:Y:S02]  /*16380*/  F2FP.SATFINITE.E4M3.F32.PACK_AB_MERGE_C R213, RZ, R213, RZ ;  /* 0x000000d5ffd5723e */ /* 0x000fe400048070ff */
[----:B------:R-:W-:Y:S02]  /*16390*/  F2FP.SATFINITE.E4M3.F32.PACK_AB_MERGE_C R212, RZ, R212, RZ ;  /* 0x000000d4ffd4723e */ /* 0x000fe400048070ff */
[----:B------:R-:W-:Y:S02]  /*163a0*/  F2FP.SATFINITE.E4M3.F32.PACK_AB_MERGE_C R211, RZ, R211, RZ ;  /* 0x000000d3ffd3723e */ /* 0x000fe400048070ff */
[----:B------:R-:W-:Y:S02]  /*163b0*/  F2FP.SATFINITE.E4M3.F32.PACK_AB_MERGE_C R210, RZ, R210, RZ ;  /* 0x000000d2ffd2723e */ /* 0x000fe400048070ff */
[----:B------:R-:W-:-:S02]  /*163c0*/  F2FP.SATFINITE.E4M3.F32.PACK_AB_MERGE_C R209, RZ, R209, RZ ;  /* 0x000000d1ffd1723e */ /* 0x000fc400048070ff */
[----:B-1----:R-:W-:Y:S02]  /*163d0*/  @!P3 IADD3 R30, P5, P6, R24, R26, R3 ;  /* 0x0000001a181eb210 */ /* 0x002fe40007ebe003 */
[----:B------:R-:W-:Y:S02]  /*163e0*/  F2FP.SATFINITE.E4M3.F32.PACK_AB_MERGE_C R208, RZ, R208, RZ ;  /* 0x000000d0ffd0723e */ /* 0x000fe400048070ff */
[----:B------:R-:W-:Y:S02]  /*163f0*/  @!P3 IADD3.X R31, R40, R27, R4, P5, P6 ;  /* 0x0000001b281fb210 */ /* 0x000fe40002fec404 */
[----:B------:R-:W0:Y:S01]  /*16400*/  @!P0 LDC.64 R26, c[0x0][0x5c0] ;  /* 0x00017000ff1a8b82 */ /* 0x000e220000000a00 */
[----:B------:R-:W-:Y:S02]  /*16410*/  ISETP.LT.OR P3, PT, R38, 0x2, !P2 ;  /* 0x000000022600780c */ /* 0x000fe40005761670 */
[----:B------:R-:W-:Y:S02]  /*16420*/  F2FP.SATFINITE.E4M3.F32.PACK_AB_MERGE_C R207, RZ, R207, RZ ;  /* 0x000000cfffcf723e */ /* 0x000fe400048070ff */
[----:B------:R-:W-:-:S02]  /*16430*/  F2FP.SATFINITE.E4M3.F32.PACK_AB_MERGE_C R206, RZ, R206, RZ ;  /* 0x000000ceffce723e */ /* 0x000fc400048070ff */
[----:B------:R-:W-:Y:S02]  /*16440*/  F2FP.SATFINITE.E4M3.F32.PACK_AB_MERGE_C R205, RZ, R205, RZ ;  /* 0x000000cdffcd723e */ /* 0x000fe400048070ff */
[----:B------:R-:W-:Y:S02]  /*16450*/  F2FP.SATFINITE.E4M3.F32.PACK_AB_MERGE_C R204, RZ, R204, RZ ;  /* 0x000000ccffcc723e */ /* 0x000fe400048070ff */
[----:B------:R-:W-:Y:S02]  /*16460*/  F2FP.SATFINITE.E4M3.F32.PACK_AB_MERGE_C R203, RZ, R203, RZ ;  /* 0x000000cbffcb723e */ /* 0x000fe400048070ff */
[----:B------:R-:W-:Y:S01]  /*16470*/  F2FP.SATFINITE.E4M3.F32.PACK_AB_MERGE_C R202, RZ, R202, RZ ;  /* 0x000000caffca723e */ /* 0x000fe200048070ff */
[----:B------:R-:W-:Y:S01]  /*16480*/  @!P3 STG.E.U8 desc[UR48][R28.64+0x1], R222 ;  /* 0x000001de1c00b986 */ /* 0x000fe2000c101130 */
[----:B------:R-:W-:Y:S02]  /*16490*/  ISETP.LT.OR P3, PT, R38, 0x21, !P2 ;  /* 0x000000212600780c */ /* 0x000fe40005761670 */
[----:B------:R-:W-:-:S02]  /*164a0*/  F2FP.SATFINITE.E4M3.F32.PACK_AB_MERGE_C R201, RZ, R201, RZ ;  /* 0x000000c9ffc9723e */ /* 0x000fc400048070ff */
[----:B------:R-:W-:Y:S02]  /*164b0*/  F2FP.SATFINITE.E4M3.F32.PACK_AB_MERGE_C R200, RZ, R200, RZ ;  /* 0x000000c8ffc8723e */ /* 0x000fe400048070ff */
[----:B------:R-:W-:Y:S02]  /*164c0*/  F2FP.SATFINITE.E4M3.F32.PACK_AB_MERGE_C R199, RZ, R199, RZ ;  /* 0x000000c7ffc7723e */ /* 0x000fe400048070ff */
[----:B------:R-:W-:Y:S02]  /*164d0*/  F2FP.SATFINITE.E4M3.F32.PACK_AB_MERGE_C R198, RZ, R198, RZ ;  /* 0x000000c6ffc6723e */ /* 0x000fe400048070ff */
[----:B0-----:R-:W-:Y:S02]  /*164e0*/  @!P0 IADD3 R98, P5, P6, R24, R26, R3 ;  /* 0x0000001a18628210 */ /* 0x001fe40007ebe003 */
[----:B------:R-:W-:Y:S02]  /*164f0*/  F2FP.SATFINITE.E4M3.F32.PACK_AB_MERGE_C R197, RZ, R197, RZ ;  /* 0x000000c5ffc5723e */ /* 0x000fe400048070ff */
[----:B------:R-:W-:-:S02]  /*16500*/  @!P0 IADD3.X R99, R40, R27, R4, P5, P6 ;  /* 0x0000001b28638210 */ /* 0x000fc40002fec404 */
[----:B------:R-:W-:Y:S02]  /*16510*/  ISETP.LT.OR P5, PT, R38, 0x9, !P4 ;  /* 0x000000092600780c */ /* 0x000fe400067a1670 */
[----:B------:R-:W-:Y:S02]  /*16520*/  LOP3.LUT P0, RZ, R227, 0x80, RZ, 0xc0, !PT ;  /* 0x00000080e3ff7812 */ /* 0x000fe4000780c0ff */
[----:B------:R-:W-:Y:S02]  /*16530*/  F2FP.SATFINITE.E4M3.F32.PACK_AB_MERGE_C R196, RZ, R196, RZ ;  /* 0x000000c4ffc4723e */ /* 0x000fe400048070ff */
[----:B------:R-:W-:Y:S02]  /*16540*/  F2FP.SATFINITE.E4M3.F32.PACK_AB_MERGE_C R195, RZ, R195, RZ ;  /* 0x000000c3ffc3723e */ /* 0x000fe400048070ff */
[----:B------:R-:W-:Y:S02]  /*16550*/  F2FP.SATFINITE.E4M3.F32.PACK_AB_MERGE_C R194, RZ, R194, RZ ;  /* 0x000000c2ffc2723e */ /* 0x000fe400048070ff */
[----:B------:R-:W-:-:S02]  /*16560*/  F2FP.SATFINITE.E4M3.F32.PACK_AB_MERGE_C R193, RZ, R193, RZ ;  /* 0x000000c1ffc1723e */ /* 0x000fc400048070ff */
[----:B------:R-:W-:Y:S01]  /*16570*/  F2FP.SATFINITE.E4M3.F32.PACK_AB_MERGE_C R192, RZ, R192, RZ ;  /* 0x000000c0ffc0723e */ /* 0x000fe200048070ff */
[----:B------:R-:W0:Y:S01]  /*16580*/  @!P5 LDC.64 R26, c[0x0][0x5c0] ;  /* 0x00017000ff1adb82 */ /* 0x000e220000000a00 */
[----:B------:R-:W-:Y:S02]  /*16590*/  F2FP.SATFINITE.E4M3.F32.PACK_AB_MERGE_C R23, RZ, R23, RZ ;  /* 0x00000017ff17723e */ /* 0x000fe400048070ff */
[----:B------:R-:W-:Y:S02]  /*165a0*/  F2FP.SATFINITE.E4M3.F32.PACK_AB_MERGE_C R22, RZ, R22, RZ ;  /* 0x00000016ff16723e */ /* 0x000fe400048070ff */
[----:B------:R-:W-:Y:S02]  /*165b0*/  F2FP.SATFINITE.E4M3.F32.PACK_AB_MERGE_C R21, RZ, R21, RZ ;  /* 0x00000015ff15723e */ /* 0x000fe400048070ff */
        /* <DEDUP_REMOVED lines=8> */
[----:B------:R-:W-:Y:S02]  /*16640*/  F2FP.SATFINITE.E4M3.F32.PACK_AB_MERGE_C R12, RZ, R12, RZ ;  /* 0x0000000cff0c723e */ /* 0x000fe400048070ff */
[----:B0-----:R-:W-:Y:S02]  /*16650*/  @!P5 IADD3 R26, P6, R24, R26, RZ ;  /* 0x0000001a181ad210 */ /* 0x001fe40007fde0ff */
[----:B------:R-:W-:Y:S02]  /*16660*/  F2FP.SATFINITE.E4M3.F32.PACK_AB_MERGE_C R11, RZ, R11, RZ ;  /* 0x0000000bff0b723e */ /* 0x000fe400048070ff */
[----:B------:R-:W-:Y:S01]  /*16670*/  F2FP.SATFINITE.E4M3.F32.PACK_AB_MERGE_C R10, RZ, R10, RZ ;  /* 0x0000000aff0a723e */ /* 0x000fe200048070ff */
[----:B------:R-:W-:Y:S01]  /*16680*/  @!P5 IMAD.X R27, R40, 0x1, R27, P6 ;  /* 0x00000001281bd824 */ /* 0x000fe200030e061b */
[----:B------:R-:W-:Y:S02]  /*16690*/  F2FP.SATFINITE.E4M3.F32.PACK_AB_MERGE_C R9, RZ, R9, RZ ;  /* 0x00000009ff09723e */ /* 0x000fe400048070ff */
[----:B------:R-:W-:-:S02]  /*166a0*/  F2FP.SATFINITE.E4M3.F32.PACK_AB_MERGE_C R8, RZ, R8, RZ ;  /* 0x00000008ff08723e */ /* 0x000fc400048070ff */
[----:B------:R0:W-:Y:S02]  /*166b0*/  @!P5 STG.E.U8 desc[UR48][R26.64+0x8], R221 ;  /* 0x000008dd1a00d986 */ /* 0x0001e4000c101130 */
[----:B0-----:R-:W0:Y:S02]  /*166c0*/  @!P3 LDC.64 R26, c[0x0][0x5c0] ;  /* 0x00017000ff1abb82 */ /* 0x001e240000000a00 */
[----:B0-----:R-:W-:-:S04]  /*166d0*/  @!P3 IADD3 R112, P5, P6, R24, R26, R2 ;  /* 0x0000001a1870b210 */ /* 0x001fc80007ebe002 */
[----:B------:R-:W-:Y:S02]  /*166e0*/  @!P3 IADD3.X R113, R40, R27, R6, P5, P6 ;  /* 0x0000001b2871b210 */ /* 0x000fe40002fec406 */
[C---:B------:R-:W-:Y:S02]  /*166f0*/  ISETP.LT.OR P5, PT, R38.reuse, 0xa, !P4 ;  /* 0x0000000a2600780c */ /* 0x040fe400067a1670 */
[----:B------:R-:W-:Y:S02]  /*16700*/  ISETP.LT.OR P4, PT, R38, 0x22, !P2 ;  /* 0x000000222600780c */ /* 0x000fe40005781670 */
[----:B------:R-:W-:-:S09]  /*16710*/  LOP3.LUT P3, RZ, R227, 0x40, RZ, 0xc0, !PT ;  /* 0x00000040e3ff7812 */ /* 0x000fd2000786c0ff */
[----:B------:R-:W0:Y:S02]  /*16720*/  @!P5 LDC.64 R26, c[0x0][0x5c0] ;  /* 0x00017000ff1adb82 */ /* 0x000e240000000a00 */
[----:B0-----:R-:W-:-:S05]  /*16730*/  @!P5 IADD3 R26, P6, R24, R26, RZ ;  /* 0x0000001a181ad210 */ /* 0x001fca0007fde0ff */
[----:B------:R-:W-:-:S05]  /*16740*/  @!P5 IMAD.X R27, R40, 0x1, R27, P6 ;  /* 0x00000001281bd824 */ /* 0x000fca00030e061b */
[----:B------:R0:W-:Y:S02]  /*16750*/  @!P5 STG.E.U8 desc[UR48][R26.64+0x9], R220 ;  /* 0x000009dc1a00d986 */ /* 0x0001e4000c101130 */
[----:B0-----:R-:W0:Y:S02]  /*16760*/  @!P4 LDC.64 R26, c[0x0][0x5c0] ;  /* 0x00017000ff1acb82 */ /* 0x001e240000000a00 */
[----:B0-----:R-:W-:-:S04]  /*16770*/  @!P4 IADD3 R110, P5, P6, R24, R26, R2 ;  /* 0x0000001a186ec210 */ /* 0x001fc80007ebe002 */
[----:B------:R-:W-:Y:S02]  /*16780*/  @!P4 IADD3.X R111, R40, R27, R6, P5, P6 ;  /* 0x0000001b286fc210 */ /* 0x000fe40002fec406 */
[----:B------:R-:W-:Y:S02]  /*16790*/  ISETP.LT.OR P6, PT, R38, 0x29, !P2 ;  /* 0x000000292600780c */ /* 0x000fe400057c1670 */
[C---:B------:R-:W-:Y:S02]  /*167a0*/  LOP3.LUT P4, RZ, R227.reuse, 0x20, RZ, 0xc0, !PT ;  /* 0x00000020e3ff7812 */ /* 0x040fe4000788c0ff */
[----:B------:R-:W-:-:S04]  /*167b0*/  LOP3.LUT R227, R227, 0xfffffff7, RZ, 0xc0, !PT ;  /* 0xfffffff7e3e37812 */ /* 0x000fc800078ec0ff */
[----:B------:R-:W-:-:S04]  /*167c0*/  @P2 LOP3.LUT R227, R227, 0x8, RZ, 0xfc, !PT ;  /* 0x00000008e3e32812 */ /* 0x000fc800078efcff */
[----:B------:R-:W-:Y:S01]  /*167d0*/  LOP3.LUT R227, R227, 0xffffffef, RZ, 0xc0, !PT ;  /* 0xffffffefe3e37812 */ /* 0x000fe200078ec0ff */
[----:B------:R-:W0:Y:S02]  /*167e0*/  @!P6 LDC.64 R26, c[0x0][0x5c0] ;  /* 0x00017000ff1aeb82 */ /* 0x000e240000000a00 */
[----:B------:R-:W-:Y:S01]  /*167f0*/  @!P4 STG.E.U8 desc[UR48][R32.64+0x8], R219 ;  /* 0x000008db2000c986 */ /* 0x000fe2000c101130 */
[----:B------:R-:W-:-:S03]  /*16800*/  @P1 LOP3.LUT R227, R227, 0x10, RZ, 0xfc, !PT ;  /* 0x00000010e3e31812 */ /* 0x000fc600078efcff */
[----:B------:R-:W-:Y:S04]  /*16810*/  @!P3 STG.E.U8 desc[UR48][R42.64+0x9], R218 ;  /* 0x000009da2a00b986 */ /* 0x000fe8000c101130 */
[----:B------:R-:W-:Y:S01]  /*16820*/  @!P0 STG.E.U8 desc[UR48][R36.64], R217 ;  /* 0x000000d924008986 */ /* 0x000fe2000c101130 */
[----:B0-----:R-:W-:-:S04]  /*16830*/  @!P6 IADD3 R120, P4, P5, R24, R26, R2 ;  /* 0x0000001a1878e210 */ /* 0x001fc80007d9e002 */
[----:B------:R-:W-:Y:S02]  /*16840*/  @!P6 IADD3.X R121, R40, R27, R6, P4, P5 ;  /* 0x0000001b2879e210 */ /* 0x000fe400027ea406 */
[C---:B------:R-:W-:Y:S02]  /*16850*/  ISETP.LT.OR P6, PT, R38.reuse, 0x2a, !P2 ;  /* 0x0000002a2600780c */ /* 0x040fe400057c1670 */
[----:B------:R-:W-:-:S11]  /*16860*/  ISETP.LT.OR P2, PT, R38, 0x21, !P1 ;  /* 0x000000212600780c */ /* 0x000fd60004f41670 */
[----:B------:R-:W0:Y:S01]  /*16870*/  @!P6 LDC.64 R26, c[0x0][0x5c0] ;  /* 0x00017000ff1aeb82 */ /* 0x000e220000000a00 */
[----:B------:R-:W-:Y:S02]  /*16880*/  @P6 LOP3.LUT R228, R228, 0x800000, RZ, 0xfc, !PT ;  /* 0x00800000e4e46812 */ /* 0x000fe400078efcff */
[----:B0-----:R-:W-:-:S04]  /*16890*/  @!P6 IADD3 R126, P4, P5, R24, R26, R2 ;  /* 0x0000001a187ee210 */ /* 0x001fc80007d9e002 */
[----:B------:R-:W-:Y:S02]  /*168a0*/  @!P6 IADD3.X R127, R40, R27, R6, P4, P5 ;  /* 0x0000001b287fe210 */ /* 0x000fe400027ea406 */
[----:B------:R-:W0:Y:S01]  /*168b0*/  @!P2 LDC.64 R26, c[0x0][0x5c0] ;  /* 0x00017000ff1aab82 */ /* 0x000e220000000a00 */
[----:B------:R-:W-:-:S13]  /*168c0*/  ISETP.LT.OR P6, PT, R38, 0x2, !P1 ;  /* 0x000000022600780c */ /* 0x000fda0004fc1670 */
[----:B------:R-:W-:Y:S01]  /*168d0*/  @!P6 STG.E.U8 desc[UR48][R34.64+0x1], R216 ;  /* 0x000001d82200e986 */ /* 0x000fe2000c101130 */
[----:B0-----:R-:W-:-:S04]  /*168e0*/  @!P2 IADD3 R130, P3, P4, R24, R26, R5 ;  /* 0x0000001a1882a210 */ /* 0x001fc80007c7e005 */
[----:B------:R-:W-:Y:S02]  /*168f0*/  @!P2 IADD3.X R131, R40, R27, R7, P3, P4 ;  /* 0x0000001b2883a210 */ /* 0x000fe40001fe8407 */
[----:B------:R-:W-:-:S13]  /*16900*/  ISETP.LT.OR P2, PT, R38, 0x22, !P1 ;  /* 0x000000222600780c */ /* 0x000fda0004f41670 */
[----:B------:R-:W0:Y:S02]  /*16910*/  @!P2 LDC.64 R26, c[0x0][0x5c0] ;  /* 0x00017000ff1aab82 */ /* 0x000e240000000a00 */
[----:B0-----:R-:W-:-:S04]  /*16920*/  @!P2 IADD3 R124, P0, P3, R24, R26, R5 ;  /* 0x0000001a187ca210 */ /* 0x001fc80007b1e005 */
[----:B------:R-:W-:Y:S02]  /*16930*/  @!P2 IADD3.X R125, R40, R27, R7, P0, P3 ;  /* 0x0000001b287da210 */ /* 0x000fe400007e6407 */
[----:B------:R-:W-:Y:S02]  /*16940*/  ISETP.GE.AND P0, PT, R39, 0x89, PT ;  /* 0x000000892700780c */ /* 0x000fe40003f06270 */
[C---:B------:R-:W-:Y:S02]  /*16950*/  ISETP.LT.OR P2, PT, R38.reuse, 0x29, !P1 ;  /* 0x000000292600780c */ /* 0x040fe40004f41670 */
[----:B------:R-:W-:-:S11]  /*16960*/  ISETP.LT.OR P3, PT, R38, 0x1, !P0 ;  /* 0x000000012600780c */ /* 0x000fd60004761670 */
[----:B------:R-:W-:Y:S02]  /*16970*/  @P2 LOP3.LUT R229, R229, 0x400, RZ, 0xfc, !PT ;  /* 0x00000400e5e52812 */ /* 0x000fe400078efcff */
[----:B------:R-:W0:Y:S01]  /*16980*/  @!P3 LDC.64 R28, c[0x0][0x5c0] ;  /* 0x00017000ff1cbb82 */ /* 0x000e220000000a00 */
[----:B------:R-:W-:Y:S02]  /*16990*/  @!P3 IADD3 R26, P4, P5, R2, R24, R5 ;  /* 0x00000018021ab210 */ /* 0x000fe40007d9e005 */
[----:B------:R-:W-:Y:S02]  /*169a0*/  LOP3.LUT R229, R229, 0xfffffdff, RZ, 0xc0, !PT ;  /* 0xfffffdffe5e57812 */ /* 0x000fe400078ec0ff */
[----:B------:R-:W-:Y:S02]  /*169b0*/  @!P3 IADD3.X R25, R6, R40, R7, P4, P5 ;  /* 0x000000280619b210 */ /* 0x000fe400027ea407 */
[----:B0-----:R-:W-:Y:S02]  /*169c0*/  @!P3 IADD3 R28, P4, R26, R28, RZ ;  /* 0x0000001c1a1cb210 */ /* 0x001fe40007f9e0ff */
[----:B------:R-:W0:Y:S03]  /*169d0*/  @!P2 LDC.64 R26, c[0x0][0x5c0] ;  /* 0x00017000ff1aab82 */ /* 0x000e260000000a00 */
[----:B------:R-:W-:-:S05]  /*169e0*/  @!P3 IMAD.X R29, R25, 0x1, R29, P4 ;  /* 0x00000001191db824 */ /* 0x000fca00020e061d */
[----:B------:R1:W-:Y:S01]  /*169f0*/  @!P3 STG.E.U8 desc[UR48][R28.64], R215 ;  /* 0x000000d71c00b986 */ /* 0x0003e2000c101130 */
[----:B------:R-:W-:Y:S02]  /*16a00*/  ISETP.LT.OR P3, PT, R38, 0x2, !P0 ;  /* 0x000000022600780c */ /* 0x000fe40004761670 */
[----:B0-----:R-:W-:-:S04]  /*16a10*/  @!P2 IADD3 R134, P5, P6, R24, R26, R5 ;  /* 0x0000001a1886a210 */ /* 0x001fc80007ebe005 */
[----:B------:R-:W-:-:S07]  /*16a20*/  @!P2 IADD3.X R135, R40, R27, R7, P5, P6 ;  /* 0x0000001b2887a210 */ /* 0x000fce0002fec407 */
[----:B------:R-:W0:Y:S01]  /*16a30*/  @!P3 LDC.64 R26, c[0x0][0x5c0] ;  /* 0x00017000ff1abb82 */ /* 0x000e220000000a00 */
[----:B------:R-:W-:Y:S02]  /*16a40*/  ISETP.LT.OR P2, PT, R38, 0x2a, !P1 ;  /* 0x0000002a2600780c */ /* 0x000fe40004f41670 */
[----:B-1----:R-:W-:Y:S02]  /*16a50*/  @!P3 IADD3 R28, P4, P5, R2, R24, R5 ;  /* 0x00000018021cb210 */ /* 0x002fe40007d9e005 */
[----:B------:R-:W-:Y:S02]  /*16a60*/  LOP3.LUT P1, RZ, R228, 0x8, RZ, 0xc0, !PT ;  /* 0x00000008e4ff7812 */ /* 0x000fe4000782c0ff */
[----:B------:R-:W-:Y:S02]  /*16a70*/  @!P3 IADD3.X R25, R6, R40, R7, P4, P5 ;  /* 0x000000280619b210 */ /* 0x000fe400027ea407 */
[C---:B------:R-:W-:Y:S02]  /*16a80*/  LOP3.LUT P6, RZ, R228.reuse, 0x10, RZ, 0xc0, !PT ;  /* 0x00000010e4ff7812 */ /* 0x040fe400078cc0ff */
[----:B------:R-:W-:-:S03]  /*16a90*/  LOP3.LUT R228, R228, 0xfffffff7, RZ, 0xc0, !PT ;  /* 0xfffffff7e4e47812 */ /* 0x000fc600078ec0ff */
[----:B------:R-:W-:-:S04]  /*16aa0*/  @P2 LOP3.LUT R229, R229, 0x200, RZ, 0xfc, !PT ;  /* 0x00000200e5e52812 */ /* 0x000fc800078efcff */
[----:B------:R-:W-:Y:S02]  /*16ab0*/  LOP3.LUT R229, R229, 0xffffbfff, RZ, 0xc0, !PT ;  /* 0xffffbfffe5e57812 */ /* 0x000fe400078ec0ff */
[----:B0-----:R-:W-:-:S05]  /*16ac0*/  @!P3 IADD3 R28, P4, R28, R26, RZ ;  /* 0x0000001a1c1cb210 */ /* 0x001fca0007f9e0ff */
[----:B------:R-:W-:Y:S02]  /*16ad0*/  @!P3 IMAD.X R29, R25, 0x1, R27, P4 ;  /* 0x00000001191db824 */ /* 0x000fe400020e061b */
[----:B------:R-:W0:Y:S03]  /*16ae0*/  @!P2 LDC.64 R26, c[0x0][0x5c0] ;  /* 0x00017000ff1aab82 */ /* 0x000e260000000a00 */
[----:B------:R1:W-:Y:S04]  /*16af0*/  @!P3 STG.E.U8 desc[UR48][R28.64+0x1], R214 ;  /* 0x000001d61c00b986 */ /* 0x0003e8000c101130 */
[----:B------:R-:W-:Y:S04]  /*16b00*/  @!P1 STG.E.U8 desc[UR48][R46.64+0x8], R213 ;  /* 0x000008d52e009986 */ /* 0x000fe8000c101130 */
[----:B------:R-:W-:Y:S01]  /*16b10*/  @!P6 STG.E.U8 desc[UR48][R44.64+0x9], R212 ;  /* 0x000009d42c00e986 */ /* 0x000fe2000c101130 */
[----:B0-----:R-:W-:-:S04]  /*16b20*/  @!P2 IADD3 R132, P4, P5, R24, R26, R5 ;  /* 0x0000001a1884a210 */ /* 0x001fc80007d9e005 */
[----:B------:R-:W-:Y:S02]  /*16b30*/  @!P2 IADD3.X R133, R40, R27, R7, P4, P5 ;  /* 0x0000001b2885a210 */ /* 0x000fe400027ea407 */
[----:B------:R-:W-:-:S04]  /*16b40*/  ISETP.GE.AND P2, PT, R39, 0x101, PT ;  /* 0x000001012700780c */ /* 0x000fc80003f46270 */
[C---:B------:R-:W-:Y:S02]  /*16b50*/  ISETP.LT.OR P5, PT, R38.reuse, 0x21, !P2 ;  /* 0x000000212600780c */ /* 0x040fe400057a1670 */
[----:B------:R-:W-:-:S11]  /*16b60*/  ISETP.LT.OR P1, PT, R38, 0x22, !P2 ;  /* 0x000000222600780c */ /* 0x000fd60005721670 */
[----:B------:R-:W0:Y:S01]  /*16b70*/  @!P5 LDC.64 R26, c[0x0][0x5c0] ;  /* 0x00017000ff1adb82 */ /* 0x000e220000000a00 */
[----:B------:R-:W-:Y:S02]  /*16b80*/  @P5 LOP3.LUT R229, R229, 0x4000, RZ, 0xfc, !PT ;  /* 0x00004000e5e55812 */ /* 0x000fe400078efcff */
[----:B------:R-:W-:Y:S02]  /*16b90*/  @P1 LOP3.LUT R228, R228, 0x8, RZ, 0xfc, !PT ;  /* 0x00000008e4e41812 */ /* 0x000fe400078efcff */
[----:B------:R-:W-:Y:S02]  /*16ba0*/  LOP3.LUT R229, R229, 0xffefffff, RZ, 0xc0, !PT ;  /* 0xffefffffe5e57812 */ /* 0x000fe400078ec0ff */
[----:B0-----:R-:W-:-:S04]  /*16bb0*/  @!P5 IADD3 R140, P3, P4, R24, R26, R3 ;  /* 0x0000001a188cd210 */ /* 0x001fc80007c7e003 */
[----:B------:R-:W-:Y:S02]  /*16bc0*/  @!P5 IADD3.X R141, R40, R27, R4, P3, P4 ;  /* 0x0000001b288dd210 */ /* 0x000fe40001fe8404 */
[----:B------:R-:W0:Y:S02]  /*16bd0*/  @!P1 LDC.64 R26, c[0x0][0x5c0] ;  /* 0x00017000ff1a9b82 */ /* 0x000e240000000a00 */
[----:B0-----:R-:W-:-:S04]  /*16be0*/  @!P1 IADD3 R122, P3, P4, R24, R26, R3 ;  /* 0x0000001a187a9210 */ /* 0x001fc80007c7e003 */
[----:B------:R-:W-:Y:S02]  /*16bf0*/  @!P1 IADD3.X R123, R40, R27, R4, P3, P4 ;  /* 0x0000001b287b9210 */ /* 0x000fe40001fe8404 */
[C---:B------:R-:W-:Y:S02]  /*16c00*/  ISETP.LT.OR P3, PT, R38.reuse, 0x9, !P0 ;  /* 0x000000092600780c */ /* 0x040fe40004761670 */
[C---:B------:R-:W-:Y:S02]  /*16c10*/  ISETP.LT.OR P1, PT, R38.reuse, 0x29, !P2 ;  /* 0x000000292600780c */ /* 0x040fe40005721670 */
[----:B------:R-:W-:-:S09]  /*16c20*/  ISETP.LT.OR P2, PT, R38, 0x2a, !P2 ;  /* 0x0000002a2600780c */ /* 0x000fd20005741670 */
[----:B-1----:R-:W0:Y:S01]  /*16c30*/  @!P3 LDC.64 R28, c[0x0][0x5c0] ;  /* 0x00017000ff1cbb82 */ /* 0x002e220000000a00 */
[----:B------:R-:W-:Y:S02]  /*16c40*/  @!P3 IADD3 R26, P4, P5, R2, R24, R5 ;  /* 0x00000018021ab210 */ /* 0x000fe40007d9e005 */
[----:B------:R-:W-:Y:S02]  /*16c50*/  @P1 LOP3.LUT R229, R229, 0x100000, RZ, 0xfc, !PT ;  /* 0x00100000e5e51812 */ /* 0x000fe400078efcff */
[----:B------:R-:W-:Y:S02]  /*16c60*/  @!P3 IADD3.X R25, R6, R40, R7, P4, P5 ;  /* 0x000000280619b210 */ /* 0x000fe400027ea407 */
[----:B------:R-:W-:Y:S02]  /*16c70*/  LOP3.LUT R229, R229, 0xfdffffff, RZ, 0xc0, !PT ;  /* 0xfdffffffe5e57812 */ /* 0x000fe400078ec0ff */
        /* <DEDUP_REMOVED lines=8> */
[----:B-1----:R-:W-:Y:S02]  /*16d00*/  @!P3 IADD3 R28, P4, P5, R2, R24, R5 ;  /* 0x00000018021cb210 */ /* 0x002fe40007d9e005 */
[C---:B------:R-:W-:Y:S02]  /*16d10*/  LOP3.LUT P1, RZ, R227.reuse, 0x10, RZ, 0xc0, !PT ;  /* 0x00000010e3ff7812 */ /* 0x040fe4000782c0ff */
[----:B------:R-:W-:Y:S02]  /*16d20*/  @!P3 IADD3.X R25, R6, R40, R7, P4, P5 ;  /* 0x000000280619b210 */ /* 0x000fe400027ea407 */
[----:B------:R-:W-:Y:S02]  /*16d30*/  LOP3.LUT R227, R227, 0xfffffffe, RZ, 0xc0, !PT ;  /* 0xfffffffee3e37812 */ /* 0x000fe400078ec0ff */
[----:B------:R-:W-:Y:S02]  /*16d40*/  LOP3.LUT P6, RZ, R228, 0x20, RZ, 0xc0, !PT ;  /* 0x00000020e4ff7812 */ /* 0x000fe400078cc0ff */
[----:B------:R-:W-:-:S02]  /*16d50*/  @P0 LOP3.LUT R227, R227, 0x1, RZ, 0xfc, !PT ;  /* 0x00000001e3e30812 */ /* 0x000fc400078efcff */
[C---:B------:R-:W-:Y:S02]  /*16d60*/  LOP3.LUT P0, RZ, R228.reuse, 0x40, RZ, 0xc0, !PT ;  /* 0x00000040e4ff7812 */ /* 0x040fe4000780c0ff */
[----:B------:R-:W-:-:S04]  /*16d70*/  LOP3.LUT R228, R228, 0xffffffef, RZ, 0xc0, !PT ;  /* 0xffffffefe4e47812 */ /* 0x000fc800078ec0ff */
        /* <DEDUP_REMOVED lines=10> */
[C---:B------:R-:W-:Y:S02]  /*16e20*/  LOP3.LUT P2, RZ, R227.reuse, 0x8, RZ, 0xc0, !PT ;  /* 0x00000008e3ff7812 */ /* 0x040fe4000784c0ff */
[----:B------:R-:W-:Y:S02]  /*16e30*/  LOP3.LUT R227, R227, 0xfffffffb, RZ, 0xc0, !PT ;  /* 0xfffffffbe3e37812 */ /* 0x000fe400078ec0ff */
[C---:B------:R-:W-:Y:S02]  /*16e40*/  ISETP.LT.OR P5, PT, R38.reuse, 0x31, !P2 ;  /* 0x000000312600780c */ /* 0x040fe400057a1670 */
[----:B------:R-:W-:-:S11]  /*16e50*/  ISETP.LT.OR P0, PT, R38, 0x32, !P2 ;  /* 0x000000322600780c */ /* 0x000fd60005701670 */
[----:B------:R-:W0:Y:S01]  /*16e60*/  @!P5 LDC.64 R26, c[0x0][0x5c0] ;  /* 0x00017000ff1adb82 */ /* 0x000e220000000a00 */
[----:B------:R-:W-:Y:S02]  /*16e70*/  @P5 LOP3.LUT R229, R229, 0x2000000, RZ, 0xfc, !PT ;  /* 0x02000000e5e55812 */ /* 0x000fe400078efcff */
[----:B------:R-:W-:Y:S02]  /*16e80*/  @P0 LOP3.LUT R228, R228, 0x40, RZ, 0xfc, !PT ;  /* 0x00000040e4e40812 */ /* 0x000fe400078efcff */
[----:B------:R-:W-:Y:S02]  /*16e90*/  LOP3.LUT R229, R229, 0xdfffffff, RZ, 0xc0, !PT ;  /* 0xdfffffffe5e57812 */ /* 0x000fe400078ec0ff */
[----:B------:R-:W-:Y:S02]  /*16ea0*/  LOP3.LUT R228, R228, 0xffffffdf, RZ, 0xc0, !PT ;  /* 0xffffffdfe4e47812 */ /* 0x000fe400078ec0ff */
        /* <DEDUP_REMOVED lines=12> */
[----:B------:R-:W-:-:S09]  /*16f70*/  ISETP.LT.OR P4, PT, R38, 0x1, !P0 ;  /* 0x000000012600780c */ /* 0x000fd20004781670 */
[----:B------:R-:W-:-:S04]  /*16f80*/  @P0 LOP3.LUT R227, R227, 0x4, RZ, 0xfc, !PT ;  /* 0x00000004e3e30812 */ /* 0x000fc800078efcff */
[----:B------:R-:W0:Y:S01]  /*16f90*/  @!P4 LDC.64 R26, c[0x0][0x5c0] ;  /* 0x00017000ff1acb82 */ /* 0x000e220000000a00 */
[----:B-1----:R-:W-:-:S04]  /*16fa0*/  @!P4 IADD3 R28, P3, P5, R2, R24, R3 ;  /* 0x00000018021cc210 */ /* 0x002fc80007d7e003 */
[----:B------:R-:W-:Y:S02]  /*16fb0*/  @!P4 IADD3.X R25, R6, R40, R4, P3, P5 ;  /* 0x000000280619c210 */ /* 0x000fe40001fea404 */
[----:B0-----:R-:W-:-:S05]  /*16fc0*/  @!P4 IADD3 R26, P3, R28, R26, RZ ;  /* 0x0000001a1c1ac210 */ /* 0x001fca0007f7e0ff */
[----:B------:R-:W-:Y:S01]  /*16fd0*/  @!P4 IMAD.X R27, R25, 0x1, R27, P3 ;  /* 0x00000001191bc824 */ /* 0x000fe200018e061b */
[C---:B------:R-:W-:Y:S02]  /*16fe0*/  ISETP.LT.OR P3, PT, R38.reuse, 0x2, !P0 ;  /* 0x000000022600780c */ /* 0x040fe40004761670 */
[----:B------:R-:W-:Y:S02]  /*16ff0*/  ISETP.LT.OR P0, PT, R38, 0x3a, !P2 ;  /* 0x0000003a2600780c */ /* 0x000fe40005701670 */
[----:B------:R0:W-:Y:S09]  /*17000*/  @!P4 STG.E.U8 desc[UR48][R26.64], R207 ;  /* 0x000000cf1a00c986 */ /* 0x0001f2000c101130 */
[----:B------:R-:W-:Y:S01]  /*17010*/  @!P3 IADD3 R32, P5, P6, R2, R24, R3 ;  /* 0x000000180220b210 */ /* 0x000fe20007ebe003 */
[----:B------:R-:W1:Y:S01]  /*17020*/  @!P3 LDC.64 R28, c[0x0][0x5c0] ;  /* 0x00017000ff1cbb82 */ /* 0x000e620000000a00 */
[----:B------:R-:W-:-:S02]  /*17030*/  @P0 LOP3.LUT R228, R228, 0x20, RZ, 0xfc, !PT ;  /* 0x00000020e4e40812 */ /* 0x000fc400078efcff */
[----:B------:R-:W-:-:S05]  /*17040*/  @!P3 IADD3.X R25, R6, R40, R4, P5, P6 ;  /* 0x000000280619b210 */ /* 0x000fca0002fec404 */
[----:B0-----:R-:W0:Y:S01]  /*17050*/  @!P0 LDC.64 R26, c[0x0][0x5c0] ;  /* 0x00017000ff1a8b82 */ /* 0x001e220000000a00 */
[----:B-1----:R-:W-:-:S05]  /*17060*/  @!P3 IADD3 R28, P4, R32, R28, RZ ;  /* 0x0000001c201cb210 */ /* 0x002fca0007f9e0ff */
[----:B------:R-:W-:Y:S01]  /*17070*/  @!P3 IMAD.X R29, R25, 0x1, R29, P4 ;  /* 0x00000001191db824 */ /* 0x000fe200020e061d */
[----:B0-----:R-:W-:-:S04]  /*17080*/  @!P0 IADD3 R114, P5, P6, R24, R26, R2 ;  /* 0x0000001a18728210 */ /* 0x001fc80007ebe002 */
[----:B------:R0:W-:Y:S01]  /*17090*/  @!P3 STG.E.U8 desc[UR48][R28.64+0x1], R206 ;  /* 0x000001ce1c00b986 */ /* 0x0001e2000c101130 */
[----:B------:R-:W-:Y:S02]  /*170a0*/  @!P0 IADD3.X R115, R40, R27, R6, P5, P6 ;  /* 0x0000001b28738210 */ /* 0x000fe40002fec406 */
[----:B------:R-:W-:Y:S02]  /*170b0*/  ISETP.LT.OR P0, PT, R38, 0x31, !P1 ;  /* 0x000000312600780c */ /* 0x000fe40004f01670 */
[C---:B------:R-:W-:Y:S02]  /*170c0*/  LOP3.LUT P5, RZ, R228.reuse, 0x100, RZ, 0xc0, !PT ;  /* 0x00000100e4ff7812 */ /* 0x040fe400078ac0ff */
[----:B------:R-:W-:-:S09]  /*170d0*/  LOP3.LUT P6, RZ, R228, 0x80, RZ, 0xc0, !PT ;  /* 0x00000080e4ff7812 */ /* 0x000fd200078cc0ff */
[----:B------:R-:W1:Y:S01]  /*170e0*/  @!P0 LDC.64 R26, c[0x0][0x5c0] ;  /* 0x00017000ff1a8b82 */ /* 0x000e620000000a00 */
[----:B------:R-:W-:Y:S01]  /*170f0*/  @P0 LOP3.LUT R229, R229, 0x20000000, RZ, 0xfc, !PT ;  /* 0x20000000e5e50812 */ /* 0x000fe200078efcff */
[----:B------:R-:W-:Y:S01]  /*17100*/  @!P5 STG.E.U8 desc[UR48][R54.64+0x8], R205 ;  /* 0x000008cd3600d986 */ /* 0x000fe2000c101130 */
[----:B------:R-:W-:Y:S02]  /*17110*/  ISETP.LT.OR P5, PT, R38, 0x39, !P1 ;  /* 0x000000392600780c */ /* 0x000fe40004fa1670 */
[----:B------:R-:W-:Y:S01]  /*17120*/  LOP3.LUT R229, R229, 0xbfffffff, RZ, 0xc0, !PT ;  /* 0xbfffffffe5e57812 */ /* 0x000fe200078ec0ff */
[----:B------:R-:W-:Y:S10]  /*17130*/  @!P6 STG.E.U8 desc[UR48][R52.64+0x9], R204 ;  /* 0x000009cc3400e986 */ /* 0x000ff4000c101130 */
[----:B------:R-:W-:-:S04]  /*17140*/  @P5 LOP3.LUT R0, R0, 0x100, RZ, 0xfc, !PT ;  /* 0x0000010000005812 */ /* 0x000fc800078efcff */
[----:B------:R-:W-:Y:S02]  /*17150*/  LOP3.LUT R0, R0, 0xffffffef, RZ, 0xc0, !PT ;  /* 0xffffffef00007812 */ /* 0x000fe400078ec0ff */
[----:B-1----:R-:W-:-:S04]  /*17160*/  @!P0 IADD3 R108, P3, P4, R24, R26, R5 ;  /* 0x0000001a186c8210 */ /* 0x002fc80007c7e005 */
[----:B------:R-:W-:Y:S02]  /*17170*/  @!P0 IADD3.X R109, R40, R27, R7, P3, P4 ;  /* 0x0000001b286d8210 */ /* 0x000fe40001fe8407 */
[----:B------:R-:W-:-:S13]  /*17180*/  ISETP.LT.OR P0, PT, R38, 0x32, !P1 ;  /* 0x000000322600780c */ /* 0x000fda0004f01670 */
[----:B------:R-:W1:Y:S01]  /*17190*/  @!P0 LDC.64 R26, c[0x0][0x5c0] ;  /* 0x00017000ff1a8b82 */ /* 0x000e620000000a00 */
[----:B------:R-:W-:-:S04]  /*171a0*/  @P0 LOP3.LUT R229, R229, 0x40000000, RZ, 0xfc, !PT ;  /* 0x40000000e5e50812 */ /* 0x000fc800078efcff */
[----:B------:R-:W-:Y:S02]  /*171b0*/  LOP3.LUT R229, R229, 0x7fffffff, RZ, 0xc0, !PT ;  /* 0x7fffffffe5e57812 */ /* 0x000fe400078ec0ff */
[----:B-1----:R-:W-:-:S04]  /*171c0*/  @!P0 IADD3 R104, P3, P4, R24, R26, R5 ;  /* 0x0000001a18688210 */ /* 0x002fc80007c7e005 */
[----:B------:R-:W-:Y:S02]  /*171d0*/  @!P0 IADD3.X R105, R40, R27, R7, P3, P4 ;  /* 0x0000001b28698210 */ /* 0x000fe40001fe8407 */
[----:B------:R-:W1:Y:S01]  /*171e0*/  @!P5 LDC.64 R26, c[0x0][0x5c0] ;  /* 0x00017000ff1adb82 */ /* 0x000e620000000a00 */
[C---:B------:R-:W-:Y:S02]  /*171f0*/  LOP3.LUT P0, RZ, R227.reuse, 0x4, RZ, 0xc0, !PT ;  /* 0x00000004e3ff7812 */ /* 0x040fe4000780c0ff */
[----:B------:R-:W-:-:S04]  /*17200*/  LOP3.LUT R227, R227, 0xfffffffd, RZ, 0xc0, !PT ;  /* 0xfffffffde3e37812 */ /* 0x000fc800078ec0ff */
[----:B------:R-:W-:Y:S02]  /*17210*/  @P1 LOP3.LUT R227, R227, 0x2, RZ, 0xfc, !PT ;  /* 0x00000002e3e31812 */ /* 0x000fe400078efcff */
[----:B-1----:R-:W-:-:S04]  /*17220*/  @!P5 IADD3 R106, P3, P4, R24, R26, R5 ;  /* 0x0000001a186ad210 */ /* 0x002fc80007c7e005 */
[----:B------:R-:W-:Y:S02]  /*17230*/  @!P5 IADD3.X R107, R40, R27, R7, P3, P4 ;  /* 0x0000001b286bd210 */ /* 0x000fe40001fe8407 */
[----:B------:R-:W-:-:S13]  /*17240*/  ISETP.LT.OR P4, PT, R38, 0x9, !P0 ;  /* 0x000000092600780c */ /* 0x000fda0004781670 */
[----:B------:R-:W1:Y:S01]  /*17250*/  @!P4 LDC.64 R26, c[0x0][0x5c0] ;  /* 0x00017000ff1acb82 */ /* 0x000e620000000a00 */
[----:B0-----:R-:W-:-:S04]  /*17260*/  @!P4 IADD3 R28, P3, P5, R2, R24, R3 ;  /* 0x00000018021cc210 */ /* 0x001fc80007d7e003 */
[----:B------:R-:W-:Y:S02]  /*17270*/  @!P4 IADD3.X R25, R6, R40, R4, P3, P5 ;  /* 0x000000280619c210 */ /* 0x000fe40001fea404 */
[----:B-1----:R-:W-:-:S05]  /*17280*/  @!P4 IADD3 R26, P3, R28, R26, RZ ;  /* 0x0000001a1c1ac210 */ /* 0x002fca0007f7e0ff */
[----:B------:R-:W-:Y:S01]  /*17290*/  @!P4 IMAD.X R27, R25, 0x1, R27, P3 ;  /* 0x00000001191bc824 */ /* 0x000fe200018e061b */
[C---:B------:R-:W-:Y:S02]  /*172a0*/  ISETP.LT.OR P3, PT, R38.reuse, 0xa, !P0 ;  /* 0x0000000a2600780c */ /* 0x040fe40004761670 */
[----:B------:R-:W-:Y:S02]  /*172b0*/  ISETP.LT.OR P0, PT, R38, 0x3a, !P1 ;  /* 0x0000003a2600780c */ /* 0x000fe40004f01670 */
[----:B------:R0:W-:Y:S09]  /*172c0*/  @!P4 STG.E.U8 desc[UR48][R26.64+0x8], R203 ;  /* 0x000008cb1a00c986 */ /* 0x0001f2000c101130 */
[----:B------:R-:W-:Y:S01]  /*172d0*/  @!P3 IADD3 R32, P5, P6, R2, R24, R3 ;  /* 0x000000180220b210 */ /* 0x000fe20007ebe003 */
[----:B------:R-:W1:Y:S01]  /*172e0*/  @!P3 LDC.64 R28, c[0x0][0x5c0] ;  /* 0x00017000ff1cbb82 */ /* 0x000e620000000a00 */
[----:B------:R-:W-:-:S02]  /*172f0*/  @P0 LOP3.LUT R0, R0, 0x10, RZ, 0xfc, !PT ;  /* 0x0000001000000812 */ /* 0x000fc400078efcff */
[----:B------:R-:W-:Y:S02]  /*17300*/  @!P3 IADD3.X R25, R6, R40, R4, P5, P6 ;  /* 0x000000280619b210 */ /* 0x000fe40002fec404 */
[----:B------:R-:W-:-:S03]  /*17310*/  LOP3.LUT R0, R0, 0xfffffdff, RZ, 0xc0, !PT ;  /* 0xfffffdff00007812 */ /* 0x000fc600078ec0ff */
[----:B0-----:R-:W0:Y:S01]  /*17320*/  @!P0 LDC.64 R26, c[0x0][0x5c0] ;  /* 0x00017000ff1a8b82 */ /* 0x001e220000000a00 */
[----:B-1----:R-:W-:-:S05]  /*17330*/  @!P3 IADD3 R28, P4, R32, R28, RZ ;  /* 0x0000001c201cb210 */ /* 0x002fca0007f9e0ff */
[----:B------:R-:W-:Y:S01]  /*17340*/  @!P3 IMAD.X R29, R25, 0x1, R29, P4 ;  /* 0x00000001191db824 */ /* 0x000fe200020e061d */
[----:B0-----:R-:W-:-:S04]  /*17350*/  @!P0 IADD3 R102, P5, P6, R24, R26, R5 ;  /* 0x0000001a18668210 */ /* 0x001fc80007ebe005 */
[----:B------:R-:W-:Y:S01]  /*17360*/  @!P3 STG.E.U8 desc[UR48][R28.64+0x9], R202 ;  /* 0x000009ca1c00b986 */ /* 0x000fe2000c101130 */
[----:B------:R-:W-:Y:S02]  /*17370*/  @!P0 IADD3.X R103, R40, R27, R7, P5, P6 ;  /* 0x0000001b28678210 */ /* 0x000fe40002fec407 */
[C---:B------:R-:W-:Y:S02]  /*17380*/  ISETP.GE.AND P6, PT, R39.reuse, 0x101, PT ;  /* 0x000001012700780c */ /* 0x040fe40003fc6270 */
[----:B------:R-:W-:Y:S02]  /*17390*/  ISETP.GE.AND P0, PT, R39, 0x1, PT ;  /* 0x000000012700780c */ /* 0x000fe40003f06270 */
[C---:B------:R-:W-:Y:S02]  /*173a0*/  ISETP.LT.OR P1, PT, R38.reuse, 0x31, !P6 ;  /* 0x000000312600780c */ /* 0x040fe40007721670 */
[----:B------:R-:W-:-:S11]  /*173b0*/  ISETP.LT.OR P5, PT, R38, 0x11, !P2 ;  /* 0x000000112600780c */ /* 0x000fd600057a1670 */
[----:B------:R-:W0:Y:S01]  /*173c0*/  @!P1 LDC.64 R26, c[0x0][0x5c0] ;  /* 0x00017000ff1a9b82 */ /* 0x000e220000000a00 */
[----:B------:R-:W-:-:S04]  /*173d0*/  @P1 LOP3.LUT R0, R0, 0x200, RZ, 0xfc, !PT ;  /* 0x0000020000001812 */ /* 0x000fc800078efcff */
[----:B------:R-:W-:Y:S02]  /*173e0*/  LOP3.LUT R0, R0, 0xffffff7f, RZ, 0xc0, !PT ;  /* 0xffffff7f00007812 */ /* 0x000fe400078ec0ff */
[----:B0-----:R-:W-:-:S04]  /*173f0*/  @!P1 IADD3 R100, P3, P4, R24, R26, R3 ;  /* 0x0000001a18649210 */ /* 0x001fc80007c7e003 */
[----:B------:R-:W-:Y:S02]  /*17400*/  @!P1 IADD3.X R101, R40, R27, R4, P3, P4 ;  /* 0x0000001b28659210 */ /* 0x000fe40001fe8404 */
[C---:B------:R-:W-:Y:S02]  /*17410*/  ISETP.LT.OR P3, PT, R38.reuse, 0x11, !P0 ;  /* 0x000000112600780c */ /* 0x040fe40004761670 */
[----:B------:R-:W-:-:S11]  /*17420*/  ISETP.LT.OR P1, PT, R38, 0x32, !P6 ;  /* 0x000000322600780c */ /* 0x000fd60007721670 */
[----:B------:R-:W0:Y:S02]  /*17430*/  @!P3 LDC.64 R26, c[0x0][0x5c0] ;  /* 0x00017000ff1abb82 */ /* 0x000e240000000a00 */
[----:B------:R-:W-:-:S04]  /*17440*/  @P1 LOP3.LUT R0, R0, 0x80, RZ, 0xfc, !PT ;  /* 0x0000008000001812 */ /* 0x000fc800078efcff */
[----:B------:R-:W-:Y:S02]  /*17450*/  LOP3.LUT R0, R0, 0xffffffbf, RZ, 0xc0, !PT ;  /* 0xffffffbf00007812 */ /* 0x000fe400078ec0ff */
[----:B0-----:R-:W-:-:S05]  /*17460*/  @!P3 IADD3 R26, P4, R24, R26, RZ ;  /* 0x0000001a181ab210 */ /* 0x001fca0007f9e0ff */
[----:B------:R-:W-:-:S05]  /*17470*/  @!P3 IMAD.X R27, R40, 0x1, R27, P4 ;  /* 0x00000001281bb824 */ /* 0x000fca00020e061b */
[----:B------:R0:W-:Y:S01]  /*17480*/  @!P3 STG.E.U8 desc[UR48][R26.64+0x10], R201 ;  /* 0x000010c91a00b986 */ /* 0x0001e2000c101130 */
[----:B------:R-:W-:-:S13]  /*17490*/  ISETP.LT.OR P3, PT, R38, 0x12, !P0 ;  /* 0x000000122600780c */ /* 0x000fda0004761670 */
[----:B0-----:R-:W0:Y:S02]  /*174a0*/  @!P3 LDC.64 R26, c[0x0][0x5c0] ;  /* 0x00017000ff1abb82 */ /* 0x001e240000000a00 */
[----:B0-----:R-:W-:-:S05]  /*174b0*/  @!P3 IADD3 R26, P4, R24, R26, RZ ;  /* 0x0000001a181ab210 */ /* 0x001fca0007f9e0ff */
[----:B------:R-:W-:-:S05]  /*174c0*/  @!P3 IMAD.X R27, R40, 0x1, R27, P4 ;  /* 0x00000001281bb824 */ /* 0x000fca00020e061b */
[----:B------:R0:W-:Y:S04]  /*174d0*/  @!P3 STG.E.U8 desc[UR48][R26.64+0x11], R200 ;  /* 0x000011c81a00b986 */ /* 0x0001e8000c101130 */
[----:B------:R-:W-:Y:S01]  /*174e0*/  @!P5 STG.E.U8 desc[UR48][R58.64+0x10], R199 ;  /* 0x000010c73a00d986 */ /* 0x000fe2000c101130 */
[----:B------:R-:W-:Y:S01]  /*174f0*/  ISETP.LT.OR P5, PT, R38, 0x3a, !P6 ;  /* 0x0000003a2600780c */ /* 0x000fe200077a1670 */
[----:B0-----:R-:W0:Y:S02]  /*17500*/  @!P1 LDC.64 R26, c[0x0][0x5c0] ;  /* 0x00017000ff1a9b82 */ /* 0x001e240000000a00 */
[----:B0-----:R-:W-:-:S04]  /*17510*/  @!P1 IADD3 R88, P3, P4, R24, R26, R3 ;  /* 0x0000001a18589210 */ /* 0x001fc80007c7e003 */
[----:B------:R-:W-:Y:S02]  /*17520*/  @!P1 IADD3.X R89, R40, R27, R4, P3, P4 ;  /* 0x0000001b28599210 */ /* 0x000fe40001fe8404 */
[C---:B------:R-:W-:Y:S02]  /*17530*/  ISETP.LT.OR P1, PT, R38.reuse, 0x39, !P6 ;  /* 0x000000392600780c */ /* 0x040fe40007721670 */
[----:B------:R-:W-:-:S11]  /*17540*/  ISETP.LT.OR P6, PT, R38, 0x12, !P2 ;  /* 0x000000122600780c */ /* 0x000fd600057c1670 */
[----:B------:R-:W0:Y:S01]  /*17550*/  @!P1 LDC.64 R26, c[0x0][0x5c0] ;  /* 0x00017000ff1a9b82 */ /* 0x000e220000000a00 */
[----:B------:R-:W-:Y:S01]  /*17560*/  @P1 LOP3.LUT R0, R0, 0x40, RZ, 0xfc, !PT ;  /* 0x0000004000001812 */ /* 0x000fe200078efcff */
[----:B------:R-:W-:Y:S01]  /*17570*/  @!P6 STG.E.U8 desc[UR48][R56.64+0x11], R198 ;  /* 0x000011c63800e986 */ /* 0x000fe2000c101130 */
[----:B------:R-:W-:Y:S02]  /*17580*/  LOP3.LUT P6, RZ, R228, 0x800, RZ, 0xc0, !PT ;  /* 0x00000800e4ff7812 */ /* 0x000fe400078cc0ff */
[----:B------:R-:W-:-:S04]  /*17590*/  LOP3.LUT R0, R0, 0xfffffff7, RZ, 0xc0, !PT ;  /* 0xfffffff700007812 */ /* 0x000fc800078ec0ff */
[----:B------:R-:W-:-:S04]  /*175a0*/  @P5 LOP3.LUT R0, R0, 0x8, RZ, 0xfc, !PT ;  /* 0x0000000800005812 */ /* 0x000fc800078efcff */
[----:B------:R-:W-:Y:S02]  /*175b0*/  LOP3.LUT R0, R0, 0xffffffdf, RZ, 0xc0, !PT ;  /* 0xffffffdf00007812 */ /* 0x000fe400078ec0ff */
[----:B0-----:R-:W-:-:S04]  /*175c0*/  @!P1 IADD3 R94, P3, P4, R24, R26, R3 ;  /* 0x0000001a185e9210 */ /* 0x001fc80007c7e003 */
[----:B------:R-:W-:Y:S02]  /*175d0*/  @!P1 IADD3.X R95, R40, R27, R4, P3, P4 ;  /* 0x0000001b285f9210 */ /* 0x000fe40001fe8404 */
[----:B------:R-:W0:Y:S01]  /*175e0*/  @!P5 LDC.64 R26, c[0x0][0x5c0] ;  /* 0x00017000ff1adb82 */ /* 0x000e220000000a00 */
[----:B------:R-:W-:Y:S02]  /*175f0*/  LOP3.LUT P1, RZ, R227, 0x2, RZ, 0xc0, !PT ;  /* 0x00000002e3ff7812 */ /* 0x000fe4000782c0ff */
        /* <DEDUP_REMOVED lines=11> */
[----:B0-----:R-:W-:-:S05]  /*176b0*/  @!P3 IADD3 R26, P4, R24, R26, RZ ;  /* 0x0000001a181ab210 */ /* 0x001fca0007f9e0ff */
[----:B------:R-:W-:-:S05]  /*176c0*/  @!P3 IMAD.X R27, R40, 0x1, R27, P4 ;  /* 0x00000001281bb824 */ /* 0x000fca00020e061b */
[----:B------:R0:W-:Y:S01]  /*176d0*/  @!P3 STG.E.U8 desc[UR48][R26.64+0x18], R197 ;  /* 0x000018c51a00b986 */ /* 0x0001e2000c101130 */
[C---:B------:R-:W-:Y:S02]  /*176e0*/  ISETP.LT.OR P3, PT, R38.reuse, 0x1a, !P0 ;  /* 0x0000001a2600780c */ /* 0x040fe40004761670 */
[----:B------:R-:W-:-:S11]  /*176f0*/  ISETP.LT.OR P0, PT, R38, 0x42, !P2 ;  /* 0x000000422600780c */ /* 0x000fd60005701670 */
[----:B0-----:R-:W0:Y:S02]  /*17700*/  @!P3 LDC.64 R26, c[0x0][0x5c0] ;  /* 0x00017000ff1abb82 */ /* 0x001e240000000a00 */
[----:B------:R-:W-:-:S04]  /*17710*/  @P0 LOP3.LUT R0, R0, 0x1, RZ, 0xfc, !PT ;  /* 0x0000000100000812 */ /* 0x000fc800078efcff */
[----:B------:R-:W-:Y:S02]  /*17720*/  LOP3.LUT R0, R0, 0xfffffffb, RZ, 0xc0, !PT ;  /* 0xfffffffb00007812 */ /* 0x000fe400078ec0ff */
[----:B0-----:R-:W-:-:S05]  /*17730*/  @!P3 IADD3 R26, P4, R24, R26, RZ ;  /* 0x0000001a181ab210 */ /* 0x001fca0007f9e0ff */
[----:B------:R-:W-:-:S05]  /*17740*/  @!P3 IMAD.X R27, R40, 0x1, R27, P4 ;  /* 0x00000001281bb824 */ /* 0x000fca00020e061b */
[----:B------:R0:W-:Y:S04]  /*17750*/  @!P3 STG.E.U8 desc[UR48][R26.64+0x19], R196 ;  /* 0x000019c41a00b986 */ /* 0x0001e8000c101130 */
[----:B------:R-:W-:Y:S01]  /*17760*/  @!P5 STG.E.U8 desc[UR48][R62.64+0x18], R195 ;  /* 0x000018c33e00d986 */ /* 0x000fe2000c101130 */
[----:B------:R-:W-:-:S03]  /*17770*/  ISETP.LT.OR P5, PT, R38, 0x4a, !P2 ;  /* 0x0000004a2600780c */ /* 0x000fc600057a1670 */
[----:B------:R-:W-:Y:S01]  /*17780*/  @!P6 STG.E.U8 desc[UR48][R60.64+0x19], R194 ;  /* 0x000019c23c00e986 */ /* 0x000fe2000c101130 */
[----:B------:R-:W-:Y:S01]  /*17790*/  ISETP.LT.OR P6, PT, R38, 0x11, !P1 ;  /* 0x000000112600780c */ /* 0x000fe20004fc1670 */
[----:B0-----:R-:W0:Y:S08]  /*177a0*/  @!P0 LDC.64 R26, c[0x0][0x5c0] ;  /* 0x00017000ff1a8b82 */ /* 0x001e300000000a00 */
[----:B------:R-:W-:-:S04]  /*177b0*/  @P5 LOP3.LUT R229, R229, 0x80000000, RZ, 0xfc, !PT ;  /* 0x80000000e5e55812 */ /* 0x000fc800078efcff */
[----:B------:R-:W-:Y:S01]  /*177c0*/  LOP3.LUT R229, R229, 0xefffffff, RZ, 0xc0, !PT ;  /* 0xefffffffe5e57812 */ /* 0x000fe200078ec0ff */
[----:B------:R-:W-:Y:S01]  /*177d0*/  @!P6 STG.E.U8 desc[UR48][R66.64+0x10], R193 ;  /* 0x000010c14200e986 */ /* 0x000fe2000c101130 */
[----:B------:R-:W-:Y:S02]  /*177e0*/  ISETP.LT.OR P6, PT, R38, 0x12, !P1 ;  /* 0x000000122600780c */ /* 0x000fe40004fc1670 */
[----:B0-----:R-:W-:-:S11]  /*177f0*/  @!P0 IADD3 R82, P3, P4, R24, R26, R2 ;  /* 0x0000001a18528210 */ /* 0x001fd60007c7e002 */
[----:B------:R-:W-:Y:S01]  /*17800*/  @!P6 STG.E.U8 desc[UR48][R64.64+0x11], R192 ;  /* 0x000011c04000e986 */ /* 0x000fe2000c101130 */
[----:B------:R-:W-:Y:S02]  /*17810*/  @!P0 IADD3.X R83, R40, R27, R6, P3, P4 ;  /* 0x0000001b28538210 */ /* 0x000fe40001fe8406 */
[----:B------:R-:W-:-:S13]  /*17820*/  ISETP.LT.OR P0, PT, R38, 0x49, !P2 ;  /* 0x000000492600780c */ /* 0x000fda0005701670 */
[----:B------:R-:W0:Y:S01]  /*17830*/  @!P0 LDC.64 R26, c[0x0][0x5c0] ;  /* 0x00017000ff1a8b82 */ /* 0x000e220000000a00 */
[----:B------:R-:W-:-:S04]  /*17840*/  @P0 LOP3.LUT R0, R0, 0x4, RZ, 0xfc, !PT ;  /* 0x0000000400000812 */ /* 0x000fc800078efcff */
[----:B------:R-:W-:-:S04]  /*17850*/  LOP3.LUT R0, R0, 0x7fffffff, RZ, 0xc0, !PT ;  /* 0x7fffffff00007812 */ /* 0x000fc800078ec0ff */
[----:B------:R-:W-:Y:S02]  /*17860*/  @P2 LOP3.LUT R0, R0, 0x80000000, RZ, 0xfc, !PT ;  /* 0x8000000000002812 */ /* 0x000fe400078efcff */
[----:B------:R-:W-:Y:S02]  /*17870*/  ISETP.LT.OR P2, PT, R38, 0x41, !P1 ;  /* 0x000000412600780c */ /* 0x000fe40004f41670 */
[----:B------:R-:W-:Y:S02]  /*17880*/  LOP3.LUT R0, R0, 0xefffffff, RZ, 0xc0, !PT ;  /* 0xefffffff00007812 */ /* 0x000fe400078ec0ff */
[----:B0-----:R-:W-:-:S09]  /*17890*/  @!P0 IADD3 R92, P3, P4, R24, R26, R2 ;  /* 0x0000001a185c8210 */ /* 0x001fd20007c7e002 */
[----:B------:R-:W-:Y:S02]  /*178a0*/  @P2 LOP3.LUT R229, R229, 0x10000000, RZ, 0xfc, !PT ;  /* 0x10000000e5e52812 */ /* 0x000fe400078efcff */
[----:B------:R-:W-:Y:S02]  /*178b0*/  @!P0 IADD3.X R93, R40, R27, R6, P3, P4 ;  /* 0x0000001b285d8210 */ /* 0x000fe40001fe8406 */
[----:B------:R-:W0:Y:S01]  /*178c0*/  @!P5 LDC.64 R26, c[0x0][0x5c0] ;  /* 0x00017000ff1adb82 */ /* 0x000e220000000a00 */
[----:B------:R-:W-:Y:S02]  /*178d0*/  LOP3.LUT R229, R229, 0xf7ffffff, RZ, 0xc0, !PT ;  /* 0xf7ffffffe5e57812 */ /* 0x000fe400078ec0ff */
[----:B------:R-:W-:-:S13]  /*178e0*/  LOP3.LUT P0, RZ, R227, 0x1, RZ, 0xc0, !PT ;  /* 0x00000001e3ff7812 */ /* 0x000fda000780c0ff */
[----:B------:R-:W-:Y:S02]  /*178f0*/  @P0 LOP3.LUT R0, R0, 0x10000000, RZ, 0xfc, !PT ;  /* 0x1000000000000812 */ /* 0x000fe400078efcff */
        /* <DEDUP_REMOVED lines=20> */
[----:B------:R-:W-:Y:S02]  /*17a40*/  @!P4 IADD3 R28, P3, P5, R2, R24, R5 ;  /* 0x00000018021cc210 */ /* 0x000fe40007d7e005 */
[----:B------:R-:W-:Y:S02]  /*17a50*/  @P2 LOP3.LUT R229, R229, 0x1000000, RZ, 0xfc, !PT ;  /* 0x01000000e5e52812 */ /* 0x000fe400078efcff */
[----:B------:R-:W-:Y:S02]  /*17a60*/  @!P4 IADD3.X R25, R6, R40, R7, P3, P5 ;  /* 0x000000280619c210 */ /* 0x000fe40001fea407 */
[----:B------:R-:W-:Y:S02]  /*17a70*/  LOP3.LUT R229, R229, 0xff7fffff, RZ, 0xc0, !PT ;  /* 0xff7fffffe5e57812 */ /* 0x000fe400078ec0ff */
[----:B0-----:R-:W-:-:S05]  /*17a80*/  @!P4 IADD3 R26, P3, R28, R26, RZ ;  /* 0x0000001a1c1ac210 */ /* 0x001fca0007f7e0ff */
[----:B------:R-:W-:Y:S01]  /*17a90*/  @!P4 IMAD.X R27, R25, 0x1, R27, P3 ;  /* 0x00000001191bc824 */ /* 0x000fe200018e061b */
[----:B------:R-:W-:-:S04]  /*17aa0*/  ISETP.LT.OR P3, PT, R38, 0x12, !P0 ;  /* 0x000000122600780c */ /* 0x000fc80004761670 */
[----:B------:R0:W-:Y:S09]  /*17ab0*/  @!P4 STG.E.U8 desc[UR48][R26.64+0x10], R23 ;  /* 0x000010171a00c986 */ /* 0x0001f2000c101130 */
[----:B------:R-:W1:Y:S01]  /*17ac0*/  @!P3 LDC.64 R28, c[0x0][0x5c0] ;  /* 0x00017000ff1cbb82 */ /* 0x000e620000000a00 */
[----:B------:R-:W-:-:S04]  /*17ad0*/  @!P3 IADD3 R32, P5, P6, R2, R24, R5 ;  /* 0x000000180220b210 */ /* 0x000fc80007ebe005 */
[----:B------:R-:W-:-:S03]  /*17ae0*/  @!P3 IADD3.X R25, R6, R40, R7, P5, P6 ;  /* 0x000000280619b210 */ /* 0x000fc60002fec407 */
[----:B0-----:R-:W0:Y:S01]  /*17af0*/  @!P2 LDC.64 R26, c[0x0][0x5c0] ;  /* 0x00017000ff1aab82 */ /* 0x001e220000000a00 */
[----:B-1----:R-:W-:-:S05]  /*17b00*/  @!P3 IADD3 R28, P4, R32, R28, RZ ;  /* 0x0000001c201cb210 */ /* 0x002fca0007f9e0ff */
[----:B------:R-:W-:Y:S01]  /*17b10*/  @!P3 IMAD.X R29, R25, 0x1, R29, P4 ;  /* 0x00000001191db824 */ /* 0x000fe200020e061d */
[----:B0-----:R-:W-:-:S04]  /*17b20*/  @!P2 IADD3 R68, P5, P6, R24, R26, R5 ;  /* 0x0000001a1844a210 */ /* 0x001fc80007ebe005 */
[----:B------:R0:W-:Y:S01]  /*17b30*/  @!P3 STG.E.U8 desc[UR48][R28.64+0x11], R22 ;  /* 0x000011161c00b986 */ /* 0x0001e2000c101130 */
[----:B------:R-:W-:Y:S02]  /*17b40*/  @!P2 IADD3.X R69, R40, R27, R7, P5, P6 ;  /* 0x0000001b2845a210 */ /* 0x000fe40002fec407 */
[----:B------:R-:W-:-:S04]  /*17b50*/  ISETP.GE.AND P2, PT, R39, 0x101, PT ;  /* 0x000001012700780c */ /* 0x000fc80003f46270 */
[C---:B------:R-:W-:Y:S02]  /*17b60*/  ISETP.LT.OR P6, PT, R38.reuse, 0x41, !P2 ;  /* 0x000000412600780c */ /* 0x040fe400057c1670 */
[----:B------:R-:W-:-:S11]  /*17b70*/  ISETP.LT.OR P5, PT, R38, 0x42, !P2 ;  /* 0x000000422600780c */ /* 0x000fd600057a1670 */
[----:B0-----:R-:W0:Y:S01]  /*17b80*/  @!P6 LDC.64 R22, c[0x0][0x5c0] ;  /* 0x00017000ff16eb82 */ /* 0x001e220000000a00 */
[----:B------:R-:W-:-:S04]  /*17b90*/  @P6 LOP3.LUT R229, R229, 0x800000, RZ, 0xfc, !PT ;  /* 0x00800000e5e56812 */ /* 0x000fc800078efcff */
[----:B------:R-:W-:-:S04]  /*17ba0*/  LOP3.LUT R229, R229, 0xffbfffff, RZ, 0xc0, !PT ;  /* 0xffbfffffe5e57812 */ /* 0x000fc800078ec0ff */
[----:B------:R-:W-:-:S04]  /*17bb0*/  @P5 LOP3.LUT R229, R229, 0x400000, RZ, 0xfc, !PT ;  /* 0x00400000e5e55812 */ /* 0x000fc800078efcff */
[----:B------:R-:W-:Y:S02]  /*17bc0*/  LOP3.LUT R229, R229, 0xffdfffff, RZ, 0xc0, !PT ;  /* 0xffdfffffe5e57812 */ /* 0x000fe400078ec0ff */
[----:B0-----:R-:W-:-:S04]  /*17bd0*/  @!P6 IADD3 R66, P3, P4, R24, R22, R3 ;  /* 0x000000161842e210 */ /* 0x001fc80007c7e003 */
[----:B------:R-:W-:Y:S02]  /*17be0*/  @!P6 IADD3.X R67, R40, R23, R4, P3, P4 ;  /* 0x000000172843e210 */ /* 0x000fe40001fe8404 */
[----:B------:R-:W0:Y:S01]  /*17bf0*/  @!P5 LDC.64 R22, c[0x0][0x5c0] ;  /* 0x00017000ff16db82 */ /* 0x000e220000000a00 */
[----:B------:R-:W-:-:S13]  /*17c00*/  ISETP.LT.OR P6, PT, R38, 0x19, !P1 ;  /* 0x000000192600780c */ /* 0x000fda0004fc1670 */
[----:B------:R-:W-:Y:S01]  /*17c10*/  @!P6 STG.E.U8 desc[UR48][R76.64+0x18], R21 ;  /* 0x000018154c00e986 */ /* 0x000fe2000c101130 */
[----:B------:R-:W-:Y:S02]  /*17c20*/  ISETP.LT.OR P6, PT, R38, 0x1a, !P1 ;  /* 0x0000001a2600780c */ /* 0x000fe40004fc1670 */
[----:B0-----:R-:W-:-:S04]  /*17c30*/  @!P5 IADD3 R64, P3, P4, R24, R22, R3 ;  /* 0x000000161840d210 */ /* 0x001fc80007c7e003 */
[----:B------:R-:W-:-:S07]  /*17c40*/  @!P5 IADD3.X R65, R40, R23, R4, P3, P4 ;  /* 0x000000172841d210 */ /* 0x000fce0001fe8404 */
[----:B------:R0:W-:Y:S01]  /*17c50*/  @!P6 STG.E.U8 desc[UR48][R78.64+0x19], R20 ;  /* 0x000019144e00e986 */ /* 0x0001e2000c101130 */
[C---:B------:R-:W-:Y:S02]  /*17c60*/  ISETP.LT.OR P5, PT, R38.reuse, 0x49, !P2 ;  /* 0x000000492600780c */ /* 0x040fe400057a1670 */
[----:B------:R-:W-:-:S11]  /*17c70*/  ISETP.LT.OR P2, PT, R38, 0x4a, !P2 ;  /* 0x0000004a2600780c */ /* 0x000fd60005741670 */
[----:B------:R-:W1:Y:S01]  /*17c80*/  @!P5 LDC.64 R22, c[0x0][0x5c0] ;  /* 0x00017000ff16db82 */ /* 0x000e620000000a00 */
[----:B------:R-:W-:-:S04]  /*17c90*/  @P5 LOP3.LUT R229, R229, 0x200000, RZ, 0xfc, !PT ;  /* 0x00200000e5e55812 */ /* 0x000fc800078efcff */
[----:B------:R-:W-:-:S04]  /*17ca0*/  LOP3.LUT R229, R229, 0xfffdffff, RZ, 0xc0, !PT ;  /* 0xfffdffffe5e57812 */ /* 0x000fc800078ec0ff */
[----:B------:R-:W-:-:S04]  /*17cb0*/  @P2 LOP3.LUT R229, R229, 0x20000, RZ, 0xfc, !PT ;  /* 0x00020000e5e52812 */ /* 0x000fc800078efcff */
[----:B------:R-:W-:Y:S02]  /*17cc0*/  LOP3.LUT R229, R229, 0xfff7ffff, RZ, 0xc0, !PT ;  /* 0xfff7ffffe5e57812 */ /* 0x000fe400078ec0ff */
[----:B-1----:R-:W-:-:S04]  /*17cd0*/  @!P5 IADD3 R62, P3, P4, R24, R22, R3 ;  /* 0x00000016183ed210 */ /* 0x002fc80007c7e003 */
[----:B------:R-:W-:Y:S02]  /*17ce0*/  @!P5 IADD3.X R63, R40, R23, R4, P3, P4 ;  /* 0x00000017283fd210 */ /* 0x000fe40001fe8404 */
[----:B------:R-:W-:-:S13]  /*17cf0*/  ISETP.LT.OR P4, PT, R38, 0x19, !P0 ;  /* 0x000000192600780c */ /* 0x000fda0004781670 */
[----:B0-----:R-:W0:Y:S01]  /*17d00*/  @!P4 LDC.64 R20, c[0x0][0x5c0] ;  /* 0x00017000ff14cb82 */ /* 0x001e220000000a00 */
[----:B------:R-:W-:-:S04]  /*17d10*/  @!P4 IADD3 R23, P3, P5, R2, R24, R5 ;  /* 0x000000180217c210 */ /* 0x000fc80007d7e005 */
[----:B------:R-:W-:Y:S02]  /*17d20*/  @!P4 IADD3.X R22, R6, R40, R7, P3, P5 ;  /* 0x000000280616c210 */ /* 0x000fe40001fea407 */
[----:B0-----:R-:W-:-:S05]  /*17d30*/  @!P4 IADD3 R20, P3, R23, R20, RZ ;  /* 0x000000141714c210 */ /* 0x001fca0007f7e0ff */
[----:B------:R-:W-:Y:S01]  /*17d40*/  @!P4 IMAD.X R21, R22, 0x1, R21, P3 ;  /* 0x000000011615c824 */ /* 0x000fe200018e0615 */
[----:B------:R-:W-:Y:S02]  /*17d50*/  ISETP.LT.OR P3, PT, R38, 0x1a, !P0 ;  /* 0x0000001a2600780c */ /* 0x000fe40004761670 */
[----:B------:R-:W-:Y:S02]  /*17d60*/  LOP3.LUT P0, RZ, R228, 0x80000, RZ, 0xc0, !PT ;  /* 0x00080000e4ff7812 */ /* 0x000fe4000780c0ff */
        /* <DEDUP_REMOVED lines=10> */
[----:B------:R-:W-:Y:S01]  /*17e10*/  LOP3.LUT P2, RZ, R0, 0x80000000, RZ, 0xc0, !PT ;  /* 0x8000000000ff7812 */ /* 0x000fe2000784c0ff */
[----:B------:R-:W-:Y:S01]  /*17e20*/  @!P0 STG.E.U8 desc[UR48][R90.64+0x10], R17 ;  /* 0x000010115a008986 */ /* 0x000fe2000c101130 */
[----:B------:R-:W-:Y:S02]  /*17e30*/  LOP3.LUT P6, RZ, R228, 0x40000, RZ, 0xc0, !PT ;  /* 0x00040000e4ff7812 */ /* 0x000fe400078cc0ff */
[C---:B------:R-:W-:Y:S02]  /*17e40*/  ISETP.LT.OR P5, PT, R38.reuse, 0x51, !P2 ;  /* 0x000000512600780c */ /* 0x040fe400057a1670 */
[----:B------:R-:W-:Y:S02]  /*17e50*/  ISETP.LT.OR P0, PT, R38, 0x59, !P2 ;  /* 0x000000592600780c */ /* 0x000fe40005701670 */
[----:B------:R-:W-:-:S07]  /*17e60*/  LOP3.LUT R0, R0, 0xbfffffff, RZ, 0xc0, !PT ;  /* 0xbfffffff00007812 */ /* 0x000fce00078ec0ff */
[----:B------:R1:W-:Y:S02]  /*17e70*/  @!P6 STG.E.U8 desc[UR48][R84.64+0x11], R16 ;  /* 0x000011105400e986 */ /* 0x0003e4000c101130 */
[----:B0-----:R-:W0:Y:S01]  /*17e80*/  @!P5 LDC.64 R18, c[0x0][0x5c0] ;  /* 0x00017000ff12db82 */ /* 0x001e220000000a00 */
[----:B------:R-:W-:-:S04]  /*17e90*/  @P5 LOP3.LUT R229, R229, 0x80000, RZ, 0xfc, !PT ;  /* 0x00080000e5e55812 */ /* 0x000fc800078efcff */
[----:B------:R-:W-:Y:S02]  /*17ea0*/  LOP3.LUT R229, R229, 0xfffeffff, RZ, 0xc0, !PT ;  /* 0xfffeffffe5e57812 */ /* 0x000fe400078ec0ff */
[----:B0-----:R-:W-:-:S04]  /*17eb0*/  @!P5 IADD3 R58, P3, P4, R24, R18, R2 ;  /* 0x00000012183ad210 */ /* 0x001fc80007c7e002 */
[----:B------:R-:W-:Y:S02]  /*17ec0*/  @!P5 IADD3.X R59, R40, R19, R6, P3, P4 ;  /* 0x00000013283bd210 */ /* 0x000fe40001fe8406 */
[----:B------:R-:W-:-:S13]  /*17ed0*/  ISETP.LT.OR P5, PT, R38, 0x52, !P2 ;  /* 0x000000522600780c */ /* 0x000fda00057a1670 */
[----:B------:R-:W0:Y:S01]  /*17ee0*/  @!P5 LDC.64 R18, c[0x0][0x5c0] ;  /* 0x00017000ff12db82 */ /* 0x000e220000000a00 */
[----:B------:R-:W-:-:S04]  /*17ef0*/  @P5 LOP3.LUT R229, R229, 0x10000, RZ, 0xfc, !PT ;  /* 0x00010000e5e55812 */ /* 0x000fc800078efcff */
[----:B------:R-:W-:-:S04]  /*17f00*/  LOP3.LUT R229, R229, 0xfffbffff, RZ, 0xc0, !PT ;  /* 0xfffbffffe5e57812 */ /* 0x000fc800078ec0ff */
[----:B------:R-:W-:-:S04]  /*17f10*/  @P0 LOP3.LUT R229, R229, 0x40000, RZ, 0xfc, !PT ;  /* 0x00040000e5e50812 */ /* 0x000fc800078efcff */
[----:B------:R-:W-:Y:S02]  /*17f20*/  LOP3.LUT R229, R229, 0xffff7fff, RZ, 0xc0, !PT ;  /* 0xffff7fffe5e57812 */ /* 0x000fe400078ec0ff */
[----:B0-----:R-:W-:-:S04]  /*17f30*/  @!P5 IADD3 R56, P3, P4, R24, R18, R2 ;  /* 0x000000121838d210 */ /* 0x001fc80007c7e002 */
[----:B------:R-:W-:Y:S02]  /*17f40*/  @!P5 IADD3.X R57, R40, R19, R6, P3, P4 ;  /* 0x000000132839d210 */ /* 0x000fe40001fe8406 */
[----:B------:R-:W0:Y:S02]  /*17f50*/  @!P0 LDC.64 R18, c[0x0][0x5c0] ;  /* 0x00017000ff128b82 */ /* 0x000e240000000a00 */
[----:B0-----:R-:W-:-:S04]  /*17f60*/  @!P0 IADD3 R54, P3, P4, R24, R18, R2 ;  /* 0x0000001218368210 */ /* 0x001fc80007c7e002 */
[----:B------:R-:W-:Y:S02]  /*17f70*/  @!P0 IADD3.X R55, R40, R19, R6, P3, P4 ;  /* 0x0000001328378210 */ /* 0x000fe40001fe8406 */
[----:B------:R-:W-:-:S04]  /*17f80*/  ISETP.GE.AND P0, PT, R39, 0x109, PT ;  /* 0x000001092700780c */ /* 0x000fc80003f06270 */
[----:B------:R-:W-:-:S09]  /*17f90*/  ISETP.LT.OR P4, PT, R38, 0x11, !P0 ;  /* 0x000000112600780c */ /* 0x000fd20004781670 */
[----:B------:R-:W-:-:S04]  /*17fa0*/  @P0 LOP3.LUT R0, R0, 0x40000000, RZ, 0xfc, !PT ;  /* 0x4000000000000812 */ /* 0x000fc800078efcff */
[----:B-1----:R-:W0:Y:S01]  /*17fb0*/  @!P4 LDC.64 R16, c[0x0][0x5c0] ;  /* 0x00017000ff10cb82 */ /* 0x002e220000000a00 */
[----:B------:R-:W-:-:S04]  /*17fc0*/  @!P4 IADD3 R19, P3, P5, R2, R24, R3 ;  /* 0x000000180213c210 */ /* 0x000fc80007d7e003 */
[----:B------:R-:W-:Y:S02]  /*17fd0*/  @!P4 IADD3.X R18, R6, R40, R4, P3, P5 ;  /* 0x000000280612c210 */ /* 0x000fe40001fea404 */
[----:B0-----:R-:W-:-:S05]  /*17fe0*/  @!P4 IADD3 R16, P3, R19, R16, RZ ;  /* 0x000000101310c210 */ /* 0x001fca0007f7e0ff */
[----:B------:R-:W-:Y:S01]  /*17ff0*/  @!P4 IMAD.X R17, R18, 0x1, R17, P3 ;  /* 0x000000011211c824 */ /* 0x000fe200018e0611 */
[C---:B------:R-:W-:Y:S02]  /*18000*/  ISETP.LT.OR P3, PT, R38.reuse, 0x12, !P0 ;  /* 0x000000122600780c */ /* 0x040fe40004761670 */
[----:B------:R-:W-:Y:S02]  /*18010*/  ISETP.LT.OR P0, PT, R38, 0x5a, !P2 ;  /* 0x0000005a2600780c */ /* 0x000fe40005701670 */
[----:B------:R0:W-:Y:S09]  /*18020*/  @!P4 STG.E.U8 desc[UR48][R16.64+0x10], R15 ;  /* 0x0000100f1000c986 */ /* 0x0001f2000c101130 */
[----:B------:R-:W1:Y:S01]  /*18030*/  @!P3 LDC.64 R18, c[0x0][0x5c0] ;  /* 0x00017000ff12bb82 */ /* 0x000e620000000a00 */
[----:B------:R-:W-:-:S02]  /*18040*/  @!P3 IADD3 R21, P5, P6, R2, R24, R3 ;  /* 0x000000180215b210 */ /* 0x000fc40007ebe003 */
[----:B------:R-:W-:Y:S02]  /*18050*/  @P0 LOP3.LUT R229, R229, 0x8000, RZ, 0xfc, !PT ;  /* 0x00008000e5e50812 */ /* 0x000fe400078efcff */
[----:B------:R-:W-:Y:S02]  /*18060*/  @!P3 IADD3.X R20, R6, R40, R4, P5, P6 ;  /* 0x000000280614b210 */ /* 0x000fe40002fec404 */
[----:B------:R-:W-:Y:S01]  /*18070*/  LOP3.LUT R229, R229, 0xffffdfff, RZ, 0xc0, !PT ;  /* 0xffffdfffe5e57812 */ /* 0x000fe200078ec0ff */
        /* <DEDUP_REMOVED lines=9> */
[----:B0-----:R-:W0:Y:S01]  /*18110*/  @!P0 LDC.64 R14, c[0x0][0x5c0] ;  /* 0x00017000ff0e8b82 */ /* 0x001e220000000a00 */
[----:B------:R-:W-:Y:S01]  /*18120*/  @P0 LOP3.LUT R229, R229, 0x2000, RZ, 0xfc, !PT ;  /* 0x00002000e5e50812 */ /* 0x000fe200078efcff */
[----:B------:R-:W-:Y:S01]  /*18130*/  @!P5 STG.E.U8 desc[UR48][R30.64+0x18], R13 ;  /* 0x0000180d1e00d986 */ /* 0x000fe2000c101130 */
[----:B------:R-:W-:Y:S02]  /*18140*/  ISETP.LT.OR P5, PT, R38, 0x59, !P1 ;  /* 0x000000592600780c */ /* 0x000fe40004fa1670 */
[----:B------:R-:W-:Y:S01]  /*18150*/  LOP3.LUT R229, R229, 0xffffefff, RZ, 0xc0, !PT ;  /* 0xffffefffe5e57812 */ /* 0x000fe200078ec0ff */
[----:B------:R1:W-:Y:S01]  /*18160*/  @!P6 STG.E.U8 desc[UR48][R98.64+0x19], R12 ;  /* 0x0000190c6200e986 */ /* 0x0003e2000c101130 */
        /* <DEDUP_REMOVED lines=11> */
[C---:B------:R-:W-:Y:S02]  /*18220*/  LOP3.LUT P0, RZ, R0.reuse, 0x40000000, RZ, 0xc0, !PT ;  /* 0x4000000000ff7812 */ /* 0x040fe4000780c0ff */
[----:B------:R-:W-:-:S04]  /*18230*/  LOP3.LUT R0, R0, 0xdfffffff, RZ, 0xc0, !PT ;  /* 0xdfffffff00007812 */ /* 0x000fc800078ec0ff */
[----:B------:R-:W-:Y:S02]  /*18240*/  @P1 LOP3.LUT R0, R0, 0x20000000, RZ, 0xfc, !PT ;  /* 0x2000000000001812 */ /* 0x000fe400078efcff */
[----:B0-----:R-:W-:-:S04]  /*18250*/  @!P5 IADD3 R46, P3, P4, R24, R14, R5 ;  /* 0x0000000e182ed210 */ /* 0x001fc80007c7e005 */
[----:B------:R-:W-:Y:S02]  /*18260*/  @!P5 IADD3.X R47, R40, R15, R7, P3, P4 ;  /* 0x0000000f282fd210 */ /* 0x000fe40001fe8407 */
[----:B------:R-:W-:-:S13]  /*18270*/  ISETP.LT.OR P4, PT, R38, 0x19, !P0 ;  /* 0x000000192600780c */ /* 0x000fda0004781670 */
        /* <DEDUP_REMOVED lines=19> */
[C---:B------:R-:W-:Y:S02]  /*183b0*/  ISETP.GE.AND P6, PT, R39.reuse, 0x101, PT ;  /* 0x000001012700780c */ /* 0x040fe40003fc6270 */
[----:B------:R-:W-:Y:S02]  /*183c0*/  ISETP.GE.AND P0, PT, R39, 0x1, PT ;  /* 0x000000012700780c */ /* 0x000fe40003f06270 */
[C---:B------:R-:W-:Y:S02]  /*183d0*/  ISETP.LT.OR P1, PT, R38.reuse, 0x51, !P6 ;  /* 0x000000512600780c */ /* 0x040fe40007721670 */
[----:B------:R-:W-:-:S11]  /*183e0*/  ISETP.LT.OR P5, PT, R38, 0x21, !P2 ;  /* 0x000000212600780c */ /* 0x000fd600057a1670 */
[----:B0-----:R-:W0:Y:S01]  /*183f0*/  @!P1 LDC.64 R10, c[0x0][0x5c0] ;  /* 0x00017000ff0a9b82 */ /* 0x001e220000000a00 */
        /* <DEDUP_REMOVED lines=16> */
[----:B------:R0:W-:Y:S02]  /*18500*/  @!P3 STG.E.U8 desc[UR48][R10.64+0x21], R8 ;  /* 0x000021080a00b986 */ /* 0x0001e4000c101130 */
[----:B0-----:R-:W0:Y:S02]  /*18510*/  @!P1 LDC.64 R8, c[0x0][0x5c0] ;  /* 0x00017000ff089b82 */ /* 0x001e240000000a00 */
[----:B0-----:R-:W-:-:S04]  /*18520*/  @!P1 IADD3 R36, P3, P4, R24, R8, R3 ;  /* 0x0000000818249210 */ /* 0x001fc80007c7e003 */
[----:B------:R-:W-:Y:S02]  /*18530*/  @!P1 IADD3.X R37, R40, R9, R4, P3, P4 ;  /* 0x0000000928259210 */ /* 0x000fe40001fe8404 */
[----:B------:R-:W-:-:S13]  /*18540*/  ISETP.LT.OR P1, PT, R38, 0x59, !P6 ;  /* 0x000000592600780c */ /* 0x000fda0007721670 */
[----:B------:R-:W0:Y:S01]  /*18550*/  @!P1 LDC.64 R8, c[0x0][0x5c0] ;  /* 0x00017000ff089b82 */ /* 0x000e220000000a00 */
[----:B------:R-:W-:Y:S02]  /*18560*/  @P1 LOP3.LUT R229, R229, 0x20, RZ, 0xfc, !PT ;  /* 0x00000020e5e51812 */ /* 0x000fe400078efcff */
[----:B0-----:R-:W-:Y:S01]  /*18570*/  @!P1 IADD3 R34, P3, P4, R24, R8, R3 ;  /* 0x0000000818229210 */ /* 0x001fe20007c7e003 */
[----:B----4-:R-:W-:Y:S02]  /*18580*/  FMUL R8, R224, UR41 ;  /* 0x00000029e0087c20 */ /* 0x010fe40008400000 */
[----:B------:R-:W4:Y:S01]  /*18590*/  LDL.LU R224, [R1+0xc] ;  /* 0x00000c0001e07983 */ /* 0x000f220000300800 */
[----:B------:R-:W-:Y:S02]  /*185a0*/  @!P1 IADD3.X R35, R40, R9, R4, P3, P4 ;  /* 0x0000000928239210 */ /* 0x000fe40001fe8404 */
[----:B------:R-:W-:Y:S01]  /*185b0*/  F2FP.SATFINITE.E4M3.F32.PACK_AB_MERGE_C R8, RZ, R8, RZ ;  /* 0x00000008ff08723e */ /* 0x000fe200048070ff */
[----:B--2---:R-:W-:Y:S01]  /*185c0*/  FMUL R10, R226, UR41 ;  /* 0x00000029e20a7c20 */ /* 0x004fe20008400000 */
[----:B------:R-:W-:-:S02]  /*185d0*/  LOP3.LUT R229, R229, 0xfffffff7, RZ, 0xc0, !PT ;  /* 0xfffffff7e5e57812 */ /* 0x000fc400078ec0ff */
[----:B------:R-:W-:Y:S01]  /*185e0*/  LOP3.LUT P1, RZ, R0, 0x20000000, RZ, 0xc0, !PT ;  /* 0x2000000000ff7812 */ /* 0x000fe2000782c0ff */
[----:B------:R0:W-:Y:S01]  /*185f0*/  @!P5 STG.E.U8 desc[UR48][R112.64+0x20], R8 ;  /* 0x000020087000d986 */ /* 0x0001e2000c101130 */
[----:B------:R-:W-:-:S13]  /*18600*/  ISETP.LT.OR P5, PT, R38, 0x5a, !P6 ;  /* 0x0000005a2600780c */ /* 0x000fda00077a1670 */
[----:B0-----:R-:W0:Y:S02]  /*18610*/  @!P5 LDC.64 R8, c[0x0][0x5c0] ;  /* 0x00017000ff08db82 */ /* 0x001e240000000a00 */
[----:B0-----:R-:W-:Y:S01]  /*18620*/  @!P5 IADD3 R32, P3, P4, R24, R8, R3 ;  /* 0x000000081820d210 */ /* 0x001fe20007c7e003 */
[----:B---3--:R-:W-:Y:S02]  /*18630*/  FMUL R8, R225, UR41 ;  /* 0x00000029e1087c20 */ /* 0x008fe40008400000 */
[----:B------:R-:W2:Y:S01]  /*18640*/  LDL.LU R225, [R1+0x10] ;  /* 0x0000100001e17983 */ /* 0x000ea20000300800 */
[----:B------:R-:W-:-:S03]  /*18650*/  @P5 LOP3.LUT R229, R229, 0x8, RZ, 0xfc, !PT ;  /* 0x00000008e5e55812 */ /* 0x000fc600078efcff */
[----:B------:R-:W3:Y:S01]  /*18660*/  LDL.LU R226, [R1+0x14] ;  /* 0x0000140001e27983 */ /* 0x000ee20000300800 */
[----:B------:R-:W-:Y:S02]  /*18670*/  ISETP.LT.OR P6, PT, R38, 0x22, !P2 ;  /* 0x000000222600780c */ /* 0x000fe400057c1670 */
[----:B------:R-:W-:Y:S02]  /*18680*/  @!P5 IADD3.X R33, R40, R9, R4, P3, P4 ;  /* 0x000000092821d210 */ /* 0x000fe40001fe8404 */
[----:B------:R-:W-:Y:S02]  /*18690*/  ISETP.LT.OR P5, PT, R38, 0x61, !P2 ;  /* 0x000000612600780c */ /* 0x000fe400057a1670 */
[----:B------:R-:W-:-:S07]  /*186a0*/  F2FP.SATFINITE.E4M3.F32.PACK_AB_MERGE_C R8, RZ, R8, RZ ;  /* 0x00000008ff08723e */ /* 0x000fce00048070ff */
[----:B------:R0:W-:Y:S04]  /*186b0*/  @!P6 STG.E.U8 desc[UR48][R110.64+0x21], R8 ;  /* 0x000021086e00e986 */ /* 0x0001e8000c101130 */
[----:B0-----:R-:W0:Y:S02]  /*186c0*/  @!P5 LDC.64 R8, c[0x0][0x5c0] ;  /* 0x00017000ff08db82 */ /* 0x001e240000000a00 */
[----:B0-----:R-:W-:-:S04]  /*186d0*/  @!P5 IADD3 R30, P3, P4, R24, R8, R2 ;  /* 0x00000008181ed210 */ /* 0x001fc80007c7e002 */
[----:B------:R-:W-:Y:S02]  /*186e0*/  @!P5 IADD3.X R31, R40, R9, R6, P3, P4 ;  /* 0x00000009281fd210 */ /* 0x000fe40001fe8406 */
[----:B------:R-:W-:-:S13]  /*186f0*/  ISETP.LT.OR P3, PT, R38, 0x29, !P0 ;  /* 0x000000292600780c */ /* 0x000fda0004761670 */
[----:B------:R-:W0:Y:S01]  /*18700*/  @!P3 LDC.64 R8, c[0x0][0x5c0] ;  /* 0x00017000ff08bb82 */ /* 0x000e220000000a00 */
[----:B------:R-:W-:Y:S02]  /*18710*/  F2FP.SATFINITE.E4M3.F32.PACK_AB_MERGE_C R10, RZ, R10, RZ ;  /* 0x0000000aff0a723e */ /* 0x000fe400048070ff */
[----:B0-----:R-:W-:-:S05]  /*18720*/  @!P3 IADD3 R8, P4, R24, R8, RZ ;  /* 0x000000081808b210 */ /* 0x001fca0007f9e0ff */
[----:B------:R-:W-:-:S05]  /*18730*/  @!P3 IMAD.X R9, R40, 0x1, R9, P4 ;  /* 0x000000012809b824 */ /* 0x000fca00020e0609 */
[----:B------:R0:W-:Y:S01]  /*18740*/  @!P3 STG.E.U8 desc[UR48][R8.64+0x28], R10 ;  /* 0x0000280a0800b986 */ /* 0x0001e2000c101130 */
[----:B------:R-:W-:-:S13]  /*18750*/  ISETP.LT.OR P3, PT, R38, 0x2a, !P0 ;  /* 0x0000002a2600780c */ /* 0x000fda0004761670 */
[----:B0-----:R-:W0:Y:S01]  /*18760*/  @!P3 LDC.64 R8, c[0x0][0x5c0] ;  /* 0x00017000ff08bb82 */ /* 0x001e220000000a00 */
[----:B------:R-:W-:Y:S02]  /*18770*/  ISETP.LT.OR P0, PT, R38, 0x62, !P2 ;  /* 0x000000622600780c */ /* 0x000fe40005701670 */
[----:B0-----:R-:W-:-:S05]  /*18780*/  @!P3 IADD3 R8, P4, R24, R8, RZ ;  /* 0x000000081808b210 */ /* 0x001fca0007f9e0ff */
[----:B------:R-:W-:Y:S01]  /*18790*/  @!P3 IMAD.X R9, R40, 0x1, R9, P4 ;  /* 0x000000012809b824 */ /* 0x000fe200020e0609 */
[----:B------:R-:W-:-:S04]  /*187a0*/  LOP3.LUT R229, R229, 0xffffffef, RZ, 0xc0, !PT ;  /* 0xffffffefe5e57812 */ /* 0x000fc800078ec0ff */
[----:B------:R-:W-:-:S04]  /*187b0*/  @P5 LOP3.LUT R229, R229, 0x10, RZ, 0xfc, !PT ;  /* 0x00000010e5e55812 */ /* 0x000fc800078efcff */
[----:B------:R-:W-:-:S04]  /*187c0*/  LOP3.LUT R229, R229, 0xfffffffd, RZ, 0xc0, !PT ;  /* 0xfffffffde5e57812 */ /* 0x000fc800078ec0ff */
[----:B------:R-:W-:Y:S01]  /*187d0*/  @P0 LOP3.LUT R229, R229, 0x2, RZ, 0xfc, !PT ;  /* 0x00000002e5e50812 */ /* 0x000fe200078efcff */
[----:B----4-:R-:W-:Y:S02]  /*187e0*/  FMUL R10, R224, UR41 ;  /* 0x00000029e00a7c20 */ /* 0x010fe40008400000 */
[----:B------:R-:W4:Y:S03]  /*187f0*/  LDL.LU R224, [R1+0x18] ;  /* 0x0000180001e07983 */ /* 0x000f260000300800 */
[----:B------:R-:W-:-:S05]  /*18800*/  F2FP.SATFINITE.E4M3.F32.PACK_AB_MERGE_C R10, RZ, R10, RZ ;  /* 0x0000000aff0a723e */ /* 0x000fca00048070ff */
[----:B------:R0:W-:Y:S02]  /*18810*/  @!P3 STG.E.U8 desc[UR48][R8.64+0x29], R10 ;  /* 0x0000290a0800b986 */ /* 0x0001e4000c101130 */
[----:B0-----:R-:W0:Y:S02]  /*18820*/  @!P0 LDC.64 R8, c[0x0][0x5c0] ;  /* 0x00017000ff088b82 */ /* 0x001e240000000a00 */
[----:B0-----:R-:W-:-:S04]  /*18830*/  @!P0 IADD3 R28, P3, P4, R24, R8, R2 ;  /* 0x00000008181c8210 */ /* 0x001fc80007c7e002 */
[----:B------:R-:W-:Y:S02]  /*18840*/  @!P0 IADD3.X R29, R40, R9, R6, P3, P4 ;  /* 0x00000009281d8210 */ /* 0x000fe40001fe8406 */
[----:B------:R-:W-:-:S13]  /*18850*/  ISETP.LT.OR P0, PT, R38, 0x69, !P2 ;  /* 0x000000692600780c */ /* 0x000fda0005701670 */
[----:B------:R-:W0:Y:S02]  /*18860*/  @!P0 LDC.64 R8, c[0x0][0x5c0] ;  /* 0x00017000ff088b82 */ /* 0x000e240000000a00 */
[----:B0-----:R-:W-:Y:S01]  /*18870*/  @!P0 IADD3 R26, P3, P4, R24, R8, R2 ;  /* 0x00000008181a8210 */ /* 0x001fe20007c7e002 */
[----:B--2---:R-:W-:Y:S02]  /*18880*/  FMUL R8, R225, UR41 ;  /* 0x00000029e1087c20 */ /* 0x004fe40008400000 */
[----:B------:R-:W2:Y:S01]  /*18890*/  LDL.LU R225, [R1+0x1c] ;  /* 0x00001c0001e17983 */ /* 0x000ea20000300800 */
[----:B------:R-:W-:Y:S02]  /*188a0*/  ISETP.LT.OR P5, PT, R38, 0x29, !P2 ;  /* 0x000000292600780c */ /* 0x000fe400057a1670 */
[----:B------:R-:W-:Y:S02]  /*188b0*/  @!P0 IADD3.X R27, R40, R9, R6, P3, P4 ;  /* 0x00000009281b8210 */ /* 0x000fe40001fe8406 */
[----:B------:R-:W-:-:S02]  /*188c0*/  ISETP.LT.OR P4, PT, R38, 0x6a, !P2 ;  /* 0x0000006a2600780c */ /* 0x000fc40005781670 */
[----:B------:R-:W-:-:S07]  /*188d0*/  F2FP.SATFINITE.E4M3.F32.PACK_AB_MERGE_C R8, RZ, R8, RZ ;  /* 0x00000008ff08723e */ /* 0x000fce00048070ff */
[----:B------:R0:W-:Y:S04]  /*188e0*/  @!P5 STG.E.U8 desc[UR48][R120.64+0x28], R8 ;  /* 0x000028087800d986 */ /* 0x0001e8000c101130 */
[----:B0-----:R-:W0:Y:S02]  /*188f0*/  @!P4 LDC.64 R8, c[0x0][0x5c0] ;  /* 0x00017000ff08cb82 */ /* 0x001e240000000a00 */
[----:B0-----:R-:W-:Y:S01]  /*18900*/  @!P4 IADD3 R22, P2, P3, R24, R8, R2 ;  /* 0x000000081816c210 */ /* 0x001fe20007b5e002 */
[----:B---3--:R-:W-:Y:S02]  /*18910*/  FMUL R8, R226, UR41 ;  /* 0x00000029e2087c20 */ /* 0x008fe40008400000 */
[----:B------:R-:W3:Y:S01]  /*18920*/  LDL.LU R226, [R1+0x20] ;  /* 0x0000200001e27983 */ /* 0x000ee20000300800 */
[----:B------:R-:W-:-:S04]  /*18930*/  LOP3.LUT R229, R229, 0xfffffffb, RZ, 0xc0, !PT ;  /* 0xfffffffbe5e57812 */ /* 0x000fc800078ec0ff */
[----:B------:R-:W-:-:S04]  /*18940*/  @P0 LOP3.LUT R229, R229, 0x4, RZ, 0xfc, !PT ;  /* 0x00000004e5e50812 */ /* 0x000fc800078efcff */
[----:B------:R-:W-:Y:S02]  /*18950*/  LOP3.LUT R229, R229, 0xfffffffe, RZ, 0xc0, !PT ;  /* 0xfffffffee5e57812 */ /* 0x000fe400078ec0ff */
[----:B------:R-:W-:Y:S02]  /*18960*/  LOP3.LUT P6, RZ, R228, 0x800000, RZ, 0xc0, !PT ;  /* 0x00800000e4ff7812 */ /* 0x000fe400078cc0ff */
[----:B------:R-:W-:Y:S02]  /*18970*/  @P4 LOP3.LUT R229, R229, 0x1, RZ, 0xfc, !PT ;  /* 0x00000001e5e54812 */ /* 0x000fe400078efcff */
[----:B------:R-:W-:Y:S02]  /*18980*/  @!P4 IADD3.X R23, R40, R9, R6, P2, P3 ;  /* 0x000000092817c210 */ /* 0x000fe400017e6406 */
[----:B------:R-:W-:Y:S02]  /*18990*/  ISETP.LT.OR P4, PT, R38, 0x61, !P1 ;  /* 0x000000612600780c */ /* 0x000fe40004f81670 */
[----:B------:R-:W-:-:S05]  /*189a0*/  F2FP.SATFINITE.E4M3.F32.PACK_AB_MERGE_C R8, RZ, R8, RZ ;  /* 0x00000008ff08723e */ /* 0x000fca00048070ff */
[----:B------:R0:W-:Y:S06]  /*189b0*/  @!P6 STG.E.U8 desc[UR48][R126.64+0x29], R8 ;  /* 0x000029087e00e986 */ /* 0x0001ec000c101130 */
[----:B0-----:R-:W0:Y:S01]  /*189c0*/  @!P4 LDC.64 R8, c[0x0][0x5c0] ;  /* 0x00017000ff08cb82 */ /* 0x001e220000000a00 */
[----:B------:R-:W-:-:S04]  /*189d0*/  LOP3.LUT R228, R228, 0x7fffffff, RZ, 0xc0, !PT ;  /* 0x7fffffffe4e47812 */ /* 0x000fc800078ec0ff */
[----:B------:R-:W-:Y:S02]  /*189e0*/  @P4 LOP3.LUT R228, R228, 0x80000000, RZ, 0xfc, !PT ;  /* 0x80000000e4e44812 */ /* 0x000fe400078efcff */
[----:B0-----:R-:W-:-:S04]  /*189f0*/  @!P4 IADD3 R20, P2, P3, R24, R8, R5 ;  /* 0x000000081814c210 */ /* 0x001fc80007b5e005 */
[----:B------:R-:W-:Y:S02]  /*18a00*/  @!P4 IADD3.X R21, R40, R9, R7, P2, P3 ;  /* 0x000000092815c210 */ /* 0x000fe400017e6407 */
[----:B------:R-:W-:-:S13]  /*18a10*/  ISETP.LT.OR P4, PT, R38, 0x62, !P1 ;  /* 0x000000622600780c */ /* 0x000fda0004f81670 */
[----:B------:R-:W0:Y:S01]  /*18a20*/  @!P4 LDC.64 R8, c[0x0][0x5c0] ;  /* 0x00017000ff08cb82 */ /* 0x000e220000000a00 */
[----:B------:R-:W-:Y:S02]  /*18a30*/  LOP3.LUT R228, R228, 0xbfffffff, RZ, 0xc0, !PT ;  /* 0xbfffffffe4e47812 */ /* 0x000fe400078ec0ff */
[----:B------:R-:W-:Y:S02]  /*18a40*/  ISETP.LT.OR P6, PT, R38, 0x21, !P1 ;  /* 0x000000212600780c */ /* 0x000fe40004fc1670 */
[----:B------:R-:W-:Y:S02]  /*18a50*/  @P4 LOP3.LUT R228, R228, 0x40000000, RZ, 0xfc, !PT ;  /* 0x40000000e4e44812 */ /* 0x000fe400078efcff */
[----:B0-----:R-:W-:-:S04]  /*18a60*/  @!P4 IADD3 R18, P2, P3, R24, R8, R5 ;  /* 0x000000081812c210 */ /* 0x001fc80007b5e005 */
[----:B------:R-:W-:Y:S02]  /*18a70*/  @!P4 IADD3.X R19, R40, R9, R7, P2, P3 ;  /* 0x000000092813c210 */ /* 0x000fe400017e6407 */
[----:B------:R-:W-:Y:S01]  /*18a80*/  ISETP.LT.OR P4, PT, R38, 0x69, !P1 ;  /* 0x000000692600780c */ /* 0x000fe20004f81670 */
[----:B----4-:R-:W-:-:S05]  /*18a90*/  FMUL R8, R224, UR41 ;  /* 0x00000029e0087c20 */ /* 0x010fca0008400000 */
[----:B------:R-:W-:-:S05]  /*18aa0*/  F2FP.SATFINITE.E4M3.F32.PACK_AB_MERGE_C R8, RZ, R8, RZ ;  /* 0x00000008ff08723e */ /* 0x000fca00048070ff */
[----:B------:R0:W-:Y:S02]  /*18ab0*/  @!P6 STG.E.U8 desc[UR48][R130.64+0x20], R8 ;  /* 0x000020088200e986 */ /* 0x0001e4000c101130 */
[----:B0-----:R-:W0:Y:S02]  /*18ac0*/  @!P4 LDC.64 R8, c[0x0][0x5c0] ;  /* 0x00017000ff08cb82 */ /* 0x001e240000000a00 */
[----:B0-----:R-:W-:Y:S01]  /*18ad0*/  @!P4 IADD3 R16, P2, P3, R24, R8, R5 ;  /* 0x000000081810c210 */ /* 0x001fe20007b5e005 */
[----:B--2---:R-:W-:Y:S02]  /*18ae0*/  FMUL R8, R225, UR41 ;  /* 0x00000029e1087c20 */ /* 0x004fe40008400000 */
[----:B------:R-:W2:Y:S01]  /*18af0*/  LDL.LU R225, [R1+0x24] ;  /* 0x0000240001e17983 */ /* 0x000ea20000300800 */
[----:B------:R-:W-:Y:S02]  /*18b00*/  LOP3.LUT P0, RZ, R0, 0x10000000, RZ, 0xc0, !PT ;  /* 0x1000000000ff7812 */ /* 0x000fe4000780c0ff */
[----:B------:R-:W-:-:S02]  /*18b10*/  ISETP.LT.OR P6, PT, R38, 0x22, !P1 ;  /* 0x000000222600780c */ /* 0x000fc40004fc1670 */
[----:B------:R-:W-:Y:S02]  /*18b20*/  @!P4 IADD3.X R17, R40, R9, R7, P2, P3 ;  /* 0x000000092811c210 */ /* 0x000fe400017e6407 */
[----:B------:R-:W-:Y:S02]  /*18b30*/  ISETP.LT.OR P2, PT, R38, 0x21, !P0 ;  /* 0x000000212600780c */ /* 0x000fe40004741670 */
[----:B------:R-:W-:-:S07]  /*18b40*/  F2FP.SATFINITE.E4M3.F32.PACK_AB_MERGE_C R8, RZ, R8, RZ ;  /* 0x00000008ff08723e */ /* 0x000fce00048070ff */
[----:B------:R0:W-:Y:S04]  /*18b50*/  @!P6 STG.E.U8 desc[UR48][R124.64+0x21], R8 ;  /* 0x000021087c00e986 */ /* 0x0001e8000c101130 */
[----:B0-----:R-:W0:Y:S01]  /*18b60*/  @!P2 LDC.64 R8, c[0x0][0x5c0] ;  /* 0x00017000ff08ab82 */ /* 0x001e220000000a00 */
[----:B------:R-:W-:-:S04]  /*18b70*/  LOP3.LUT R228, R228, 0xdfffffff, RZ, 0xc0, !PT ;  /* 0xdfffffffe4e47812 */ /* 0x000fc800078ec0ff */
[----:B------:R-:W-:Y:S02]  /*18b80*/  @P4 LOP3.LUT R228, R228, 0x20000000, RZ, 0xfc, !PT ;  /* 0x20000000e4e44812 */ /* 0x000fe400078efcff */
[----:B------:R-:W-:-:S04]  /*18b90*/  @!P2 IADD3 R11, P3, P4, R2, R24, R5 ;  /* 0x00000018020ba210 */ /* 0x000fc80007c7e005 */
[----:B------:R-:W-:Y:S02]  /*18ba0*/  @!P2 IADD3.X R10, R6, R40, R7, P3, P4 ;  /* 0x00000028060aa210 */ /* 0x000fe40001fe8407 */
[----:B0-----:R-:W-:-:S05]  /*18bb0*/  @!P2 IADD3 R8, P3, R11, R8, RZ ;  /* 0x000000080b08a210 */ /* 0x001fca0007f7e0ff */
[----:B------:R-:W-:Y:S02]  /*18bc0*/  @!P2 IMAD.X R9, R10, 0x1, R9, P3 ;  /* 0x000000010a09a824 */ /* 0x000fe400018e0609 */
[----:B---3--:R-:W-:Y:S02]  /*18bd0*/  FMUL R10, R226, UR41 ;  /* 0x00000029e20a7c20 */ /* 0x008fe40008400000 */
[----:B------:R-:W3:Y:S01]  /*18be0*/  LDL.LU R226, [R1+0x28] ;  /* 0x0000280001e27983 */ /* 0x000ee20000300800 */
[----:B------:R-:W-:Y:S02]  /*18bf0*/  LOP3.LUT P6, RZ, R229, 0x200, RZ, 0xc0, !PT ;  /* 0x00000200e5ff7812 */ /* 0x000fe400078cc0ff */
[----:B------:R-:W-:Y:S01]  /*18c00*/  LOP3.LUT R0, R0, 0xf7ffffff, RZ, 0xc0, !PT ;  /* 0xf7ffffff00007812 */ /* 0x000fe200078ec0ff */
[----:B------:R-:W4:Y:S01]  /*18c10*/  LDL.LU R224, [R1+0x2c] ;  /* 0x00002c0001e07983 */ /* 0x000f220000300800 */
[----:B------:R-:W-:-:S09]  /*18c20*/  ISETP.LT.OR P3, PT, R38, 0x22, !P0 ;  /* 0x000000222600780c */ /* 0x000fd20004761670 */
[----:B------:R-:W-:Y:S02]  /*18c30*/  @P6 LOP3.LUT R0, R0, 0x8000000, RZ, 0xfc, !PT ;  /* 0x0800000000006812 */ /* 0x000fe400078efcff */
[----:B------:R-:W-:Y:S02]  /*18c40*/  ISETP.LT.OR P6, PT, R38, 0x6a, !P1 ;  /* 0x0000006a2600780c */ /* 0x000fe40004fc1670 */
[----:B------:R-:W-:-:S05]  /*18c50*/  F2FP.SATFINITE.E4M3.F32.PACK_AB_MERGE_C R10, RZ, R10, RZ ;  /* 0x0000000aff0a723e */ /* 0x000fca00048070ff */
[----:B------:R0:W-:Y:S06]  /*18c60*/  @!P2 STG.E.U8 desc[UR48][R8.64+0x20], R10 ;  /* 0x0000200a0800a986 */ /* 0x0001ec000c101130 */
[----:B0-----:R-:W0:Y:S08]  /*18c70*/  @!P6 LDC.64 R8, c[0x0][0x5c0] ;  /* 0x00017000ff08eb82 */ /* 0x001e300000000a00 */
[----:B------:R-:W1:Y:S01]  /*18c80*/  @!P3 LDC.64 R10, c[0x0][0x5c0] ;  /* 0x00017000ff0abb82 */ /* 0x000e620000000a00 */
[----:B------:R-:W-:-:S04]  /*18c90*/  @!P3 IADD3 R13, P4, P5, R2, R24, R5 ;  /* 0x00000018020db210 */ /* 0x000fc80007d9e005 */
[----:B------:R-:W-:Y:S02]  /*18ca0*/  @!P3 IADD3.X R12, R6, R40, R7, P4, P5 ;  /* 0x00000028060cb210 */ /* 0x000fe400027ea407 */
[----:B0-----:R-:W-:Y:S02]  /*18cb0*/  @!P6 IADD3 R14, P2, P4, R24, R8, R5 ;  /* 0x00000008180ee210 */ /* 0x001fe40007c5e005 */
[----:B-1----:R-:W-:Y:S02]  /*18cc0*/  @!P3 IADD3 R10, P1, R13, R10, RZ ;  /* 0x0000000a0d0ab210 */ /* 0x002fe40007f3e0ff */
[----:B------:R-:W-:-:S03]  /*18cd0*/  @!P6 IADD3.X R15, R40, R9, R7, P2, P4 ;  /* 0x00000009280fe210 */ /* 0x000fc600017e8407 */
[----:B------:R-:W-:Y:S01]  /*18ce0*/  @!P3 IMAD.X R11, R12, 0x1, R11, P1 ;  /* 0x000000010c0bb824 */ /* 0x000fe200008e060b */
[----:B------:R-:W-:Y:S02]  /*18cf0*/  ISETP.GE.AND P4, PT, R39, 0x101, PT ;  /* 0x000001012700780c */ /* 0x000fe40003f86270 */
[----:B------:R-:W-:-:S04]  /*18d00*/  LOP3.LUT R228, R228, 0xefffffff, RZ, 0xc0, !PT ;  /* 0xefffffffe4e47812 */ /* 0x000fc800078ec0ff */
[----:B------:R-:W-:-:S04]  /*18d10*/  @P6 LOP3.LUT R228, R228, 0x10000000, RZ, 0xfc, !PT ;  /* 0x10000000e4e46812 */ /* 0x000fc800078efcff */
[----:B------:R-:W-:Y:S01]  /*18d20*/  LOP3.LUT R228, R228, 0xf7ffffff, RZ, 0xc0, !PT ;  /* 0xf7ffffffe4e47812 */ /* 0x000fe200078ec0ff */
[----:B--2---:R-:W-:Y:S02]  /*18d30*/  FMUL R8, R225, UR41 ;  /* 0x00000029e1087c20 */ /* 0x004fe40008400000 */
[----:B------:R-:W2:Y:S03]  /*18d40*/  LDL.LU R225, [R1+0x30] ;  /* 0x0000300001e17983 */ /* 0x000ea60000300800 */
[----:B------:R-:W-:-:S05]  /*18d50*/  F2FP.SATFINITE.E4M3.F32.PACK_AB_MERGE_C R8, RZ, R8, RZ ;  /* 0x00000008ff08723e */ /* 0x000fca00048070ff */
[----:B------:R0:W-:Y:S01]  /*18d60*/  @!P3 STG.E.U8 desc[UR48][R10.64+0x21], R8 ;  /* 0x000021080a00b986 */ /* 0x0001e2000c101130 */
[----:B------:R-:W-:-:S13]  /*18d70*/  ISETP.LT.OR P3, PT, R38, 0x61, !P4 ;  /* 0x000000612600780c */ /* 0x000fda0006761670 */
[----:B0-----:R-:W0:Y:S01]  /*18d80*/  @!P3 LDC.64 R8, c[0x0][0x5c0] ;  /* 0x00017000ff08bb82 */ /* 0x001e220000000a00 */
[----:B------:R-:W-:Y:S02]  /*18d90*/  @P3 LOP3.LUT R228, R228, 0x8000000, RZ, 0xfc, !PT ;  /* 0x08000000e4e43812 */ /* 0x000fe400078efcff */
[----:B0-----:R-:W-:-:S04]  /*18da0*/  @!P3 IADD3 R12, P1, P2, R24, R8, R3 ;  /* 0x00000008180cb210 */ /* 0x001fc80007a3e003 */
[----:B------:R-:W-:Y:S02]  /*18db0*/  @!P3 IADD3.X R13, R40, R9, R4, P1, P2 ;  /* 0x00000009280db210 */ /* 0x000fe40000fe4404 */
[----:B------:R-:W-:-:S13]  /*18dc0*/  ISETP.LT.OR P3, PT, R38, 0x62, !P4 ;  /* 0x000000622600780c */ /* 0x000fda0006761670 */
[----:B------:R-:W0:Y:S02]  /*18dd0*/  @!P3 LDC.64 R8, c[0x0][0x5c0] ;  /* 0x00017000ff08bb82 */ /* 0x000e240000000a00 */
[----:B0-----:R-:W-:Y:S01]  /*18de0*/  @!P3 IADD3 R10, P1, P2, R24, R8, R3 ;  /* 0x00000008180ab210 */ /* 0x001fe20007a3e003 */
[----:B---3--:R-:W-:Y:S02]  /*18df0*/  FMUL R8, R226, UR41 ;  /* 0x00000029e2087c20 */ /* 0x008fe40008400000 */
[----:B------:R-:W3:Y:S01]  /*18e00*/  LDL.LU R226, [R1+0x34] ;  /* 0x0000340001e27983 */ /* 0x000ee20000300800 */
[----:B------:R-:W-:Y:S02]  /*18e10*/  LOP3.LUT P5, RZ, R229, 0x400, RZ, 0xc0, !PT ;  /* 0x00000400e5ff7812 */ /* 0x000fe400078ac0ff */
[----:B------:R-:W-:Y:S02]  /*18e20*/  F2FP.SATFINITE.E4M3.F32.PACK_AB_MERGE_C R8, RZ, R8, RZ ;  /* 0x00000008ff08723e */ /* 0x000fe400048070ff */
[----:B------:R-:W-:-:S02]  /*18e30*/  LOP3.LUT P6, RZ, R0, 0x8000000, RZ, 0xc0, !PT ;  /* 0x0800000000ff7812 */ /* 0x000fc400078cc0ff */
[----:B------:R-:W-:Y:S02]  /*18e40*/  @!P3 IADD3.X R11, R40, R9, R4, P1, P2 ;  /* 0x00000009280bb210 */ /* 0x000fe40000fe4404 */
[----:B------:R-:W-:-:S05]  /*18e50*/  ISETP.LT.OR P2, PT, R38, 0x29, !P0 ;  /* 0x000000292600780c */ /* 0x000fca0004741670 */
[----:B------:R4:W-:Y:S01]  /*18e60*/  @!P5 STG.E.U8 desc[UR48][R134.64+0x28], R8 ;  /* 0x000028088600d986 */ /* 0x0009e2000c101130 */
[----:B------:R-:W-:Y:S01]  /*18e70*/  LOP3.LUT R228, R228, 0xfbffffff, RZ, 0xc0, !PT ;  /* 0xfbffffffe4e47812 */ /* 0x000fe200078ec0ff */
[----:B----4-:R-:W-:-:S03]  /*18e80*/  FMUL R8, R224, UR41 ;  /* 0x00000029e0087c20 */ /* 0x010fc60008400000 */
[----:B------:R-:W-:Y:S01]  /*18e90*/  @P3 LOP3.LUT R228, R228, 0x4000000, RZ, 0xfc, !PT ;  /* 0x04000000e4e43812 */ /* 0x000fe200078efcff */
[----:B------:R-:W4:Y:S01]  /*18ea0*/  LDL.LU R224, [R1+0x38] ;  /* 0x0000380001e07983 */ /* 0x000f220000300800 */
[----:B------:R-:W-:Y:S02]  /*18eb0*/  F2FP.SATFINITE.E4M3.F32.PACK_AB_MERGE_C R8, RZ, R8, RZ ;  /* 0x00000008ff08723e */ /* 0x000fe400048070ff */
[----:B------:R-:W-:-:S03]  /*18ec0*/  @!P2 IADD3 R77, P1, P3, R2, R24, R5 ;  /* 0x00000018024da210 */ /* 0x000fc60007b3e005 */
[----:B------:R0:W-:Y:S01]  /*18ed0*/  @!P6 STG.E.U8 desc[UR48][R132.64+0x29], R8 ;  /* 0x000029088400e986 */ /* 0x0001e2000c101130 */
[----:B------:R-:W-:Y:S02]  /*18ee0*/  @!P2 IADD3.X R25, R6, R40, R7, P1, P3 ;  /* 0x000000280619a210 */ /* 0x000fe40000fe6407 */
[----:B------:R-:W-:Y:S01]  /*18ef0*/  ISETP.LT.OR P1, PT, R38, 0x2a, !P0 ;  /* 0x0000002a2600780c */ /* 0x000fe20004721670 */
[----:B0-----:R-:W0:-:S12]  /*18f00*/  @!P2 LDC.64 R8, c[0x0][0x5c0] ;  /* 0x00017000ff08ab82 */ /* 0x001e180000000a00 */
[----:B------:R-:W-:-:S04]  /*18f10*/  @!P1 IADD3 R41, P3, P4, R2, R24, R5 ;  /* 0x0000001802299210 */ /* 0x000fc80007c7e005 */
[----:B------:R-:W-:Y:S02]  /*18f20*/  @!P1 IADD3.X R76, R6, R40, R7, P3, P4 ;  /* 0x00000028064c9210 */ /* 0x000fe40001fe8407 */
[----:B0-----:R-:W-:-:S05]  /*18f30*/  @!P2 IADD3 R8, P3, R77, R8, RZ ;  /* 0x000000084d08a210 */ /* 0x001fca0007f7e0ff */
[----:B------:R-:W-:Y:S02]  /*18f40*/  @!P2 IMAD.X R9, R25, 0x1, R9, P3 ;  /* 0x000000011909a824 */ /* 0x000fe400018e0609 */
[----:B--2---:R-:W-:Y:S02]  /*18f50*/  FMUL R77, R225, UR41 ;  /* 0x00000029e14d7c20 */ /* 0x004fe40008400000 */
[----:B------:R-:W2:Y:S03]  /*18f60*/  LDL.LU R225, [R1+0x3c] ;  /* 0x00003c0001e17983 */ /* 0x000ea60000300800 */
[----:B------:R-:W-:-:S05]  /*18f70*/  F2FP.SATFINITE.E4M3.F32.PACK_AB_MERGE_C R77, RZ, R77, RZ ;  /* 0x0000004dff4d723e */ /* 0x000fca00048070ff */
[----:B------:R0:W-:Y:S02]  /*18f80*/  @!P2 STG.E.U8 desc[UR48][R8.64+0x28], R77 ;  /* 0x0000284d0800a986 */ /* 0x0001e4000c101130 */
[----:B0-----:R-:W0:Y:S02]  /*18f90*/  @!P1 LDC.64 R8, c[0x0][0x5c0] ;  /* 0x00017000ff089b82 */ /* 0x001e240000000a00 */
[----:B0-----:R-:W-:-:S05]  /*18fa0*/  @!P1 IADD3 R8, P2, R41, R8, RZ ;  /* 0x0000000829089210 */ /* 0x001fca0007f5e0ff */
[----:B------:R-:W-:Y:S02]  /*18fb0*/  @!P1 IMAD.X R9, R76, 0x1, R9, P2 ;  /* 0x000000014c099824 */ /* 0x000fe400010e0609 */
[----:B---3--:R-:W-:Y:S02]  /*18fc0*/  FMUL R76, R226, UR41 ;  /* 0x00000029e24c7c20 */ /* 0x008fe40008400000 */
[----:B------:R-:W3:Y:S01]  /*18fd0*/  LDL.LU R226, [R1+0x40] ;  /* 0x0000400001e27983 */ /* 0x000ee20000300800 */
[----:B------:R-:W-:-:S04]  /*18fe0*/  ISETP.GE.AND P5, PT, R39, 0x109, PT ;  /* 0x000001092700780c */ /* 0x000fc80003fa6270 */
[----:B------:R-:W-:-:S13]  /*18ff0*/  ISETP.LT.OR P6, PT, R38, 0x21, !P5 ;  /* 0x000000212600780c */ /* 0x000fda0006fc1670 */
[----:B------:R-:W-:-:S04]  /*19000*/  @!P6 IADD3 R78, P3, P4, R2, R24, R3 ;  /* 0x00000018024ee210 */ /* 0x000fc80007c7e003 */
[----:B------:R-:W-:Y:S02]  /*19010*/  @!P6 IADD3.X R25, R6, R40, R4, P3, P4 ;  /* 0x000000280619e210 */ /* 0x000fe40001fe8404 */
[----:B------:R-:W-:-:S13]  /*19020*/  ISETP.LT.OR P4, PT, R38, 0x22, !P5 ;  /* 0x000000222600780c */ /* 0x000fda0006f81670 */
[----:B------:R-:W-:-:S04]  /*19030*/  @!P4 IADD3 R77, P3, P5, R2, R24, R3 ;  /* 0x00000018024dc210 */ /* 0x000fc80007d7e003 */
[----:B------:R-:W-:Y:S02]  /*19040*/  @!P4 IADD3.X R41, R6, R40, R4, P3, P5 ;  /* 0x000000280629c210 */ /* 0x000fe40001fea404 */
[----:B------:R-:W-:-:S04]  /*19050*/  ISETP.GE.AND P3, PT, R39, 0x109, PT ;  /* 0x000001092700780c */ /* 0x000fc80003f66270 */
[C---:B------:R-:W-:Y:S02]  /*19060*/  ISETP.LT.OR P5, PT, R38.reuse, 0x29, !P3 ;  /* 0x000000292600780c */ /* 0x040fe40005fa1670 */
[----:B------:R-:W-:Y:S02]  /*19070*/  ISETP.LT.OR P3, PT, R38, 0x2a, !P3 ;  /* 0x0000002a2600780c */ /* 0x000fe40005f61670 */
[----:B------:R-:W-:-:S05]  /*19080*/  F2FP.SATFINITE.E4M3.F32.PACK_AB_MERGE_C R76, RZ, R76, RZ ;  /* 0x0000004cff4c723e */ /* 0x000fca00048070ff */
[----:B------:R0:W-:Y:S04]  /*19090*/  @!P1 STG.E.U8 desc[UR48][R8.64+0x29], R76 ;  /* 0x0000294c08009986 */ /* 0x0001e8000c101130 */
[----:B------:R-:W-:-:S04]  /*190a0*/  @!P5 IADD3 R79, P1, P2, R2, R24, R3 ;  /* 0x00000018024fd210 */ /* 0x000fc80007a3e003 */
[----:B0-----:R-:W-:Y:S02]  /*190b0*/  @!P5 IADD3.X R76, R6, R40, R4, P1, P2 ;  /* 0x00000028064cd210 */ /* 0x001fe40000fe4404 */
[----:B------:R-:W-:-:S04]  /*190c0*/  @!P3 IADD3 R84, P1, P2, R2, R24, R3 ;  /* 0x000000180254b210 */ /* 0x000fc80007a3e003 */
[----:B------:R-:W-:Y:S02]  /*190d0*/  @!P3 IADD3.X R85, R6, R40, R4, P1, P2 ;  /* 0x000000280655b210 */ /* 0x000fe40000fe4404 */
[----:B------:R-:W-:Y:S01]  /*190e0*/  LOP3.LUT P2, RZ, R229, 0x4000, RZ, 0xc0, !PT ;  /* 0x00004000e5ff7812 */ /* 0x000fe2000784c0ff */
[----:B----4-:R-:W-:-:S05]  /*190f0*/  FMUL R8, R224, UR41 ;  /* 0x00000029e0087c20 */ /* 0x010fca0008400000 */
[----:B------:R-:W-:-:S07]  /*19100*/  F2FP.SATFINITE.E4M3.F32.PACK_AB_MERGE_C R8, RZ, R8, RZ ;  /* 0x00000008ff08723e */ /* 0x000fce00048070ff */
[----:B------:R2:W-:Y:S01]  /*19110*/  @!P2 STG.E.U8 desc[UR48][R140.64+0x20], R8 ;  /* 0x000020088c00a986 */ /* 0x0005e2000c101130 */
[----:B------:R-:W-:-:S04]  /*19120*/  LOP3.LUT R0, R0, 0xfeffffff, RZ, 0xc0, !PT ;  /* 0xfeffffff00007812 */ /* 0x000fc800078ec0ff */
[----:B------:R-:W-:Y:S02]  /*19130*/  @P5 LOP3.LUT R0, R0, 0x1000000, RZ, 0xfc, !PT ;  /* 0x0100000000005812 */ /* 0x000fe400078efcff */
[----:B------:R-:W-:Y:S02]  /*19140*/  LOP3.LUT P5, RZ, R228, 0x8, RZ, 0xc0, !PT ;  /* 0x00000008e4ff7812 */ /* 0x000fe400078ac0ff */
[----:B------:R-:W-:Y:S02]  /*19150*/  ISETP.LT.OR P2, PT, R38, 0x31, !P0 ;  /* 0x000000312600780c */ /* 0x000fe40004741670 */
[----:B------:R-:W-:-:S04]  /*19160*/  LOP3.LUT R0, R0, 0xfdffffff, RZ, 0xc0, !PT ;  /* 0xfdffffff00007812 */ /* 0x000fc800078ec0ff */
[----:B------:R-:W-:-:S07]  /*19170*/  @P3 LOP3.LUT R0, R0, 0x2000000, RZ, 0xfc, !PT ;  /* 0x0200000000003812 */ /* 0x000fce00078efcff */
[----:B------:R-:W-:-:S04]  /*19180*/  @!P2 IADD3 R90, P3, P1, R2, R24, R5 ;  /* 0x00000018025aa210 */ /* 0x000fc8000797e005 */
[----:B------:R-:W-:Y:S02]  /*19190*/  @!P2 IADD3.X R91, R6, R40, R7, P3, P1 ;  /* 0x00000028065ba210 */ /* 0x000fe40001fe2407 */
[----:B------:R-:W-:Y:S02]  /*191a0*/  ISETP.LT.OR P1, PT, R38, 0x32, !P0 ;  /* 0x000000322600780c */ /* 0x000fe40004721670 */
[----:B------:R-:W-:-:S04]  /*191b0*/  LOP3.LUT R0, R0, 0xfff7ffff, RZ, 0xc0, !PT ;  /* 0xfff7ffff00007812 */ /* 0x000fc800078ec0ff */
[----:B------:R-:W-:-:S07]  /*191c0*/  @P2 LOP3.LUT R0, R0, 0x80000, RZ, 0xfc, !PT ;  /* 0x0008000000002812 */ /* 0x000fce00078efcff */
[----:B------:R-:W-:-:S04]  /*191d0*/  @!P1 IADD3 R98, P2, P3, R2, R24, R5 ;  /* 0x0000001802629210 */ /* 0x000fc80007b5e005 */
[----:B------:R-:W-:Y:S01]  /*191e0*/  @!P1 IADD3.X R112, R6, R40, R7, P2, P3 ;  /* 0x0000002806709210 */ /* 0x000fe200017e6407 */
[----:B--2---:R-:W-:Y:S02]  /*191f0*/  FMUL R8, R225, UR41 ;  /* 0x00000029e1087c20 */ /* 0x004fe40008400000 */
[----:B------:R-:W2:Y:S03]  /*19200*/  LDL.LU R225, [R1+0x44] ;  /* 0x0000440001e17983 */ /* 0x000ea60000300800 */
[----:B------:R-:W-:Y:S01]  /*19210*/  F2FP.SATFINITE.E4M3.F32.PACK_AB_MERGE_C R8, RZ, R8, RZ ;  /* 0x00000008ff08723e */ /* 0x000fe200048070ff */
[----:B------:R-:W4:Y:S04]  /*19220*/  LDL.LU R224, [R1+0x48] ;  /* 0x0000480001e07983 */ /* 0x000f280000300800 */
[----:B------:R0:W-:Y:S02]  /*19230*/  @!P5 STG.E.U8 desc[UR48][R122.64+0x21], R8 ;  /* 0x000021087a00d986 */ /* 0x0001e4000c101130 */
[----:B0-----:R-:W0:Y:S02]  /*19240*/  @!P6 LDC.64 R8, c[0x0][0x5c0] ;  /* 0x00017000ff08eb82 */ /* 0x001e240000000a00 */
[----:B0-----:R-:W-:-:S05]  /*19250*/  @!P6 IADD3 R8, P2, R78, R8, RZ ;  /* 0x000000084e08e210 */ /* 0x001fca0007f5e0ff */
[----:B------:R-:W-:Y:S02]  /*19260*/  @!P6 IMAD.X R9, R25, 0x1, R9, P2 ;  /* 0x000000011909e824 */ /* 0x000fe400010e0609 */
[----:B---3--:R-:W-:Y:S02]  /*19270*/  FMUL R25, R226, UR41 ;  /* 0x00000029e2197c20 */ /* 0x008fe40008400000 */
[----:B------:R-:W3:Y:S01]  /*19280*/  LDL.LU R226, [R1+0x4c] ;  /* 0x00004c0001e27983 */ /* 0x000ee20000300800 */
[----:B------:R-:W-:Y:S02]  /*19290*/  LOP3.LUT P5, RZ, R229, 0x100000, RZ, 0xc0, !PT ;  /* 0x00100000e5ff7812 */ /* 0x000fe400078ac0ff */
[----:B------:R-:W-:-:S05]  /*192a0*/  F2FP.SATFINITE.E4M3.F32.PACK_AB_MERGE_C R25, RZ, R25, RZ ;  /* 0x00000019ff19723e */ /* 0x000fca00048070ff */
[----:B------:R0:W-:Y:S01]  /*192b0*/  @!P6 STG.E.U8 desc[UR48][R8.64+0x20], R25 ;  /* 0x000020190800e986 */ /* 0x0001e2000c101130 */
[----:B------:R-:W-:-:S05]  /*192c0*/  LOP3.LUT R0, R0, 0xfbffffff, RZ, 0xc0, !PT ;  /* 0xfbffffff00007812 */ /* 0x000fca00078ec0ff */
[----:B------:R-:W-:Y:S02]  /*192d0*/  @P5 LOP3.LUT R0, R0, 0x4000000, RZ, 0xfc, !PT ;  /* 0x0400000000005812 */ /* 0x000fe400078efcff */
[----:B------:R-:W-:Y:S01]  /*192e0*/  ISETP.LT.OR P5, PT, R38, 0x39, !P0 ;  /* 0x000000392600780c */ /* 0x000fe200047a1670 */
[----:B0-----:R-:W0:Y:S01]  /*192f0*/  @!P4 LDC.64 R8, c[0x0][0x5c0] ;  /* 0x00017000ff08cb82 */ /* 0x001e220000000a00 */
[----:B------:R-:W-:-:S04]  /*19300*/  LOP3.LUT R0, R0, 0xffefffff, RZ, 0xc0, !PT ;  /* 0xffefffff00007812 */ /* 0x000fc800078ec0ff */
[----:B------:R-:W-:Y:S02]  /*19310*/  @P1 LOP3.LUT R0, R0, 0x100000, RZ, 0xfc, !PT ;  /* 0x0010000000001812 */ /* 0x000fe400078efcff */
[C---:B------:R-:W-:Y:S02]  /*19320*/  LOP3.LUT P1, RZ, R228.reuse, 0x10, RZ, 0xc0, !PT ;  /* 0x00000010e4ff7812 */ /* 0x040fe4000782c0ff */
[----:B------:R-:W-:-:S03]  /*19330*/  LOP3.LUT R228, R228, 0xff7fffff, RZ, 0xc0, !PT ;  /* 0xff7fffffe4e47812 */ /* 0x000fc600078ec0ff */
[----:B------:R-:W-:Y:S02]  /*19340*/  @!P5 IADD3 R113, P2, P3, R2, R24, R5 ;  /* 0x000000180271d210 */ /* 0x000fe40007b5e005 */
[----:B------:R-:W-:Y:S02]  /*19350*/  @P5 LOP3.LUT R228, R228, 0x800000, RZ, 0xfc, !PT ;  /* 0x00800000e4e45812 */ /* 0x000fe400078efcff */
[----:B------:R-:W-:Y:S02]  /*19360*/  @!P5 IADD3.X R122, R6, R40, R7, P2, P3 ;  /* 0x00000028067ad210 */ /* 0x000fe400017e6407 */
[----:B------:R-:W-:Y:S02]  /*19370*/  ISETP.LT.OR P5, PT, R38, 0x3a, !P0 ;  /* 0x0000003a2600780c */ /* 0x000fe400047a1670 */
[----:B------:R-:W-:Y:S02]  /*19380*/  LOP3.LUT R228, R228, 0xffbfffff, RZ, 0xc0, !PT ;  /* 0xffbfffffe4e47812 */ /* 0x000fe400078ec0ff */
[----:B0-----:R-:W-:-:S09]  /*19390*/  @!P4 IADD3 R8, P2, R77, R8, RZ ;  /* 0x000000084d08c210 */ /* 0x001fd20007f5e0ff */
[----:B------:R-:W-:Y:S01]  /*193a0*/  @!P5 IADD3 R120, P3, P6, R2, R24, R5 ;  /* 0x000000180278d210 */ /* 0x000fe20007e7e005 */
[----:B------:R-:W-:Y:S01]  /*193b0*/  @!P4 IMAD.X R9, R41, 0x1, R9, P2 ;  /* 0x000000012909c824 */ /* 0x000fe200010e0609 */
[----:B------:R-:W-:Y:S02]  /*193c0*/  @P5 LOP3.LUT R228, R228, 0x400000, RZ, 0xfc, !PT ;  /* 0x00400000e4e45812 */ /* 0x000fe400078efcff */
[----:B------:R-:W-:Y:S02]  /*193d0*/  @!P5 IADD3.X R124, R6, R40, R7, P3, P6 ;  /* 0x00000028067cd210 */ /* 0x000fe40001fec407 */
[----:B------:R-:W-:Y:S01]  /*193e0*/  LOP3.LUT P5, RZ, R0, 0x4000000, RZ, 0xc0, !PT ;  /* 0x0400000000ff7812 */ /* 0x000fe200078ac0ff */
[----:B--2---:R-:W-:Y:S02]  /*193f0*/  FMUL R25, R225, UR41 ;  /* 0x00000029e1197c20 */ /* 0x004fe40008400000 */
[----:B------:R-:W2:Y:S03]  /*19400*/  LDL.LU R225, [R1+0x50] ;  /* 0x0000500001e17983 */ /* 0x000ea60000300800 */
[----:B------:R-:W-:-:S05]  /*19410*/  F2FP.SATFINITE.E4M3.F32.PACK_AB_MERGE_C R25, RZ, R25, RZ ;  /* 0x00000019ff19723e */ /* 0x000fca00048070ff */
[----:B------:R4:W-:Y:S02]  /*19420*/  @!P4 STG.E.U8 desc[UR48][R8.64+0x21], R25 ;  /* 0x000021190800c986 */ /* 0x0009e4000c101130 */
[----:B----4-:R-:W-:Y:S02]  /*19430*/  FMUL R8, R224, UR41 ;  /* 0x00000029e0087c20 */ /* 0x010fe40008400000 */
[----:B------:R-:W4:Y:S03]  /*19440*/  LDL.LU R224, [R1+0x54] ;  /* 0x0000540001e07983 */ /* 0x000f260000300800 */
[----:B------:R-:W-:-:S05]  /*19450*/  F2FP.SATFINITE.E4M3.F32.PACK_AB_MERGE_C R8, RZ, R8, RZ ;  /* 0x00000008ff08723e */ /* 0x000fca00048070ff */
[----:B------:R3:W-:Y:S02]  /*19460*/  @!P5 STG.E.U8 desc[UR48][R138.64+0x28], R8 ;  /* 0x000028088a00d986 */ /* 0x0007e4000c101130 */
[----:B---3--:R-:W-:Y:S02]  /*19470*/  FMUL R8, R226, UR41 ;  /* 0x00000029e2087c20 */ /* 0x008fe40008400000 */
[----:B------:R-:W3:Y:S01]  /*19480*/  LDL.LU R226, [R1+0x58] ;  /* 0x0000580001e27983 */ /* 0x000ee20000300800 */
[----:B------:R-:W-:-:S04]  /*19490*/  ISETP.GE.AND P2, PT, R39, 0x109, PT ;  /* 0x000001092700780c */ /* 0x000fc80003f46270 */
[----:B------:R-:W-:Y:S02]  /*194a0*/  ISETP.LT.OR P3, PT, R38, 0x31, !P2 ;  /* 0x000000312600780c */ /* 0x000fe40005761670 */
[----:B------:R-:W-:-:S11]  /*194b0*/  LOP3.LUT R228, R228, 0xfff7ffff, RZ, 0xc0, !PT ;  /* 0xfff7ffffe4e47812 */ /* 0x000fd600078ec0ff */
[----:B------:R-:W-:Y:S02]  /*194c0*/  @!P3 IADD3 R121, P4, P6, R2, R24, R3 ;  /* 0x000000180279b210 */ /* 0x000fe40007e9e003 */
[----:B------:R-:W-:Y:S02]  /*194d0*/  @P3 LOP3.LUT R228, R228, 0x80000, RZ, 0xfc, !PT ;  /* 0x00080000e4e43812 */ /* 0x000fe400078efcff */
[----:B------:R-:W-:Y:S02]  /*194e0*/  @!P3 IADD3.X R123, R6, R40, R4, P4, P6 ;  /* 0x00000028067bb210 */ /* 0x000fe400027ec404 */
[C---:B------:R-:W-:Y:S02]  /*194f0*/  ISETP.LT.OR P3, PT, R38.reuse, 0x32, !P2 ;  /* 0x000000322600780c */ /* 0x040fe40005761670 */
[----:B------:R-:W-:Y:S02]  /*19500*/  ISETP.LT.OR P5, PT, R38, 0x39, !P2 ;  /* 0x000000392600780c */ /* 0x000fe400057a1670 */
[----:B------:R-:W-:-:S09]  /*19510*/  LOP3.LUT R228, R228, 0xfffbffff, RZ, 0xc0, !PT ;  /* 0xfffbffffe4e47812 */ /* 0x000fd200078ec0ff */
[--C-:B------:R-:W-:Y:S02]  /*19520*/  @!P3 IADD3 R125, P4, P6, R2, R24, R3.reuse ;  /* 0x00000018027db210 */ /* 0x100fe40007e9e003 */
[----:B------:R-:W-:Y:S02]  /*19530*/  @P3 LOP3.LUT R228, R228, 0x40000, RZ, 0xfc, !PT ;  /* 0x00040000e4e43812 */ /* 0x000fe400078efcff */
[----:B------:R-:W-:Y:S02]  /*19540*/  @!P3 IADD3.X R130, R6, R40, R4, P4, P6 ;  /* 0x000000280682b210 */ /* 0x000fe400027ec404 */
[----:B------:R-:W-:Y:S02]  /*19550*/  LOP3.LUT R228, R228, 0xfffdffff, RZ, 0xc0, !PT ;  /* 0xfffdffffe4e47812 */ /* 0x000fe400078ec0ff */
[----:B------:R-:W-:Y:S02]  /*19560*/  @!P5 IADD3 R126, P4, P6, R2, R24, R3 ;  /* 0x00000018027ed210 */ /* 0x000fe40007e9e003 */
[----:B------:R-:W-:-:S02]  /*19570*/  @P5 LOP3.LUT R228, R228, 0x20000, RZ, 0xfc, !PT ;  /* 0x00020000e4e45812 */ /* 0x000fc400078efcff */
[----:B------:R-:W-:Y:S02]  /*19580*/  @!P5 IADD3.X R131, R6, R40, R4, P4, P6 ;  /* 0x000000280683d210 */ /* 0x000fe400027ec404 */
[----:B------:R-:W-:Y:S02]  /*19590*/  LOP3.LUT P5, RZ, R0, 0x1000000, RZ, 0xc0, !PT ;  /* 0x0100000000ff7812 */ /* 0x000fe400078ac0ff */
[----:B------:R-:W-:-:S05]  /*195a0*/  F2FP.SATFINITE.E4M3.F32.PACK_AB_MERGE_C R8, RZ, R8, RZ ;  /* 0x00000008ff08723e */ /* 0x000fca00048070ff */
[----:B------:R0:W-:Y:S01]  /*195b0*/  @!P1 STG.E.U8 desc[UR48][R116.64+0x29], R8 ;  /* 0x0000290874009986 */ /* 0x0001e2000c101130 */
[----:B------:R-:W-:-:S05]  /*195c0*/  ISETP.LT.OR P4, PT, R38, 0x3a, !P2 ;  /* 0x0000003a2600780c */ /* 0x000fca0005781670 */
[----:B0-----:R-:W0:Y:S08]  /*195d0*/  @!P5 LDC.64 R8, c[0x0][0x5c0] ;  /* 0x00017000ff08db82 */ /* 0x001e300000000a00 */
[----:B------:R-:W-:Y:S02]  /*195e0*/  @!P4 IADD3 R127, P1, P6, R2, R24, R3 ;  /* 0x00000018027fc210 */ /* 0x000fe40007e3e003 */
[----:B------:R-:W-:-:S02]  /*195f0*/  LOP3.LUT P3, RZ, R0, 0x2000000, RZ, 0xc0, !PT ;  /* 0x0200000000ff7812 */ /* 0x000fc4000786c0ff */
[----:B------:R-:W-:Y:S02]  /*19600*/  @!P4 IADD3.X R132, R6, R40, R4, P1, P6 ;  /* 0x000000280684c210 */ /* 0x000fe40000fec404 */
[----:B0-----:R-:W-:-:S05]  /*19610*/  @!P5 IADD3 R8, P6, R79, R8, RZ ;  /* 0x000000084f08d210 */ /* 0x001fca0007fde0ff */
[----:B------:R-:W-:Y:S01]  /*19620*/  @!P5 IMAD.X R9, R76, 0x1, R9, P6 ;  /* 0x000000014c09d824 */ /* 0x000fe200030e0609 */
[----:B------:R-:W-:-:S13]  /*19630*/  ISETP.LT.OR P2, PT, R38, 0x41, !P0 ;  /* 0x000000412600780c */ /* 0x000fda0004741670 */
[----:B------:R-:W-:-:S04]  /*19640*/  @!P2 IADD3 R147, P1, P6, R2, R24, R5 ;  /* 0x000000180293a210 */ /* 0x000fc80007e3e005 */
[----:B------:R-:W-:Y:S01]  /*19650*/  @!P2 IADD3.X R150, R6, R40, R7, P1, P6 ;  /* 0x000000280696a210 */ /* 0x000fe20000fec407 */
[----:B--2---:R-:W-:Y:S02]  /*19660*/  FMUL R25, R225, UR41 ;  /* 0x00000029e1197c20 */ /* 0x004fe40008400000 */
[----:B------:R-:W2:Y:S03]  /*19670*/  LDL.LU R225, [R1+0x5c] ;  /* 0x00005c0001e17983 */ /* 0x000ea60000300800 */
[----:B------:R-:W-:-:S05]  /*19680*/  F2FP.SATFINITE.E4M3.F32.PACK_AB_MERGE_C R25, RZ, R25, RZ ;  /* 0x00000019ff19723e */ /* 0x000fca00048070ff */
[----:B------:R0:W-:Y:S02]  /*19690*/  @!P5 STG.E.U8 desc[UR48][R8.64+0x28], R25 ;  /* 0x000028190800d986 */ /* 0x0001e4000c101130 */
[----:B0-----:R-:W0:Y:S01]  /*196a0*/  @!P3 LDC.64 R8, c[0x0][0x5c0] ;  /* 0x00017000ff08bb82 */ /* 0x001e220000000a00 */
[----:B----4-:R-:W-:Y:S02]  /*196b0*/  FMUL R25, R224, UR41 ;  /* 0x00000029e0197c20 */ /* 0x010fe40008400000 */
[----:B------:R-:W4:Y:S03]  /*196c0*/  LDL.LU R224, [R1+0x60] ;  /* 0x0000600001e07983 */ /* 0x000f260000300800 */
[----:B------:R-:W-:Y:S02]  /*196d0*/  F2FP.SATFINITE.E4M3.F32.PACK_AB_MERGE_C R25, RZ, R25, RZ ;  /* 0x00000019ff19723e */ /* 0x000fe400048070ff */
[----:B0-----:R-:W-:-:S05]  /*196e0*/  @!P3 IADD3 R8, P1, R84, R8, RZ ;  /* 0x000000085408b210 */ /* 0x001fca0007f3e0ff */
[----:B------:R-:W-:-:S05]  /*196f0*/  @!P3 IMAD.X R9, R85, 0x1, R9, P1 ;  /* 0x000000015509b824 */ /* 0x000fca00008e0609 */
[----:B------:R3:W-:Y:S02]  /*19700*/  @!P3 STG.E.U8 desc[UR48][R8.64+0x29], R25 ;  /* 0x000029190800b986 */ /* 0x0007e4000c101130 */
[----:B---3--:R-:W-:Y:S02]  /*19710*/  FMUL R25, R226, UR41 ;  /* 0x00000029e2197c20 */ /* 0x008fe40008400000 */
[----:B------:R-:W3:Y:S01]  /*19720*/  LDL.LU R226, [R1+0x64] ;  /* 0x0000640001e27983 */ /* 0x000ee20000300800 */
[----:B------:R-:W-:-:S04]  /*19730*/  LOP3.LUT R228, R228, 0xffdfffff, RZ, 0xc0, !PT ;  /* 0xffdfffffe4e47812 */ /* 0x000fc800078ec0ff */
[----:B------:R-:W-:Y:S02]  /*19740*/  @P2 LOP3.LUT R228, R228, 0x200000, RZ, 0xfc, !PT ;  /* 0x00200000e4e42812 */ /* 0x000fe400078efcff */
[----:B------:R-:W-:-:S13]  /*19750*/  ISETP.LT.OR P2, PT, R38, 0x42, !P0 ;  /* 0x000000422600780c */ /* 0x000fda0004741670 */
[----:B------:R-:W-:-:S04]  /*19760*/  @!P2 IADD3 R144, P5, P6, R2, R24, R5 ;  /* 0x000000180290a210 */ /* 0x000fc80007ebe005 */
[----:B------:R-:W-:Y:S02]  /*19770*/  @!P2 IADD3.X R148, R6, R40, R7, P5, P6 ;  /* 0x000000280694a210 */ /* 0x000fe40002fec407 */
[----:B------:R-:W-:Y:S02]  /*19780*/  ISETP.LT.OR P6, PT, R38, 0x49, !P0 ;  /* 0x000000492600780c */ /* 0x000fe400047c1670 */
[----:B------:R-:W-:-:S04]  /*19790*/  LOP3.LUT R228, R228, 0xffefffff, RZ, 0xc0, !PT ;  /* 0xffefffffe4e47812 */ /* 0x000fc800078ec0ff */
[----:B------:R-:W-:Y:S02]  /*197a0*/  @P2 LOP3.LUT R228, R228, 0x100000, RZ, 0xfc, !PT ;  /* 0x00100000e4e42812 */ /* 0x000fe400078efcff */
[----:B------:R-:W-:-:S05]  /*197b0*/  ISETP.GE.AND P2, PT, R39, 0x1, PT ;  /* 0x000000012700780c */ /* 0x000fca0003f46270 */
[----:B------:R-:W-:-:S04]  /*197c0*/  @!P6 IADD3 R142, P3, P5, R2, R24, R5 ;  /* 0x00000018028ee210 */ /* 0x000fc80007d7e005 */
[----:B------:R-:W-:Y:S02]  /*197d0*/  @!P6 IADD3.X R146, R6, R40, R7, P3, P5 ;  /* 0x000000280692e210 */ /* 0x000fe40001fea407 */
[----:B------:R-:W-:-:S13]  /*197e0*/  ISETP.LT.OR P3, PT, R38, 0x31, !P2 ;  /* 0x000000312600780c */ /* 0x000fda0005761670 */
[----:B------:R-:W0:Y:S01]  /*197f0*/  @!P3 LDC.64 R8, c[0x0][0x5c0] ;  /* 0x00017000ff08bb82 */ /* 0x000e220000000a00 */
[----:B------:R-:W-:Y:S02]  /*19800*/  F2FP.SATFINITE.E4M3.F32.PACK_AB_MERGE_C R25, RZ, R25, RZ ;  /* 0x00000019ff19723e */ /* 0x000fe400048070ff */
[----:B0-----:R-:W-:-:S05]  /*19810*/  @!P3 IADD3 R8, P5, R24, R8, RZ ;  /* 0x000000081808b210 */ /* 0x001fca0007fbe0ff */
[----:B------:R-:W-:-:S05]  /*19820*/  @!P3 IMAD.X R9, R40, 0x1, R9, P5 ;  /* 0x000000012809b824 */ /* 0x000fca00028e0609 */
[----:B------:R0:W-:Y:S01]  /*19830*/  @!P3 STG.E.U8 desc[UR48][R8.64+0x30], R25 ;  /* 0x000030190800b986 */ /* 0x0001e2000c101130 */
[----:B------:R-:W-:Y:S02]  /*19840*/  ISETP.LT.OR P3, PT, R38, 0x32, !P2 ;  /* 0x000000322600780c */ /* 0x000fe40005761670 */
[----:B------:R-:W-:-:S04]  /*19850*/  LOP3.LUT R0, R0, 0xfffeffff, RZ, 0xc0, !PT ;  /* 0xfffeffff00007812 */ /* 0x000fc800078ec0ff */
[----:B------:R-:W-:-:S07]  /*19860*/  @P4 LOP3.LUT R0, R0, 0x10000, RZ, 0xfc, !PT ;  /* 0x0001000000004812 */ /* 0x000fce00078efcff */
[----:B0-----:R-:W0:Y:S01]  /*19870*/  @!P3 LDC.64 R8, c[0x0][0x5c0] ;  /* 0x00017000ff08bb82 */ /* 0x001e220000000a00 */
[----:B------:R-:W-:Y:S02]  /*19880*/  LOP3.LUT P4, RZ, R229, 0x2000000, RZ, 0xc0, !PT ;  /* 0x02000000e5ff7812 */ /* 0x000fe4000788c0ff */
[----:B------:R-:W-:Y:S02]  /*19890*/  LOP3.LUT R0, R0, 0xff7fffff, RZ, 0xc0, !PT ;  /* 0xff7fffff00007812 */ /* 0x000fe400078ec0ff */
[C---:B------:R-:W-:Y:S02]  /*198a0*/  LOP3.LUT P1, RZ, R228.reuse, 0x40, RZ, 0xc0, !PT ;  /* 0x00000040e4ff7812 */ /* 0x040fe4000782c0ff */
[----:B------:R-:W-:-:S07]  /*198b0*/  LOP3.LUT R228, R228, 0xfffeffff, RZ, 0xc0, !PT ;  /* 0xfffeffffe4e47812 */ /* 0x000fce00078ec0ff */
[----:B------:R-:W-:Y:S02]  /*198c0*/  @P4 LOP3.LUT R0, R0, 0x800000, RZ, 0xfc, !PT ;  /* 0x0080000000004812 */ /* 0x000fe400078efcff */
[----:B------:R-:W-:Y:S02]  /*198d0*/  ISETP.LT.OR P4, PT, R38, 0x4a, !P0 ;  /* 0x0000004a2600780c */ /* 0x000fe40004781670 */
[----:B0-----:R-:W-:Y:S02]  /*198e0*/  @!P3 IADD3 R8, P5, R24, R8, RZ ;  /* 0x000000081808b210 */ /* 0x001fe40007fbe0ff */
[----:B------:R-:W-:-:S03]  /*198f0*/  @P6 LOP3.LUT R228, R228, 0x10000, RZ, 0xfc, !PT ;  /* 0x00010000e4e46812 */ /* 0x000fc600078efcff */
[----:B------:R-:W-:Y:S01]  /*19900*/  @!P3 IMAD.X R9, R40, 0x1, R9, P5 ;  /* 0x000000012809b824 */ /* 0x000fe200028e0609 */
[----:B------:R-:W-:Y:S02]  /*19910*/  LOP3.LUT R228, R228, 0xffffbfff, RZ, 0xc0, !PT ;  /* 0xffffbfffe4e47812 */ /* 0x000fe400078ec0ff */
[----:B------:R-:W-:-:S03]  /*19920*/  ISETP.GE.AND P6, PT, R39, 0x109, PT ;  /* 0x000001092700780c */ /* 0x000fc60003fc6270 */
[----:B------:R-:W-:-:S04]  /*19930*/  @P4 LOP3.LUT R228, R228, 0x4000, RZ, 0xfc, !PT ;  /* 0x00004000e4e44812 */ /* 0x000fc800078efcff */
[----:B------:R-:W-:Y:S01]  /*19940*/  LOP3.LUT R228, R228, 0xffffdfff, RZ, 0xc0, !PT ;  /* 0xffffdfffe4e47812 */ /* 0x000fe200078ec0ff */
[----:B--2---:R-:W-:Y:S02]  /*19950*/  FMUL R25, R225, UR41 ;  /* 0x00000029e1197c20 */ /* 0x004fe40008400000 */
[----:B------:R-:W2:Y:S03]  /*19960*/  LDL.LU R225, [R1+0x68] ;  /* 0x0000680001e17983 */ /* 0x000ea60000300800 */
[----:B------:R-:W-:-:S05]  /*19970*/  F2FP.SATFINITE.E4M3.F32.PACK_AB_MERGE_C R25, RZ, R25, RZ ;  /* 0x00000019ff19723e */ /* 0x000fca00048070ff */
[----:B------:R4:W-:Y:S01]  /*19980*/  @!P3 STG.E.U8 desc[UR48][R8.64+0x31], R25 ;  /* 0x000031190800b986 */ /* 0x0009e2000c101130 */
[----:B------:R-:W-:-:S04]  /*19990*/  @!P4 IADD3 R134, P3, P5, R2, R24, R5 ;  /* 0x000000180286c210 */ /* 0x000fc80007d7e005 */
[----:B------:R-:W-:Y:S02]  /*199a0*/  @!P4 IADD3.X R138, R6, R40, R7, P3, P5 ;  /* 0x00000028068ac210 */ /* 0x000fe40001fea407 */
[----:B------:R-:W-:-:S13]  /*199b0*/  ISETP.LT.OR P4, PT, R38, 0x41, !P6 ;  /* 0x000000412600780c */ /* 0x000fda0007781670 */
[----:B------:R-:W-:Y:S02]  /*199c0*/  @!P4 IADD3 R139, P3, P5, R2, R24, R3 ;  /* 0x00000018028bc210 */ /* 0x000fe40007d7e003 */
[----:B------:R-:W-:Y:S02]  /*199d0*/  @P4 LOP3.LUT R228, R228, 0x2000, RZ, 0xfc, !PT ;  /* 0x00002000e4e44812 */ /* 0x000fe400078efcff */
[----:B------:R-:W-:Y:S02]  /*199e0*/  @!P4 IADD3.X R141, R6, R40, R4, P3, P5 ;  /* 0x00000028068dc210 */ /* 0x000fe40001fea404 */
[----:B------:R-:W-:Y:S01]  /*199f0*/  LOP3.LUT P4, RZ, R0, 0x800000, RZ, 0xc0, !PT ;  /* 0x0080000000ff7812 */ /* 0x000fe2000788c0ff */
[----:B----4-:R-:W-:Y:S02]  /*19a00*/  FMUL R8, R224, UR41 ;  /* 0x00000029e0087c20 */ /* 0x010fe40008400000 */
[----:B------:R-:W4:Y:S03]  /*19a10*/  LDL.LU R224, [R1+0x6c] ;  /* 0x00006c0001e07983 */ /* 0x000f260000300800 */
[----:B------:R-:W-:-:S07]  /*19a20*/  F2FP.SATFINITE.E4M3.F32.PACK_AB_MERGE_C R8, RZ, R8, RZ ;  /* 0x00000008ff08723e */ /* 0x000fce00048070ff */
[----:B------:R3:W-:Y:S02]  /*19a30*/  @!P4 STG.E.U8 desc[UR48][R136.64+0x30], R8 ;  /* 0x000030088800c986 */ /* 0x0007e4000c101130 */
[----:B---3--:R-:W-:Y:S02]  /*19a40*/  FMUL R8, R226, UR41 ;  /* 0x00000029e2087c20 */ /* 0x008fe40008400000 */
[----:B------:R-:W3:Y:S01]  /*19a50*/  LDL.LU R226, [R1+0x70] ;  /* 0x0000700001e27983 */ /* 0x000ee20000300800 */
[----:B------:R-:W-:Y:S02]  /*19a60*/  ISETP.LT.OR P4, PT, R38, 0x42, !P6 ;  /* 0x000000422600780c */ /* 0x000fe40007781670 */
[----:B------:R-:W-:-:S05]  /*19a70*/  F2FP.SATFINITE.E4M3.F32.PACK_AB_MERGE_C R8, RZ, R8, RZ ;  /* 0x00000008ff08723e */ /* 0x000fca00048070ff */
[----:B------:R0:W-:Y:S01]  /*19a80*/  @!P1 STG.E.U8 desc[UR48][R118.64+0x31], R8 ;  /* 0x0000310876009986 */ /* 0x0001e2000c101130 */
[----:B------:R-:W-:-:S05]  /*19a90*/  ISETP.LT.OR P1, PT, R38, 0x49, !P6 ;  /* 0x000000492600780c */ /* 0x000fca0007721670 */
[----:B------:R-:W-:-:S04]  /*19aa0*/  @!P4 IADD3 R137, P3, P5, R2, R24, R3 ;  /* 0x000000180289c210 */ /* 0x000fc80007d7e003 */
[----:B------:R-:W-:-:S04]  /*19ab0*/  @!P4 IADD3.X R143, R6, R40, R4, P3, P5 ;  /* 0x00000028068fc210 */ /* 0x000fc80001fea404 */
[----:B------:R-:W-:-:S04]  /*19ac0*/  @!P1 IADD3 R140, P3, P5, R2, R24, R3 ;  /* 0x00000018028c9210 */ /* 0x000fc80007d7e003 */
[----:B------:R-:W-:Y:S02]  /*19ad0*/  @!P1 IADD3.X R145, R6, R40, R4, P3, P5 ;  /* 0x0000002806919210 */ /* 0x000fe40001fea404 */
[----:B------:R-:W-:-:S13]  /*19ae0*/  ISETP.LT.OR P3, PT, R38, 0x39, !P2 ;  /* 0x000000392600780c */ /* 0x000fda0005761670 */
[----:B0-----:R-:W0:Y:S02]  /*19af0*/  @!P3 LDC.64 R8, c[0x0][0x5c0] ;  /* 0x00017000ff08bb82 */ /* 0x001e240000000a00 */
[----:B0-----:R-:W-:-:S05]  /*19b00*/  @!P3 IADD3 R8, P5, R24, R8, RZ ;  /* 0x000000081808b210 */ /* 0x001fca0007fbe0ff */
[----:B------:R-:W-:Y:S02]  /*19b10*/  @!P3 IMAD.X R9, R40, 0x1, R9, P5 ;  /* 0x000000012809b824 */ /* 0x000fe400028e0609 */
[----:B--2---:R-:W-:Y:S02]  /*19b20*/  FMUL R25, R225, UR41 ;  /* 0x00000029e1197c20 */ /* 0x004fe40008400000 */
[----:B------:R-:W2:Y:S03]  /*19b30*/  LDL.LU R225, [R1+0x74] ;  /* 0x0000740001e17983 */ /* 0x000ea60000300800 */
[----:B------:R-:W-:-:S05]  /*19b40*/  F2FP.SATFINITE.E4M3.F32.PACK_AB_MERGE_C R25, RZ, R25, RZ ;  /* 0x00000019ff19723e */ /* 0x000fca00048070ff */
[----:B------:R0:W-:Y:S01]  /*19b50*/  @!P3 STG.E.U8 desc[UR48][R8.64+0x38], R25 ;  /* 0x000038190800b986 */ /* 0x0001e2000c101130 */
[----:B------:R-:W-:-:S13]  /*19b60*/  ISETP.LT.OR P3, PT, R38, 0x3a, !P2 ;  /* 0x0000003a2600780c */ /* 0x000fda0005761670 */
        /* <DEDUP_REMOVED lines=10> */
[----:B------:R-:W-:-:S04]  /*19c10*/  @P4 LOP3.LUT R228, R228, 0x800, RZ, 0xfc, !PT ;  /* 0x00000800e4e44812 */ /* 0x000fc800078efcff */
[----:B------:R-:W-:-:S04]  /*19c20*/  LOP3.LUT R228, R228, 0xfffffdff, RZ, 0xc0, !PT ;  /* 0xfffffdffe4e47812 */ /* 0x000fc800078ec0ff */
[----:B------:R-:W-:-:S04]  /*19c30*/  @P1 LOP3.LUT R228, R228, 0x200, RZ, 0xfc, !PT ;  /* 0x00000200e4e41812 */ /* 0x000fc800078efcff */
[----:B------:R-:W-:Y:S02]  /*19c40*/  LOP3.LUT P1, RZ, R228, 0x20, RZ, 0xc0, !PT ;  /* 0x00000020e4ff7812 */ /* 0x000fe4000782c0ff */
[----:B------:R-:W-:-:S11]  /*19c50*/  LOP3.LUT R0, R0, 0xffdfffff, RZ, 0xc0, !PT ;  /* 0xffdfffff00007812 */ /* 0x000fd600078ec0ff */
[----:B------:R-:W-:-:S04]  /*19c60*/  @P1 LOP3.LUT R0, R0, 0x200000, RZ, 0xfc, !PT ;  /* 0x0020000000001812 */ /* 0x000fc800078efcff */
[C---:B------:R-:W-:Y:S02]  /*19c70*/  LOP3.LUT P1, RZ, R0.reuse, 0x2, RZ, 0xc0, !PT ;  /* 0x0000000200ff7812 */ /* 0x040fe4000782c0ff */
[----:B------:R-:W-:-:S11]  /*19c80*/  LOP3.LUT R0, R0, 0xffbfffff, RZ, 0xc0, !PT ;  /* 0xffbfffff00007812 */ /* 0x000fd600078ec0ff */
        /* <DEDUP_REMOVED lines=8> */
[----:B------:R-:W-:Y:S02]  /*19d10*/  @!P1 IADD3 R149, P3, P5, R2, R24, R5 ;  /* 0x0000001802959210 */ /* 0x000fe40007d7e005 */
[----:B------:R-:W-:Y:S02]  /*19d20*/  @P1 LOP3.LUT R228, R228, 0x1000, RZ, 0xfc, !PT ;  /* 0x00001000e4e41812 */ /* 0x000fe400078efcff */
[----:B------:R-:W-:Y:S02]  /*19d30*/  @!P1 IADD3.X R135, R6, R40, R7, P3, P5 ;  /* 0x0000002806879210 */ /* 0x000fe40001fea407 */
[----:B------:R-:W-:Y:S02]  /*19d40*/  LOP3.LUT P1, RZ, R0, 0x400000, RZ, 0xc0, !PT ;  /* 0x0040000000ff7812 */ /* 0x000fe4000782c0ff */
[----:B------:R-:W-:-:S11]  /*19d50*/  F2FP.SATFINITE.E4M3.F32.PACK_AB_MERGE_C R8, RZ, R8, RZ ;  /* 0x00000008ff08723e */ /* 0x000fd600048070ff */
[----:B------:R2:W-:Y:S01]  /*19d60*/  @!P1 STG.E.U8 desc[UR48][R128.64+0x38], R8 ;  /* 0x0000380880009986 */ /* 0x0005e2000c101130 */
[----:B------:R-:W-:Y:S02]  /*19d70*/  ISETP.LT.OR P1, PT, R38, 0x52, !P0 ;  /* 0x000000522600780c */ /* 0x000fe40004721670 */
[----:B------:R-:W-:-:S11]  /*19d80*/  LOP3.LUT R228, R228, 0xfffffbff, RZ, 0xc0, !PT ;  /* 0xfffffbffe4e47812 */ /* 0x000fd600078ec0ff */
[----:B------:R-:W-:Y:S02]  /*19d90*/  @!P1 IADD3 R119, P3, P5, R2, R24, R5 ;  /* 0x0000001802779210 */ /* 0x000fe40007d7e005 */
[----:B------:R-:W-:Y:S02]  /*19da0*/  @P1 LOP3.LUT R228, R228, 0x400, RZ, 0xfc, !PT ;  /* 0x00000400e4e41812 */ /* 0x000fe400078efcff */
[----:B------:R-:W-:Y:S02]  /*19db0*/  @!P1 IADD3.X R118, R6, R40, R7, P3, P5 ;  /* 0x0000002806769210 */ /* 0x000fe40001fea407 */
[----:B------:R-:W-:Y:S02]  /*19dc0*/  LOP3.LUT P1, RZ, R0, 0x200000, RZ, 0xc0, !PT ;  /* 0x0020000000ff7812 */ /* 0x000fe4000782c0ff */
        /* <DEDUP_REMOVED lines=19> */
[----:B------:R-:W-:Y:S02]  /*19f00*/  @!P1 IADD3 R115, P3, P5, R2, R24, R5 ;  /* 0x0000001802739210 */ /* 0x000fe40007d7e005 */
[----:B------:R-:W-:Y:S02]  /*19f10*/  @P1 LOP3.LUT R228, R228, 0x80, RZ, 0xfc, !PT ;  /* 0x00000080e4e41812 */ /* 0x000fe400078efcff */
[----:B------:R-:W-:Y:S02]  /*19f20*/  @!P1 IADD3.X R114, R6, R40, R7, P3, P5 ;  /* 0x0000002806729210 */ /* 0x000fe40001fea407 */
[----:B------:R-:W-:Y:S02]  /*19f30*/  LOP3.LUT R228, R228, 0xffffffbf, RZ, 0xc0, !PT ;  /* 0xffffffbfe4e47812 */ /* 0x000fe400078ec0ff */
[----:B------:R-:W-:Y:S02]  /*19f40*/  @!P2 IADD3 R111, P3, P5, R2, R24, R3 ;  /* 0x00000018026fa210 */ /* 0x000fe40007d7e003 */
[----:B------:R-:W-:-:S02]  /*19f50*/  LOP3.LUT P4, RZ, R229, 0x40000000, RZ, 0xc0, !PT ;  /* 0x40000000e5ff7812 */ /* 0x000fc4000788c0ff */
[----:B------:R-:W-:Y:S02]  /*19f60*/  @P2 LOP3.LUT R228, R228, 0x40, RZ, 0xfc, !PT ;  /* 0x00000040e4e42812 */ /* 0x000fe400078efcff */
        /* <DEDUP_REMOVED lines=9> */
[----:B------:R-:W-:Y:S02]  /*1a000*/  LOP3.LUT R228, R228, 0xffffffef, RZ, 0xc0, !PT ;  /* 0xffffffefe4e47812 */ /* 0x000fe400078ec0ff */
[----:B0-----:R-:W-:-:S05]  /*1a010*/  @!P2 IADD3 R8, P3, R90, R8, RZ ;  /* 0x000000085a08a210 */ /* 0x001fca0007f7e0ff */
[----:B------:R-:W-:Y:S01]  /*1a020*/  @!P2 IMAD.X R9, R91, 0x1, R9, P3 ;  /* 0x000000015b09a824 */ /* 0x000fe200018e0609 */
[----:B------:R-:W-:Y:S02]  /*1a030*/  @P4 LOP3.LUT R228, R228, 0x10, RZ, 0xfc, !PT ;  /* 0x00000010e4e44812 */ /* 0x000fe400078efcff */
        /* <DEDUP_REMOVED lines=8> */
[----:B----4-:R-:W-:Y:S01]  /*1a0c0*/  FMUL R25, R224, UR41 ;  /* 0x00000029e0197c20 */ /* 0x010fe20008400000 */
[----:B0-----:R-:W-:-:S04]  /*1a0d0*/  @!P1 IADD3 R8, P3, R98, R8, RZ ;  /* 0x0000000862089210 */ /* 0x001fc80007f7e0ff */
[----:B------:R-:W-:Y:S01]  /*1a0e0*/  F2FP.SATFINITE.E4M3.F32.PACK_AB_MERGE_C R25, RZ, R25, RZ ;  /* 0x00000019ff19723e */ /* 0x000fe200048070ff */
[----:B------:R-:W-:-:S05]  /*1a0f0*/  @!P1 IMAD.X R9, R112, 0x1, R9, P3 ;  /* 0x0000000170099824 */ /* 0x000fca00018e0609 */
[----:B------:R3:W-:Y:S02]  /*1a100*/  @!P1 STG.E.U8 desc[UR48][R8.64+0x31], R25 ;  /* 0x0000311908009986 */ /* 0x0007e4000c101130 */
[----:B---3--:R-:W-:Y:S02]  /*1a110*/  FMUL R8, R226, UR41 ;  /* 0x00000029e2087c20 */ /* 0x008fe40008400000 */
[----:B------:R-:W3:Y:S01]  /*1a120*/  LDL.LU R226, [R1+0x90] ;  /* 0x0000900001e27983 */ /* 0x000ee20000300800 */
[----:B------:R-:W-:Y:S02]  /*1a130*/  ISETP.LT.OR P2, PT, R38, 0x5a, !P6 ;  /* 0x0000005a2600780c */ /* 0x000fe40007741670 */
[----:B------:R-:W-:Y:S01]  /*1a140*/  LOP3.LUT R228, R228, 0xfffffff7, RZ, 0xc0, !PT ;  /* 0xfffffff7e4e47812 */ /* 0x000fe200078ec0ff */
[----:B------:R-:W4:Y:S10]  /*1a150*/  LDL.LU R220, [R1+0x94] ;  /* 0x0000940001dc7983 */ /* 0x000f340000300800 */
[----:B------:R-:W-:Y:S01]  /*1a160*/  @!P2 IADD3 R99, P5, P6, R2, R24, R3 ;  /* 0x000000180263a210 */ /* 0x000fe20007ebe003 */
[----:B------:R-:W4:Y:S03]  /*1a170*/  LDL.LU R224, [R1+0x98] ;  /* 0x0000980001e07983 */ /* 0x000f260000300800 */
[----:B------:R-:W-:Y:S01]  /*1a180*/  @!P2 IADD3.X R98, R6, R40, R4, P5, P6 ;  /* 0x000000280662a210 */ /* 0x000fe20002fec404 */
[----:B------:R-:W4:Y:S01]  /*1a190*/  LDL.LU R221, [R1+0x9c] ;  /* 0x00009c0001dd7983 */ /* 0x000f220000300800 */
[----:B------:R-:W-:-:S02]  /*1a1a0*/  LOP3.LUT P6, RZ, R0, 0x100, RZ, 0xc0, !PT ;  /* 0x0000010000ff7812 */ /* 0x000fc400078cc0ff */
[----:B------:R-:W-:Y:S02]  /*1a1b0*/  F2FP.SATFINITE.E4M3.F32.PACK_AB_MERGE_C R8, RZ, R8, RZ ;  /* 0x00000008ff08723e */ /* 0x000fe400048070ff */
[----:B------:R-:W-:Y:S02]  /*1a1c0*/  @P4 LOP3.LUT R228, R228, 0x8, RZ, 0xfc, !PT ;  /* 0x00000008e4e44812 */ /* 0x000fe400078efcff */
[----:B------:R-:W-:-:S07]  /*1a1d0*/  LOP3.LUT P4, RZ, R0, 0x10, RZ, 0xc0, !PT ;  /* 0x0000001000ff7812 */ /* 0x000fce000788c0ff */
[----:B------:R2:W-:Y:S02]  /*1a1e0*/  @!P6 STG.E.U8 desc[UR48][R106.64+0x38], R8 ;  /* 0x000038086a00e986 */ /* 0x0005e4000c101130 */
[----:B--2---:R-:W-:-:S05]  /*1a1f0*/  FMUL R8, R225, UR41 ;  /* 0x00000029e1087c20 */ /* 0x004fca0008400000 */
[----:B------:R-:W-:-:S05]  /*1a200*/  F2FP.SATFINITE.E4M3.F32.PACK_AB_MERGE_C R8, RZ, R8, RZ ;  /* 0x00000008ff08723e */ /* 0x000fca00048070ff */
[----:B------:R3:W-:Y:S02]  /*1a210*/  @!P4 STG.E.U8 desc[UR48][R102.64+0x39], R8 ;  /* 0x000039086600c986 */ /* 0x0007e4000c101130 */
[----:B---3--:R-:W-:Y:S02]  /*1a220*/  FMUL R102, R226, UR41 ;  /* 0x00000029e2667c20 */ /* 0x008fe40008400000 */
[----:B------:R-:W2:Y:S01]  /*1a230*/  LDL.LU R226, [R1+0xa0] ;  /* 0x0000a00001e27983 */ /* 0x000ea20000300800 */
[----:B------:R-:W-:Y:S02]  /*1a240*/  LOP3.LUT R0, R0, 0xffff7fff, RZ, 0xc0, !PT ;  /* 0xffff7fff00007812 */ /* 0x000fe400078ec0ff */
[----:B------:R-:W-:Y:S01]  /*1a250*/  ISETP.LT.OR P5, PT, R38, 0x61, !P0 ;  /* 0x000000612600780c */ /* 0x000fe200047a1670 */
[----:B------:R-:W3:Y:S01]  /*1a260*/  LDL.LU R222, [R1+0xa4] ;  /* 0x0000a40001de7983 */ /* 0x000ee20000300800 */
[----:B------:R-:W-:Y:S02]  /*1a270*/  @P2 LOP3.LUT R0, R0, 0x8000, RZ, 0xfc, !PT ;  /* 0x0000800000002812 */ /* 0x000fe400078efcff */
[----:B------:R-:W-:Y:S01]  /*1a280*/  ISETP.LT.OR P2, PT, R38, 0x62, !P0 ;  /* 0x000000622600780c */ /* 0x000fe20004741670 */
[----:B------:R-:W3:Y:S08]  /*1a290*/  LDL.LU R223, [R1+0xa8] ;  /* 0x0000a80001df7983 */ /* 0x000ef00000300800 */
[----:B------:R-:W-:Y:S01]  /*1a2a0*/  @!P5 IADD3 R76, P1, P3, R2, R24, R5 ;  /* 0x00000018024cd210 */ /* 0x000fe20007b3e005 */
[----:B------:R-:W3:Y:S03]  /*1a2b0*/  LDL.LU R225, [R1+0xac] ;  /* 0x0000ac0001e17983 */ /* 0x000ee60000300800 */
[----:B------:R-:W-:-:S02]  /*1a2c0*/  @!P5 IADD3.X R77, R6, R40, R7, P1, P3 ;  /* 0x00000028064dd210 */ /* 0x000fc40000fe6407 */
[----:B------:R-:W-:-:S04]  /*1a2d0*/  @!P2 IADD3 R25, P1, P3, R2, R24, R5 ;  /* 0x000000180219a210 */ /* 0x000fc80007b3e005 */
[----:B------:R-:W-:Y:S02]  /*1a2e0*/  @!P2 IADD3.X R41, R6, R40, R7, P1, P3 ;  /* 0x000000280629a210 */ /* 0x000fe40000fe6407 */
[----:B------:R-:W-:Y:S02]  /*1a2f0*/  ISETP.LT.OR P1, PT, R38, 0x69, !P0 ;  /* 0x000000692600780c */ /* 0x000fe40004721670 */
[----:B------:R-:W-:-:S04]  /*1a300*/  LOP3.LUT R228, R228, 0xffffffdf, RZ, 0xc0, !PT ;  /* 0xffffffdfe4e47812 */ /* 0x000fc800078ec0ff */
[----:B------:R-:W-:-:S04]  /*1a310*/  @P5 LOP3.LUT R228, R228, 0x20, RZ, 0xfc, !PT ;  /* 0x00000020e4e45812 */ /* 0x000fc800078efcff */
[----:B------:R-:W-:Y:S02]  /*1a320*/  LOP3.LUT R228, R228, 0xfffffffd, RZ, 0xc0, !PT ;  /* 0xfffffffde4e47812 */ /* 0x000fe400078ec0ff */
[----:B------:R-:W-:Y:S02]  /*1a330*/  LOP3.LUT R0, R0, 0xfffff7ff, RZ, 0xc0, !PT ;  /* 0xfffff7ff00007812 */ /* 0x000fe400078ec0ff */
[----:B------:R-:W-:Y:S02]  /*1a340*/  @!P1 IADD3 R78, P3, P5, R2, R24, R5 ;  /* 0x00000018024e9210 */ /* 0x000fe40007d7e005 */
[----:B------:R-:W-:Y:S02]  /*1a350*/  @P2 LOP3.LUT R228, R228, 0x2, RZ, 0xfc, !PT ;  /* 0x00000002e4e42812 */ /* 0x000fe400078efcff */
[----:B------:R-:W-:Y:S02]  /*1a360*/  @!P1 IADD3.X R79, R6, R40, R7, P3, P5 ;  /* 0x00000028064f9210 */ /* 0x000fe40001fea407 */
[----:B------:R-:W-:-:S02]  /*1a370*/  @P1 LOP3.LUT R0, R0, 0x800, RZ, 0xfc, !PT ;  /* 0x0000080000001812 */ /* 0x000fc400078efcff */
[----:B------:R-:W-:Y:S02]  /*1a380*/  LOP3.LUT P1, RZ, R228, 0x800000, RZ, 0xc0, !PT ;  /* 0x00800000e4ff7812 */ /* 0x000fe4000782c0ff */
[----:B------:R-:W-:-:S11]  /*1a390*/  ISETP.LT.OR P5, PT, R38, 0x6a, !P0 ;  /* 0x0000006a2600780c */ /* 0x000fd600047a1670 */
[----:B------:R-:W0:Y:S01]  /*1a3a0*/  @!P1 LDC.64 R8, c[0x0][0x5c0] ;  /* 0x00017000ff089b82 */ /* 0x000e220000000a00 */
[----:B----4-:R-:W-:Y:S01]  /*1a3b0*/  FMUL R107, R224, UR41 ;  /* 0x00000029e06b7c20 */ /* 0x010fe20008400000 */
[----:B------:R-:W-:Y:S01]  /*1a3c0*/  @!P5 IADD3 R84, P0, P3, R2, R24, R5 ;  /* 0x000000180254d210 */ /* 0x000fe20007b1e005 */
[----:B------:R-:W4:Y:S03]  /*1a3d0*/  LDL.LU R224, [R1+0xb0] ;  /* 0x0000b00001e07983 */ /* 0x000f260000300800 */
[----:B------:R-:W-:Y:S02]  /*1a3e0*/  @!P5 IADD3.X R85, R6, R40, R7, P0, P3 ;  /* 0x000000280655d210 */ /* 0x000fe400007e6407 */
[----:B0-----:R-:W-:Y:S02]  /*1a3f0*/  @!P1 IADD3 R8, P0, R113, R8, RZ ;  /* 0x0000000871089210 */ /* 0x001fe40007f1e0ff */
[----:B------:R-:W-:Y:S01]  /*1a400*/  F2FP.SATFINITE.E4M3.F32.PACK_AB_MERGE_C R113, RZ, R107, RZ ;  /* 0x0000006bff71723e */ /* 0x000fe200048070ff */
[----:B------:R-:W-:-:S05]  /*1a410*/  FMUL R107, R221, UR41 ;  /* 0x00000029dd6b7c20 */ /* 0x000fca0008400000 */
[----:B------:R-:W-:Y:S02]  /*1a420*/  F2FP.SATFINITE.E4M3.F32.PACK_AB_MERGE_C R129, RZ, R107, RZ ;  /* 0x0000006bff81723e */ /* 0x000fe400048070ff */
[----:B------:R-:W-:Y:S02]  /*1a430*/  LOP3.LUT P4, RZ, R0, 0x200, RZ, 0xc0, !PT ;  /* 0x0000020000ff7812 */ /* 0x000fe4000788c0ff */
[----:B------:R-:W-:Y:S01]  /*1a440*/  ISETP.GE.AND P2, PT, R39, 0x109, PT ;  /* 0x000001092700780c */ /* 0x000fe20003f46270 */
[----:B------:R-:W-:Y:S01]  /*1a450*/  @!P1 IMAD.X R9, R122, 0x1, R9, P0 ;  /* 0x000000017a099824 */ /* 0x000fe200000e0609 */
[----:B------:R-:W-:Y:S02]  /*1a460*/  LOP3.LUT R0, R0, 0xfffdffff, RZ, 0xc0, !PT ;  /* 0xfffdffff00007812 */ /* 0x000fe400078ec0ff */
[----:B------:R-:W-:-:S07]  /*1a470*/  ISETP.LT.OR P0, PT, R38, 0x61, !P2 ;  /* 0x000000612600780c */ /* 0x000fce0005701670 */
[----:B------:R-:W-:Y:S02]  /*1a480*/  @P4 LOP3.LUT R0, R0, 0x20000, RZ, 0xfc, !PT ;  /* 0x0002000000004812 */ /* 0x000fe400078efcff */
[----:B------:R-:W-:Y:S02]  /*1a490*/  LOP3.LUT P4, RZ, R228, 0x400000, RZ, 0xc0, !PT ;  /* 0x00400000e4ff7812 */ /* 0x000fe4000788c0ff */
[----:B------:R-:W-:Y:S01]  /*1a4a0*/  LOP3.LUT R0, R0, 0xffffefff, RZ, 0xc0, !PT ;  /* 0xffffefff00007812 */ /* 0x000fe200078ec0ff */
[----:B--2---:R-:W-:Y:S02]  /*1a4b0*/  FMUL R107, R226, UR41 ;  /* 0x00000029e26b7c20 */ /* 0x004fe40008400000 */
[----:B------:R-:W2:Y:S01]  /*1a4c0*/  LDL.LU R226, [R1+0xb4] ;  /* 0x0000b40001e27983 */ /* 0x000ea20000300800 */
[----:B------:R-:W-:Y:S02]  /*1a4d0*/  @P5 LOP3.LUT R0, R0, 0x1000, RZ, 0xfc, !PT ;  /* 0x0000100000005812 */ /* 0x000fe400078efcff */
[----:B------:R-:W-:-:S02]  /*1a4e0*/  @!P0 IADD3 R90, P6, P3, R2, R24, R3 ;  /* 0x00000018025a8210 */ /* 0x000fc40007bde003 */
[----:B------:R-:W-:Y:S02]  /*1a4f0*/  LOP3.LUT R0, R0, 0xffffdfff, RZ, 0xc0, !PT ;  /* 0xffffdfff00007812 */ /* 0x000fe400078ec0ff */
[----:B------:R-:W-:Y:S02]  /*1a500*/  F2FP.SATFINITE.E4M3.F32.PACK_AB_MERGE_C R102, RZ, R102, RZ ;  /* 0x00000066ff66723e */ /* 0x000fe400048070ff */
[----:B------:R-:W-:Y:S02]  /*1a510*/  @!P0 IADD3.X R91, R6, R40, R4, P6, P3 ;  /* 0x00000028065b8210 */ /* 0x000fe400037e6404 */
[----:B------:R-:W-:Y:S01]  /*1a520*/  @P0 LOP3.LUT R0, R0, 0x2000, RZ, 0xfc, !PT ;  /* 0x0000200000000812 */ /* 0x000fe200078efcff */
[----:B------:R0:W-:Y:S01]  /*1a530*/  @!P1 STG.E.U8 desc[UR48][R8.64+0x38], R102 ;  /* 0x0000386608009986 */ /* 0x0001e2000c101130 */
[----:B------:R-:W-:Y:S02]  /*1a540*/  ISETP.LT.OR P3, PT, R38, 0x62, !P2 ;  /* 0x000000622600780c */ /* 0x000fe40005761670 */
[----:B------:R-:W-:Y:S01]  /*1a550*/  LOP3.LUT P0, RZ, R228, 0x40000, RZ, 0xc0, !PT ;  /* 0x00040000e4ff7812 */ /* 0x000fe2000780c0ff */
[----:B0-----:R-:W0:Y:S01]  /*1a560*/  @!P4 LDC.64 R8, c[0x0][0x5c0] ;  /* 0x00017000ff08cb82 */ /* 0x001e220000000a00 */
[----:B------:R-:W-:-:S09]  /*1a570*/  LOP3.LUT R0, R0, 0xfffbffff, RZ, 0xc0, !PT ;  /* 0xfffbffff00007812 */ /* 0x000fd200078ec0ff */
[----:B------:R-:W-:Y:S02]  /*1a580*/  @!P3 IADD3 R103, P1, P6, R2, R24, R3 ;  /* 0x000000180267b210 */ /* 0x000fe40007e3e003 */
[----:B------:R-:W-:Y:S02]  /*1a590*/  @P0 LOP3.LUT R0, R0, 0x40000, RZ, 0xfc, !PT ;  /* 0x0004000000000812 */ /* 0x000fe400078efcff */
[----:B------:R-:W-:Y:S02]  /*1a5a0*/  @!P3 IADD3.X R102, R6, R40, R4, P1, P6 ;  /* 0x000000280666b210 */ /* 0x000fe40000fec404 */
[C---:B------:R-:W-:Y:S02]  /*1a5b0*/  LOP3.LUT P5, RZ, R0.reuse, 0x40, RZ, 0xc0, !PT ;  /* 0x0000004000ff7812 */ /* 0x040fe400078ac0ff */
[C---:B------:R-:W-:Y:S02]  /*1a5c0*/  LOP3.LUT P6, RZ, R0.reuse, 0x80, RZ, 0xc0, !PT ;  /* 0x0000008000ff7812 */ /* 0x040fe400078cc0ff */
[----:B------:R-:W-:-:S02]  /*1a5d0*/  LOP3.LUT P1, RZ, R0, 0x8, RZ, 0xc0, !PT ;  /* 0x0000000800ff7812 */ /* 0x000fc4000782c0ff */
[----:B------:R-:W-:Y:S01]  /*1a5e0*/  LOP3.LUT R0, R0, 0xffffbfff, RZ, 0xc0, !PT ;  /* 0xffffbfff00007812 */ /* 0x000fe200078ec0ff */
[----:B------:R-:W-:-:S03]  /*1a5f0*/  FMUL R106, R220, UR41 ;  /* 0x00000029dc6a7c20 */ /* 0x000fc60008400000 */
[----:B------:R-:W-:Y:S02]  /*1a600*/  @P3 LOP3.LUT R0, R0, 0x4000, RZ, 0xfc, !PT ;  /* 0x0000400000003812 */ /* 0x000fe400078efcff */
[----:B------:R-:W-:Y:S02]  /*1a610*/  LOP3.LUT P3, RZ, R228, 0x80000, RZ, 0xc0, !PT ;  /* 0x00080000e4ff7812 */ /* 0x000fe4000786c0ff */
[----:B0-----:R-:W-:Y:S02]  /*1a620*/  @!P4 IADD3 R8, P0, R120, R8, RZ ;  /* 0x000000087808c210 */ /* 0x001fe40007f1e0ff */
[----:B------:R-:W-:-:S03]  /*1a630*/  F2FP.SATFINITE.E4M3.F32.PACK_AB_MERGE_C R106, RZ, R106, RZ ;  /* 0x0000006aff6a723e */ /* 0x000fc600048070ff */
[----:B------:R-:W-:-:S05]  /*1a640*/  @!P4 IMAD.X R9, R124, 0x1, R9, P0 ;  /* 0x000000017c09c824 */ /* 0x000fca00000e0609 */
[----:B------:R0:W-:Y:S01]  /*1a650*/  @!P4 STG.E.U8 desc[UR48][R8.64+0x39], R106 ;  /* 0x0000396a0800c986 */ /* 0x0001e2000c101130 */
[C---:B------:R-:W-:Y:S01]  /*1a660*/  LOP3.LUT P4, RZ, R0.reuse, 0x20000, RZ, 0xc0, !PT ;  /* 0x0002000000ff7812 */ /* 0x040fe2000788c0ff */
[----:B0-----:R-:W0:Y:S01]  /*1a670*/  @!P3 LDC.64 R8, c[0x0][0x5c0] ;  /* 0x00017000ff08bb82 */ /* 0x001e220000000a00 */
[----:B------:R-:W-:-:S11]  /*1a680*/  LOP3.LUT P0, RZ, R0, 0x40000, RZ, 0xc0, !PT ;  /* 0x0004000000ff7812 */ /* 0x000fd6000780c0ff */
[----:B------:R3:W-:Y:S04]  /*1a690*/  @!P4 STG.E.U8 desc[UR48][R100.64+0x30], R113 ;  /* 0x000030716400c986 */ /* 0x0007e8000c101130 */
[----:B------:R1:W-:Y:S01]  /*1a6a0*/  @!P6 STG.E.U8 desc[UR48][R88.64+0x31], R129 ;  /* 0x000031815800e986 */ /* 0x0003e2000c101130 */
[----:B------:R-:W-:Y:S02]  /*1a6b0*/  F2FP.SATFINITE.E4M3.F32.PACK_AB_MERGE_C R107, RZ, R107, RZ ;  /* 0x0000006bff6b723e */ /* 0x000fe400048070ff */
[----:B0-----:R-:W-:-:S05]  /*1a6c0*/  @!P3 IADD3 R8, P6, R121, R8, RZ ;  /* 0x000000087908b210 */ /* 0x001fca0007fde0ff */
[----:B------:R-:W-:-:S05]  /*1a6d0*/  @!P3 IMAD.X R9, R123, 0x1, R9, P6 ;  /* 0x000000017b09b824 */ /* 0x000fca00030e0609 */
[----:B------:R0:W-:Y:S01]  /*1a6e0*/  @!P3 STG.E.U8 desc[UR48][R8.64+0x30], R107 ;  /* 0x0000306b0800b986 */ /* 0x0001e2000c101130 */
[----:B---3--:R-:W-:Y:S01]  /*1a6f0*/  FMUL R100, R222, UR41 ;  /* 0x00000029de647c20 */ /* 0x008fe20008400000 */
[----:B-1----:R-:W-:Y:S02]  /*1a700*/  FMUL R88, R223, UR41 ;  /* 0x00000029df587c20 */ /* 0x002fe40008400000 */
[----:B------:R-:W3:Y:S01]  /*1a710*/  LDL.LU R222, [R1+0xb8] ;  /* 0x0000b80001de7983 */ /* 0x000ee20000300800 */
[----:B0-----:R-:W0:Y:S02]  /*1a720*/  @!P0 LDC.64 R8, c[0x0][0x5c0] ;  /* 0x00017000ff088b82 */ /* 0x001e240000000a00 */
[----:B------:R-:W-:Y:S01]  /*1a730*/  F2FP.SATFINITE.E4M3.F32.PACK_AB_MERGE_C R101, RZ, R88, RZ ;  /* 0x00000058ff65723e */ /* 0x000fe200048070ff */
[----:B------:R-:W-:Y:S02]  /*1a740*/  FMUL R88, R225, UR41 ;  /* 0x00000029e1587c20 */ /* 0x000fe40008400000 */
[----:B------:R-:W3:Y:S04]  /*1a750*/  LDL.LU R225, [R1+0xbc] ;  /* 0x0000bc0001e17983 */ /* 0x000ee80000300800 */
[----:B------:R-:W3:Y:S01]  /*1a760*/  LDL.LU R223, [R1+0xc0] ;  /* 0x0000c00001df7983 */ /* 0x000ee20000300800 */
[----:B------:R-:W-:-:S02]  /*1a770*/  F2FP.SATFINITE.E4M3.F32.PACK_AB_MERGE_C R89, RZ, R100, RZ ;  /* 0x00000064ff59723e */ /* 0x000fc400048070ff */
[----:B------:R-:W-:Y:S01]  /*1a780*/  F2FP.SATFINITE.E4M3.F32.PACK_AB_MERGE_C R107, RZ, R88, RZ ;  /* 0x00000058ff6b723e */ /* 0x000fe200048070ff */
[----:B----4-:R-:W-:Y:S02]  /*1a790*/  FMUL R88, R224, UR41 ;  /* 0x00000029e0587c20 */ /* 0x010fe40008400000 */
[----:B------:R-:W4:Y:S01]  /*1a7a0*/  LDL.LU R224, [R1+0xc4] ;  /* 0x0000c40001e07983 */ /* 0x000f220000300800 */
[----:B0-----:R-:W-:-:S05]  /*1a7b0*/  @!P0 IADD3 R8, P6, R125, R8, RZ ;  /* 0x000000087d088210 */ /* 0x001fca0007fde0ff */
[----:B------:R-:W-:-:S05]  /*1a7c0*/  @!P0 IMAD.X R9, R130, 0x1, R9, P6 ;  /* 0x0000000182098824 */ /* 0x000fca00030e0609 */
[----:B------:R0:W-:Y:S02]  /*1a7d0*/  @!P0 STG.E.U8 desc[UR48][R8.64+0x31], R89 ;  /* 0x0000315908008986 */ /* 0x0001e4000c101130 */
[----:B0-----:R-:W-:Y:S01]  /*1a7e0*/  F2FP.SATFINITE.E4M3.F32.PACK_AB_MERGE_C R89, RZ, R88, RZ ;  /* 0x00000058ff59723e */ /* 0x001fe200048070ff */
[----:B--2---:R-:W-:Y:S02]  /*1a7f0*/  FMUL R88, R226, UR41 ;  /* 0x00000029e2587c20 */ /* 0x004fe40008400000 */
[----:B------:R-:W2:Y:S01]  /*1a800*/  LDL.LU R226, [R1+0xc8] ;  /* 0x0000c80001e27983 */ /* 0x000ea20000300800 */
[----:B------:R-:W-:-:S13]  /*1a810*/  LOP3.LUT P2, RZ, R228, 0x20000, RZ, 0xc0, !PT ;  /* 0x00020000e4ff7812 */ /* 0x000fda000784c0ff */
[----:B------:R-:W0:Y:S01]  /*1a820*/  @!P2 LDC.64 R8, c[0x0][0x5c0] ;  /* 0x00017000ff08ab82 */ /* 0x000e220000000a00 */
[----:B------:R-:W-:Y:S01]  /*1a830*/  LOP3.LUT P4, RZ, R0, 0x10000, RZ, 0xc0, !PT ;  /* 0x0001000000ff7812 */ /* 0x000fe2000788c0ff */
[----:B------:R-:W-:Y:S04]  /*1a840*/  @!P5 STG.E.U8 desc[UR48][R94.64+0x38], R101 ;  /* 0x000038655e00d986 */ /* 0x000fe8000c101130 */
[----:B------:R-:W-:Y:S01]  /*1a850*/  @!P1 STG.E.U8 desc[UR48][R86.64+0x39], R107 ;  /* 0x0000396b56009986 */ /* 0x000fe2000c101130 */
[----:B0-----:R-:W-:-:S05]  /*1a860*/  @!P2 IADD3 R8, P6, R126, R8, RZ ;  /* 0x000000087e08a210 */ /* 0x001fca0007fde0ff */
[----:B------:R-:W-:-:S05]  /*1a870*/  @!P2 IMAD.X R9, R131, 0x1, R9, P6 ;  /* 0x000000018309a824 */ /* 0x000fca00030e0609 */
[----:B------:R0:W-:Y:S02]  /*1a880*/  @!P2 STG.E.U8 desc[UR48][R8.64+0x38], R89 ;  /* 0x000038590800a986 */ /* 0x0001e4000c101130 */
[----:B0-----:R-:W0:Y:S01]  /*1a890*/  @!P4 LDC.64 R8, c[0x0][0x5c0] ;  /* 0x00017000ff08cb82 */ /* 0x001e220000000a00 */
[----:B------:R-:W-:Y:S02]  /*1a8a0*/  F2FP.SATFINITE.E4M3.F32.PACK_AB_MERGE_C R87, RZ, R88, RZ ;  /* 0x00000058ff57723e */ /* 0x000fe400048070ff */
[----:B------:R-:W-:Y:S02]  /*1a8b0*/  ISETP.GE.AND P0, PT, R39, 0x1, PT ;  /* 0x000000012700780c */ /* 0x000fe40003f06270 */
[----:B0-----:R-:W-:-:S05]  /*1a8c0*/  @!P4 IADD3 R8, P6, R127, R8, RZ ;  /* 0x000000087f08c210 */ /* 0x001fca0007fde0ff */
[----:B------:R-:W-:-:S05]  /*1a8d0*/  @!P4 IMAD.X R9, R132, 0x1, R9, P6 ;  /* 0x000000018409c824 */ /* 0x000fca00030e0609 */
[----:B------:R0:W-:Y:S01]  /*1a8e0*/  @!P4 STG.E.U8 desc[UR48][R8.64+0x39], R87 ;  /* 0x000039570800c986 */ /* 0x0001e2000c101130 */
[----:B------:R-:W-:-:S13]  /*1a8f0*/  ISETP.LT.OR P4, PT, R38, 0x41, !P0 ;  /* 0x000000412600780c */ /* 0x000fda0004781670 */
[----:B0-----:R-:W0:Y:S01]  /*1a900*/  @!P4 LDC.64 R8, c[0x0][0x5c0] ;  /* 0x00017000ff08cb82 */ /* 0x001e220000000a00 */
[----:B---3--:R-:W-:Y:S02]  /*1a910*/  FMUL R86, R222, UR41 ;  /* 0x00000029de567c20 */ /* 0x008fe40008400000 */
[----:B------:R-:W3:Y:S03]  /*1a920*/  LDL.LU R222, [R1+0xcc] ;  /* 0x0000cc0001de7983 */ /* 0x000ee60000300800 */
[----:B------:R-:W-:Y:S01]  /*1a930*/  F2FP.SATFINITE.E4M3.F32.PACK_AB_MERGE_C R89, RZ, R86, RZ ;  /* 0x00000056ff59723e */ /* 0x000fe200048070ff */
[----:B------:R-:W-:Y:S02]  /*1a940*/  FMUL R86, R225, UR41 ;  /* 0x00000029e1567c20 */ /* 0x000fe40008400000 */
[----:B------:R-:W3:Y:S03]  /*1a950*/  LDL.LU R225, [R1+0xd0] ;  /* 0x0000d00001e17983 */ /* 0x000ee60000300800 */
[----:B------:R-:W-:Y:S01]  /*1a960*/  F2FP.SATFINITE.E4M3.F32.PACK_AB_MERGE_C R87, RZ, R86, RZ ;  /* 0x00000056ff57723e */ /* 0x000fe200048070ff */
[----:B------:R-:W-:-:S02]  /*1a970*/  FMUL R86, R223, UR41 ;  /* 0x00000029df567c20 */ /* 0x000fc40008400000 */
[----:B------:R-:W3:Y:S04]  /*1a980*/  LDL.LU R223, [R1+0xd4] ;  /* 0x0000d40001df7983 */ /* 0x000ee80000300800 */
[----:B------:R-:W3:Y:S01]  /*1a990*/  LDL.LU R221, [R1+0xd8] ;  /* 0x0000d80001dd7983 */ /* 0x000ee20000300800 */
[----:B0-----:R-:W-:Y:S02]  /*1a9a0*/  @!P4 IADD3 R8, P6, R24, R8, RZ ;  /* 0x000000081808c210 */ /* 0x001fe40007fde0ff */
[----:B------:R-:W-:Y:S01]  /*1a9b0*/  F2FP.SATFINITE.E4M3.F32.PACK_AB_MERGE_C R95, RZ, R86, RZ ;  /* 0x00000056ff5f723e */ /* 0x000fe200048070ff */
[----:B----4-:R-:W-:Y:S02]  /*1a9c0*/  FMUL R86, R224, UR41 ;  /* 0x00000029e0567c20 */ /* 0x010fe40008400000 */
[----:B------:R-:W-:Y:S01]  /*1a9d0*/  @!P4 IMAD.X R9, R40, 0x1, R9, P6 ;  /* 0x000000012809c824 */ /* 0x000fe200030e0609 */
[----:B------:R-:W4:Y:S04]  /*1a9e0*/  LDL.LU R224, [R1+0xdc] ;  /* 0x0000dc0001e07983 */ /* 0x000f280000300800 */
[----:B------:R0:W-:Y:S02]  /*1a9f0*/  @!P4 STG.E.U8 desc[UR48][R8.64+0x40], R89 ;  /* 0x000040590800c986 */ /* 0x0001e4000c101130 */
[----:B0-----:R-:W-:Y:S01]  /*1aa00*/  F2FP.SATFINITE.E4M3.F32.PACK_AB_MERGE_C R89, RZ, R86, RZ ;  /* 0x00000056ff59723e */ /* 0x001fe200048070ff */
[----:B--2---:R-:W-:-:S02]  /*1aa10*/  FMUL R86, R226, UR41 ;  /* 0x00000029e2567c20 */ /* 0x004fc40008400000 */
[----:B------:R-:W2:Y:S01]  /*1aa20*/  LDL.LU R226, [R1+0xe0] ;  /* 0x0000e00001e27983 */ /* 0x000ea20000300800 */
[----:B------:R-:W-:-:S13]  /*1aa30*/  ISETP.LT.OR P4, PT, R38, 0x42, !P0 ;  /* 0x000000422600780c */ /* 0x000fda0004781670 */
[----:B------:R-:W0:Y:S02]  /*1aa40*/  @!P4 LDC.64 R8, c[0x0][0x5c0] ;  /* 0x00017000ff08cb82 */ /* 0x000e240000000a00 */
[----:B0-----:R-:W-:-:S05]  /*1aa50*/  @!P4 IADD3 R8, P6, R24, R8, RZ ;  /* 0x000000081808c210 */ /* 0x001fca0007fde0ff */
[----:B------:R-:W-:-:S05]  /*1aa60*/  @!P4 IMAD.X R9, R40, 0x1, R9, P6 ;  /* 0x000000012809c824 */ /* 0x000fca00030e0609 */
[----:B------:R0:W-:Y:S01]  /*1aa70*/  @!P4 STG.E.U8 desc[UR48][R8.64+0x41], R87 ;  /* 0x000041570800c986 */ /* 0x0001e2000c101130 */
[----:B------:R-:W-:-:S13]  /*1aa80*/  ISETP.LT.OR P4, PT, R38, 0x49, !P0 ;  /* 0x000000492600780c */ /* 0x000fda0004781670 */
[----:B0-----:R-:W0:Y:S01]  /*1aa90*/  @!P4 LDC.64 R8, c[0x0][0x5c0] ;  /* 0x00017000ff08cb82 */ /* 0x001e220000000a00 */
[C---:B------:R-:W-:Y:S02]  /*1aaa0*/  LOP3.LUT P3, RZ, R0.reuse, 0x20, RZ, 0xc0, !PT ;  /* 0x0000002000ff7812 */ /* 0x040fe4000786c0ff */
[----:B------:R-:W-:Y:S02]  /*1aab0*/  LOP3.LUT P1, RZ, R0, 0x1, RZ, 0xc0, !PT ;  /* 0x0000000100ff7812 */ /* 0x000fe4000782c0ff */
[----:B------:R-:W-:-:S09]  /*1aac0*/  F2FP.SATFINITE.E4M3.F32.PACK_AB_MERGE_C R87, RZ, R86, RZ ;  /* 0x00000056ff57723e */ /* 0x000fd200048070ff */
[----:B------:R-:W-:Y:S01]  /*1aad0*/  @!P3 STG.E.U8 desc[UR48][R96.64+0x40], R95 ;  /* 0x0000405f6000b986 */ /* 0x000fe2000c101130 */
[----:B0-----:R-:W-:-:S03]  /*1aae0*/  @!P4 IADD3 R8, P6, R24, R8, RZ ;  /* 0x000000081808c210 */ /* 0x001fc60007fde0ff */
[----:B------:R-:W-:Y:S02]  /*1aaf0*/  @!P1 STG.E.U8 desc[UR48][R82.64+0x41], R89 ;  /* 0x0000415952009986 */ /* 0x000fe4000c101130 */
        /* <DEDUP_REMOVED lines=11> */
[----:B------:R-:W3:Y:S03]  /*1abb0*/  LDL.LU R223, [R1+0xec] ;  /* 0x0000ec0001df7983 */ /* 0x000ee60000300800 */
[----:B------:R-:W-:Y:S01]  /*1abc0*/  F2FP.SATFINITE.E4M3.F32.PACK_AB_MERGE_C R87, RZ, R82, RZ ;  /* 0x00000052ff57723e */ /* 0x000fe200048070ff */
[----:B------:R-:W-:Y:S01]  /*1abd0*/  FMUL R82, R221, UR41 ;  /* 0x00000029dd527c20 */ /* 0x000fe20008400000 */
[----:B0-----:R-:W-:-:S04]  /*1abe0*/  @!P4 IADD3 R8, P6, R24, R8, RZ ;  /* 0x000000081808c210 */ /* 0x001fc80007fde0ff */
[----:B------:R-:W-:Y:S01]  /*1abf0*/  F2FP.SATFINITE.E4M3.F32.PACK_AB_MERGE_C R97, RZ, R82, RZ ;  /* 0x00000052ff61723e */ /* 0x000fe200048070ff */
[----:B----4-:R-:W-:Y:S01]  /*1ac00*/  FMUL R82, R224, UR41 ;  /* 0x00000029e0527c20 */ /* 0x010fe20008400000 */
[----:B------:R-:W-:Y:S01]  /*1ac10*/  @!P4 IMAD.X R9, R40, 0x1, R9, P6 ;  /* 0x000000012809c824 */ /* 0x000fe200030e0609 */
[----:B------:R-:W4:Y:S04]  /*1ac20*/  LDL.LU R224, [R1+0xf0] ;  /* 0x0000f00001e07983 */ /* 0x000f280000300800 */
[----:B------:R0:W-:Y:S02]  /*1ac30*/  @!P4 STG.E.U8 desc[UR48][R8.64+0x49], R89 ;  /* 0x000049590800c986 */ /* 0x0001e4000c101130 */
[----:B0-----:R-:W-:Y:S01]  /*1ac40*/  F2FP.SATFINITE.E4M3.F32.PACK_AB_MERGE_C R89, RZ, R82, RZ ;  /* 0x00000052ff59723e */ /* 0x001fe200048070ff */
[----:B--2---:R-:W-:-:S02]  /*1ac50*/  FMUL R82, R226, UR41 ;  /* 0x00000029e2527c20 */ /* 0x004fc40008400000 */
[----:B------:R-:W2:Y:S01]  /*1ac60*/  LDL.LU R226, [R1+0xf4] ;  /* 0x0000f40001e27983 */ /* 0x000ea20000300800 */
[----:B------:R-:W-:Y:S02]  /*1ac70*/  P2R R83, PR, RZ, 0x1 ;  /* 0x00000001ff537803 */ /* 0x000fe40000000000 */
[----:B------:R-:W-:Y:S02]  /*1ac80*/  LOP3.LUT P0, RZ, R228, 0x200000, RZ, 0xc0, !PT ;  /* 0x00200000e4ff7812 */ /* 0x000fe4000780c0ff */
[----:B------:R-:W-:Y:S02]  /*1ac90*/  LOP3.LUT P5, RZ, R0, 0x4, RZ, 0xc0, !PT ;  /* 0x0000000400ff7812 */ /* 0x000fe400078ac0ff */
[----:B------:R-:W-:-:S09]  /*1aca0*/  LOP3.LUT P2, RZ, R229, 0x80000000, RZ, 0xc0, !PT ;  /* 0x80000000e5ff7812 */ /* 0x000fd2000784c0ff */
[----:B------:R-:W0:Y:S01]  /*1acb0*/  @!P0 LDC.64 R8, c[0x0][0x5c0] ;  /* 0x00017000ff088b82 */ /* 0x000e220000000a00 */
[C---:B------:R-:W-:Y:S01]  /*1acc0*/  LOP3.LUT P4, RZ, R229.reuse, 0x10000000, RZ, 0xc0, !PT ;  /* 0x10000000e5ff7812 */ /* 0x040fe2000788c0ff */
[----:B------:R-:W-:Y:S01]  /*1acd0*/  @!P5 STG.E.U8 desc[UR48][R92.64+0x48], R95 ;  /* 0x0000485f5c00d986 */ /* 0x000fe2000c101130 */
[----:B------:R-:W-:Y:S02]  /*1ace0*/  LOP3.LUT P1, RZ, R229, 0x8000000, RZ, 0xc0, !PT ;  /* 0x08000000e5ff7812 */ /* 0x000fe4000782c0ff */
[----:B------:R-:W-:Y:S01]  /*1acf0*/  LOP3.LUT P6, RZ, R228, 0x100000, RZ, 0xc0, !PT ;  /* 0x00100000e4ff7812 */ /* 0x000fe200078cc0ff */
[----:B------:R1:W-:Y:S08]  /*1ad00*/  @!P2 STG.E.U8 desc[UR48][R80.64+0x49], R87 ;  /* 0x000049575000a986 */ /* 0x0003f0000c101130 */
[----:B------:R-:W-:Y:S01]  /*1ad10*/  @!P4 STG.E.U8 desc[UR48][R74.64+0x40], R97 ;  /* 0x000040614a00c986 */ /* 0x000fe2000c101130 */
[----:B-1----:R-:W-:-:S02]  /*1ad20*/  F2FP.SATFINITE.E4M3.F32.PACK_AB_MERGE_C R81, RZ, R82, RZ ;  /* 0x00000052ff51723e */ /* 0x002fc400048070ff */
[----:B0-----:R-:W-:Y:S01]  /*1ad30*/  @!P0 IADD3 R8, P4, R147, R8, RZ ;  /* 0x0000000893088210 */ /* 0x001fe20007f9e0ff */
[----:B------:R-:W-:Y:S04]  /*1ad40*/  @!P1 STG.E.U8 desc[UR48][R72.64+0x41], R89 ;  /* 0x0000415948009986 */ /* 0x000fe8000c101130 */
[----:B------:R-:W-:-:S05]  /*1ad50*/  @!P0 IMAD.X R9, R150, 0x1, R9, P4 ;  /* 0x0000000196098824 */ /* 0x000fca00020e0609 */
[----:B------:R0:W-:Y:S02]  /*1ad60*/  @!P0 STG.E.U8 desc[UR48][R8.64+0x40], R81 ;  /* 0x0000405108008986 */ /* 0x0001e4000c101130 */
[----:B0-----:R-:W0:Y:S01]  /*1ad70*/  @!P6 LDC.64 R8, c[0x0][0x5c0] ;  /* 0x00017000ff08eb82 */ /* 0x001e220000000a00 */
[----:B------:R-:W-:Y:S02]  /*1ad80*/  LOP3.LUT P3, RZ, R229, 0x4000000, RZ, 0xc0, !PT ;  /* 0x04000000e5ff7812 */ /* 0x000fe4000786c0ff */
[----:B0-----:R-:W-:-:S05]  /*1ad90*/  @!P6 IADD3 R8, P4, R144, R8, RZ ;  /* 0x000000089008e210 */ /* 0x001fca0007f9e0ff */
[----:B------:R-:W-:Y:S02]  /*1ada0*/  @!P6 IMAD.X R9, R148, 0x1, R9, P4 ;  /* 0x000000019409e824 */ /* 0x000fe400020e0609 */
[----:B---3--:R-:W-:Y:S02]  /*1adb0*/  FMUL R74, R222, UR41 ;  /* 0x00000029de4a7c20 */ /* 0x008fe40008400000 */
[----:B------:R-:W3:Y:S01]  /*1adc0*/  LDL.LU R222, [R1+0xf8] ;  /* 0x0000f80001de7983 */ /* 0x000ee20000300800 */
[----:B------:R-:W-:-:S03]  /*1add0*/  FMUL R72, R225, UR41 ;  /* 0x00000029e1487c20 */ /* 0x000fc60008400000 */
[----:B------:R-:W3:Y:S02]  /*1ade0*/  LDL.LU R225, [R1+0xfc] ;  /* 0x0000fc0001e17983 */ /* 0x000ee40000300800 */
[----:B------:R-:W-:Y:S01]  /*1adf0*/  F2FP.SATFINITE.E4M3.F32.PACK_AB_MERGE_C R75, RZ, R72, RZ ;  /* 0x00000048ff4b723e */ /* 0x000fe200048070ff */
[----:B------:R-:W-:Y:S01]  /*1ae00*/  FMUL R72, R223, UR41 ;  /* 0x00000029df487c20 */ /* 0x000fe20008400000 */
[----:B------:R-:W-:Y:S01]  /*1ae10*/  F2FP.SATFINITE.E4M3.F32.PACK_AB_MERGE_C R73, RZ, R74, RZ ;  /* 0x0000004aff49723e */ /* 0x000fe200048070ff */
[----:B------:R-:W3:Y:S03]  /*1ae20*/  LDL.LU R221, [R1+0x100] ;  /* 0x0001000001dd7983 */ /* 0x000ee60000300800 */
[----:B------:R-:W-:Y:S01]  /*1ae30*/  F2FP.SATFINITE.E4M3.F32.PACK_AB_MERGE_C R81, RZ, R72, RZ ;  /* 0x00000048ff51723e */ /* 0x000fe200048070ff */
[----:B------:R-:W3:Y:S04]  /*1ae40*/  LDL.LU R223, [R1+0x104] ;  /* 0x0001040001df7983 */ /* 0x000ee80000300800 */
[----:B------:R-:W-:Y:S01]  /*1ae50*/  @!P6 STG.E.U8 desc[UR48][R8.64+0x41], R73 ;  /* 0x000041490800e986 */ /* 0x000fe2000c101130 */
[----:B----4-:R-:W-:-:S03]  /*1ae60*/  FMUL R72, R224, UR41 ;  /* 0x00000029e0487c20 */ /* 0x010fc60008400000 */
[----:B------:R-:W4:Y:S04]  /*1ae70*/  LDL.LU R224, [R1+0x108] ;  /* 0x0001080001e07983 */ /* 0x000f280000300800 */
[----:B------:R2:W-:Y:S02]  /*1ae80*/  @!P3 STG.E.U8 desc[UR48][R70.64+0x48], R75 ;  /* 0x0000484b4600b986 */ /* 0x0005e4000c101130 */
[----:B--2---:R-:W-:Y:S02]  /*1ae90*/  FMUL R70, R226, UR41 ;  /* 0x00000029e2467c20 */ /* 0x004fe40008400000 */
[----:B------:R-:W2:Y:S01]  /*1aea0*/  LDL.LU R226, [R1+0x10c] ;  /* 0x00010c0001e27983 */ /* 0x000ea20000300800 */
[----:B------:R-:W-:-:S13]  /*1aeb0*/  LOP3.LUT P2, RZ, R228, 0x10000, RZ, 0xc0, !PT ;  /* 0x00010000e4ff7812 */ /* 0x000fda000784c0ff */
[----:B------:R-:W0:Y:S01]  /*1aec0*/  @!P2 LDC.64 R8, c[0x0][0x5c0] ;  /* 0x00017000ff08ab82 */ /* 0x000e220000000a00 */
[----:B------:R-:W-:Y:S02]  /*1aed0*/  LOP3.LUT P5, RZ, R229, 0x1000000, RZ, 0xc0, !PT ;  /* 0x01000000e5ff7812 */ /* 0x000fe400078ac0ff */
[----:B------:R-:W-:Y:S02]  /*1aee0*/  LOP3.LUT P1, RZ, R228, 0x4000, RZ, 0xc0, !PT ;  /* 0x00004000e4ff7812 */ /* 0x000fe4000782c0ff */
[----:B------:R-:W-:-:S09]  /*1aef0*/  F2FP.SATFINITE.E4M3.F32.PACK_AB_MERGE_C R73, RZ, R72, RZ ;  /* 0x00000048ff49723e */ /* 0x000fd200048070ff */
[----:B------:R-:W-:Y:S01]  /*1af00*/  @!P5 STG.E.U8 desc[UR48][R68.64+0x49], R81 ;  /* 0x000049514400d986 */ /* 0x000fe2000c101130 */
[----:B0-----:R-:W-:-:S05]  /*1af10*/  @!P2 IADD3 R8, P4, R142, R8, RZ ;  /* 0x000000088e08a210 */ /* 0x001fca0007f9e0ff */
[----:B------:R-:W-:-:S05]  /*1af20*/  @!P2 IMAD.X R9, R146, 0x1, R9, P4 ;  /* 0x000000019209a824 */ /* 0x000fca00020e0609 */
[----:B------:R0:W-:Y:S02]  /*1af30*/  @!P2 STG.E.U8 desc[UR48][R8.64+0x48], R73 ;  /* 0x000048490800a986 */ /* 0x0001e4000c101130 */
[----:B0-----:R-:W0:Y:S01]  /*1af40*/  @!P1 LDC.64 R8, c[0x0][0x5c0] ;  /* 0x00017000ff089b82 */ /* 0x001e220000000a00 */
[----:B------:R-:W-:-:S04]  /*1af50*/  LOP3.LUT P0, RZ, R228, 0x2000, RZ, 0xc0, !PT ;  /* 0x00002000e4ff7812 */ /* 0x000fc8000780c0ff */
[----:B------:R-:W-:Y:S02]  /*1af60*/  P2R R80, PR, RZ, 0x1 ;  /* 0x00000001ff507803 */ /* 0x000fe40000000000 */
[----:B------:R-:W-:Y:S02]  /*1af70*/  LOP3.LUT P0, RZ, R229, 0x800000, RZ, 0xc0, !PT ;  /* 0x00800000e5ff7812 */ /* 0x000fe4000780c0ff */
[----:B------:R-:W-:Y:S02]  /*1af80*/  F2FP.SATFINITE.E4M3.F32.PACK_AB_MERGE_C R69, RZ, R70, RZ ;  /* 0x00000046ff45723e */ /* 0x000fe400048070ff */
[----:B0-----:R-:W-:-:S05]  /*1af90*/  @!P1 IADD3 R8, P4, R134, R8, RZ ;  /* 0x0000000886089210 */ /* 0x001fca0007f9e0ff */
[----:B------:R-:W-:Y:S01]  /*1afa0*/  @!P1 IMAD.X R9, R138, 0x1, R9, P4 ;  /* 0x000000018a099824 */ /* 0x000fe200020e0609 */
[----:B------:R-:W-:-:S04]  /*1afb0*/  LOP3.LUT P4, RZ, R229, 0x400000, RZ, 0xc0, !PT ;  /* 0x00400000e5ff7812 */ /* 0x000fc8000788c0ff */
[----:B------:R-:W-:Y:S01]  /*1afc0*/  @!P1 STG.E.U8 desc[UR48][R8.64+0x49], R69 ;  /* 0x0000494508009986 */ /* 0x000fe2000c101130 */
[----:B---3--:R-:W-:-:S05]  /*1afd0*/  FMUL R68, R222, UR41 ;  /* 0x00000029de447c20 */ /* 0x008fca0008400000 */
[----:B------:R-:W-:Y:S01]  /*1afe0*/  F2FP.SATFINITE.E4M3.F32.PACK_AB_MERGE_C R71, RZ, R68, RZ ;  /* 0x00000044ff47723e */ /* 0x000fe200048070ff */
[----:B------:R-:W-:Y:S02]  /*1aff0*/  FMUL R68, R225, UR41 ;  /* 0x00000029e1447c20 */ /* 0x000fe40008400000 */
[----:B------:R-:W3:Y:S03]  /*1b000*/  LDL.LU R225, [R1+0x110] ;  /* 0x0001100001e17983 */ /* 0x000ee60000300800 */
[----:B------:R-:W-:Y:S01]  /*1b010*/  F2FP.SATFINITE.E4M3.F32.PACK_AB_MERGE_C R73, RZ, R68, RZ ;  /* 0x00000044ff49723e */ /* 0x000fe200048070ff */
[----:B------:R0:W-:Y:S04]  /*1b020*/  @!P0 STG.E.U8 desc[UR48][R66.64+0x40], R71 ;  /* 0x0000404742008986 */ /* 0x0001e8000c101130 */
[----:B------:R4:W-:Y:S04]  /*1b030*/  @!P4 STG.E.U8 desc[UR48][R64.64+0x41], R73 ;  /* 0x000041494000c986 */ /* 0x0009e8000c101130 */
[----:B------:R-:W3:Y:S01]  /*1b040*/  LDL.LU R222, [R1+0x114] ;  /* 0x0001140001de7983 */ /* 0x000ee20000300800 */
[----:B0-----:R-:W-:-:S03]  /*1b050*/  FMUL R66, R223, UR41 ;  /* 0x00000029df427c20 */ /* 0x001fc60008400000 */
[----:B------:R-:W3:Y:S01]  /*1b060*/  LDL.LU R223, [R1+0x118] ;  /* 0x0001180001df7983 */ /* 0x000ee20000300800 */
[----:B----4-:R-:W-:-:S05]  /*1b070*/  FMUL R64, R224, UR41 ;  /* 0x00000029e0407c20 */ /* 0x010fca0008400000 */
[----:B------:R-:W-:Y:S01]  /*1b080*/  F2FP.SATFINITE.E4M3.F32.PACK_AB_MERGE_C R67, RZ, R64, RZ ;  /* 0x00000040ff43723e */ /* 0x000fe200048070ff */
[----:B--2---:R-:W-:Y:S02]  /*1b090*/  FMUL R64, R226, UR41 ;  /* 0x00000029e2407c20 */ /* 0x004fe40008400000 */
[----:B------:R-:W2:Y:S01]  /*1b0a0*/  LDL.LU R226, [R1+0x11c] ;  /* 0x00011c0001e27983 */ /* 0x000ea20000300800 */
[----:B------:R-:W-:Y:S02]  /*1b0b0*/  ISETP.NE.AND P0, PT, R80, RZ, PT ;  /* 0x000000ff5000720c */ /* 0x000fe40003f05270 */
[----:B------:R-:W-:Y:S01]  /*1b0c0*/  LOP3.LUT P6, RZ, R228, 0x800, RZ, 0xc0, !PT ;  /* 0x00000800e4ff7812 */ /* 0x000fe200078cc0ff */
[----:B------:R-:W-:Y:S01]  /*1b0d0*/  FMUL R68, R221, UR41 ;  /* 0x00000029dd447c20 */ /* 0x000fe20008400000 */
[----:B------:R-:W4:Y:S09]  /*1b0e0*/  LDL.LU R224, [R1+0x120] ;  /* 0x0001200001e07983 */ /* 0x000f320000300800 */
[----:B------:R-:W0:Y:S01]  /*1b0f0*/  @!P0 LDC.64 R8, c[0x0][0x5c0] ;  /* 0x00017000ff088b82 */ /* 0x000e220000000a00 */
[----:B------:R-:W-:-:S02]  /*1b100*/  F2FP.SATFINITE.E4M3.F32.PACK_AB_MERGE_C R69, RZ, R68, RZ ;  /* 0x00000044ff45723e */ /* 0x000fc400048070ff */
[----:B0-----:R-:W-:-:S05]  /*1b110*/  @!P0 IADD3 R8, P4, R139, R8, RZ ;  /* 0x000000088b088210 */ /* 0x001fca0007f9e0ff */
[----:B------:R-:W-:Y:S01]  /*1b120*/  @!P0 IMAD.X R9, R141, 0x1, R9, P4 ;  /* 0x000000018d098824 */ /* 0x000fe200020e0609 */
[----:B------:R-:W-:-:S13]  /*1b130*/  LOP3.LUT P4, RZ, R228, 0x2000, RZ, 0xc0, !PT ;  /* 0x00002000e4ff7812 */ /* 0x000fda000788c0ff */
[----:B------:R0:W-:Y:S02]  /*1b140*/  @!P4 STG.E.U8 desc[UR48][R8.64+0x40], R69 ;  /* 0x000040450800c986 */ /* 0x0001e4000c101130 */
[----:B0-----:R-:W0:Y:S01]  /*1b150*/  @!P6 LDC.64 R8, c[0x0][0x5c0] ;  /* 0x00017000ff08eb82 */ /* 0x001e220000000a00 */
[C---:B------:R-:W-:Y:S02]  /*1b160*/  LOP3.LUT P3, RZ, R229.reuse, 0x200000, RZ, 0xc0, !PT ;  /* 0x00200000e5ff7812 */ /* 0x040fe4000786c0ff */
[----:B------:R-:W-:Y:S02]  /*1b170*/  LOP3.LUT P2, RZ, R229, 0x20000, RZ, 0xc0, !PT ;  /* 0x00020000e5ff7812 */ /* 0x000fe4000784c0ff */
[----:B------:R-:W-:Y:S02]  /*1b180*/  F2FP.SATFINITE.E4M3.F32.PACK_AB_MERGE_C R69, RZ, R64, RZ ;  /* 0x00000040ff45723e */ /* 0x000fe400048070ff */
[----:B------:R-:W-:Y:S02]  /*1b190*/  F2FP.SATFINITE.E4M3.F32.PACK_AB_MERGE_C R65, RZ, R66, RZ ;  /* 0x00000042ff41723e */ /* 0x000fe400048070ff */
[----:B0-----:R-:W-:-:S05]  /*1b1a0*/  @!P6 IADD3 R8, P4, R137, R8, RZ ;  /* 0x000000088908e210 */ /* 0x001fca0007f9e0ff */
[----:B------:R-:W-:-:S05]  /*1b1b0*/  @!P6 IMAD.X R9, R143, 0x1, R9, P4 ;  /* 0x000000018f09e824 */ /* 0x000fca00020e0609 */
[----:B------:R-:W-:Y:S04]  /*1b1c0*/  @!P6 STG.E.U8 desc[UR48][R8.64+0x41], R65 ;  /* 0x000041410800e986 */ /* 0x000fe8000c101130 */
[----:B------:R0:W-:Y:S01]  /*1b1d0*/  @!P3 STG.E.U8 desc[UR48][R62.64+0x48], R67 ;  /* 0x000048433e00b986 */ /* 0x0001e2000c101130 */
[----:B---3--:R-:W-:-:S03]  /*1b1e0*/  FMUL R64, R225, UR41 ;  /* 0x00000029e1407c20 */ /* 0x008fc60008400000 */
[----:B------:R-:W3:Y:S04]  /*1b1f0*/  LDL.LU R225, [R1+0x124] ;  /* 0x0001240001e17983 */ /* 0x000ee80000300800 */
[----:B------:R1:W-:Y:S01]  /*1b200*/  @!P2 STG.E.U8 desc[UR48][R60.64+0x49], R69 ;  /* 0x000049453c00a986 */ /* 0x0003e2000c101130 */
[----:B0-----:R-:W-:-:S03]  /*1b210*/  FMUL R62, R222, UR41 ;  /* 0x00000029de3e7c20 */ /* 0x001fc60008400000 */
[----:B------:R-:W3:Y:S01]  /*1b220*/  LDL.LU R222, [R1+0x128] ;  /* 0x0001280001de7983 */ /* 0x000ee20000300800 */
[----:B-1----:R-:W-:-:S03]  /*1b230*/  FMUL R60, R223, UR41 ;  /* 0x00000029df3c7c20 */ /* 0x002fc60008400000 */
[----:B------:R-:W3:Y:S02]  /*1b240*/  LDL.LU R223, [R1+0x12c] ;  /* 0x00012c0001df7983 */ /* 0x000ee40000300800 */
[----:B------:R-:W-:Y:S02]  /*1b250*/  F2FP.SATFINITE.E4M3.F32.PACK_AB_MERGE_C R63, RZ, R60, RZ ;  /* 0x0000003cff3f723e */ /* 0x000fe400048070ff */
[----:B------:R-:W-:-:S13]  /*1b260*/  LOP3.LUT P5, RZ, R228, 0x200, RZ, 0xc0, !PT ;  /* 0x00000200e4ff7812 */ /* 0x000fda00078ac0ff */
[----:B------:R-:W0:Y:S01]  /*1b270*/  @!P5 LDC.64 R8, c[0x0][0x5c0] ;  /* 0x00017000ff08db82 */ /* 0x000e220000000a00 */
[----:B--2---:R-:W-:Y:S02]  /*1b280*/  FMUL R60, R226, UR41 ;  /* 0x00000029e23c7c20 */ /* 0x004fe40008400000 */
[----:B------:R-:W2:Y:S01]  /*1b290*/  LDL.LU R226, [R1+0x130] ;  /* 0x0001300001e27983 */ /* 0x000ea20000300800 */
[----:B------:R-:W-:Y:S02]  /*1b2a0*/  LOP3.LUT P1, RZ, R228, 0x1, RZ, 0xc0, !PT ;  /* 0x00000001e4ff7812 */ /* 0x000fe4000782c0ff */
[----:B0-----:R-:W-:Y:S02]  /*1b2b0*/  @!P5 IADD3 R8, P4, R140, R8, RZ ;  /* 0x000000088c08d210 */ /* 0x001fe40007f9e0ff */
[----:B------:R-:W-:-:S03]  /*1b2c0*/  F2FP.SATFINITE.E4M3.F32.PACK_AB_MERGE_C R65, RZ, R64, RZ ;  /* 0x00000040ff41723e */ /* 0x000fc600048070ff */
[----:B------:R-:W-:-:S05]  /*1b2d0*/  @!P5 IMAD.X R9, R145, 0x1, R9, P4 ;  /* 0x000000019109d824 */ /* 0x000fca00020e0609 */
[----:B------:R0:W-:Y:S02]  /*1b2e0*/  @!P5 STG.E.U8 desc[UR48][R8.64+0x48], R65 ;  /* 0x000048410800d986 */ /* 0x0001e4000c101130 */
[----:B0-----:R-:W0:Y:S01]  /*1b2f0*/  @!P1 LDC.64 R8, c[0x0][0x5c0] ;  /* 0x00017000ff089b82 */ /* 0x001e220000000a00 */
[----:B------:R-:W-:Y:S02]  /*1b300*/  ISETP.NE.AND P0, PT, R83, RZ, PT ;  /* 0x000000ff5300720c */ /* 0x000fe40003f05270 */
[----:B------:R-:W-:Y:S02]  /*1b310*/  F2FP.SATFINITE.E4M3.F32.PACK_AB_MERGE_C R61, RZ, R62, RZ ;  /* 0x0000003eff3d723e */ /* 0x000fe400048070ff */
[----:B0-----:R-:W-:-:S05]  /*1b320*/  @!P1 IADD3 R8, P4, R133, R8, RZ ;  /* 0x0000000885089210 */ /* 0x001fca0007f9e0ff */
[----:B------:R-:W-:Y:S01]  /*1b330*/  @!P1 IMAD.X R9, R136, 0x1, R9, P4 ;  /* 0x0000000188099824 */ /* 0x000fe200020e0609 */
[----:B------:R-:W-:-:S04]  /*1b340*/  ISETP.LT.OR P4, PT, R38, 0x51, !P0 ;  /* 0x000000512600780c */ /* 0x000fc80004781670 */
[----:B------:R0:W-:Y:S09]  /*1b350*/  @!P1 STG.E.U8 desc[UR48][R8.64+0x49], R61 ;  /* 0x0000493d08009986 */ /* 0x0001f2000c101130 */
[----:B0-----:R-:W0:Y:S02]  /*1b360*/  @!P4 LDC.64 R8, c[0x0][0x5c0] ;  /* 0x00017000ff08cb82 */ /* 0x001e240000000a00 */
[----:B0-----:R-:W-:-:S05]  /*1b370*/  @!P4 IADD3 R8, P6, R24, R8, RZ ;  /* 0x000000081808c210 */ /* 0x001fca0007fde0ff */
[----:B------:R-:W-:-:S05]  /*1b380*/  @!P4 IMAD.X R9, R40, 0x1, R9, P6 ;  /* 0x000000012809c824 */ /* 0x000fca00030e0609 */
[----:B------:R0:W-:Y:S01]  /*1b390*/  @!P4 STG.E.U8 desc[UR48][R8.64+0x50], R63 ;  /* 0x0000503f0800c986 */ /* 0x0001e2000c101130 */
[----:B------:R-:W-:-:S13]  /*1b3a0*/  ISETP.LT.OR P4, PT, R38, 0x52, !P0 ;  /* 0x000000522600780c */ /* 0x000fda0004781670 */
[----:B0-----:R-:W0:Y:S01]  /*1b3b0*/  @!P4 LDC.64 R8, c[0x0][0x5c0] ;  /* 0x00017000ff08cb82 */ /* 0x001e220000000a00 */
[----:B------:R-:W-:Y:S01]  /*1b3c0*/  F2FP.SATFINITE.E4M3.F32.PACK_AB_MERGE_C R65, RZ, R60, RZ ;  /* 0x0000003cff41723e */ /* 0x000fe200048070ff */
[----:B----4-:R-:W-:Y:S01]  /*1b3d0*/  FMUL R60, R224, UR41 ;  /* 0x00000029e03c7c20 */ /* 0x010fe20008400000 */
[C---:B------:R-:W-:Y:S01]  /*1b3e0*/  LOP3.LUT P3, RZ, R229.reuse, 0x80000, RZ, 0xc0, !PT ;  /* 0x00080000e5ff7812 */ /* 0x040fe2000786c0ff */
[----:B------:R-:W4:Y:S01]  /*1b3f0*/  LDL.LU R224, [R1+0x134] ;  /* 0x0001340001e07983 */ /* 0x000f220000300800 */
[----:B------:R-:W-:Y:S02]  /*1b400*/  LOP3.LUT P2, RZ, R229, 0x10000, RZ, 0xc0, !PT ;  /* 0x00010000e5ff7812 */ /* 0x000fe4000784c0ff */
[----:B------:R-:W-:Y:S01]  /*1b410*/  F2FP.SATFINITE.E4M3.F32.PACK_AB_MERGE_C R67, RZ, R60, RZ ;  /* 0x0000003cff43723e */ /* 0x000fe200048070ff */
[----:B---3--:R-:W-:Y:S01]  /*1b420*/  FMUL R60, R225, UR41 ;  /* 0x00000029e13c7c20 */ /* 0x008fe20008400000 */
[----:B------:R-:W3:Y:S04]  /*1b430*/  LDL.LU R221, [R1+0x138] ;  /* 0x0001380001dd7983 */ /* 0x000ee80000300800 */
[----:B------:R-:W-:Y:S01]  /*1b440*/  F2FP.SATFINITE.E4M3.F32.PACK_AB_MERGE_C R63, RZ, R60, RZ ;  /* 0x0000003cff3f723e */ /* 0x000fe200048070ff */
[----:B------:R-:W3:Y:S01]  /*1b450*/  LDL.LU R225, [R1+0x13c] ;  /* 0x00013c0001e17983 */ /* 0x000ee20000300800 */
[----:B0-----:R-:W-:-:S05]  /*1b460*/  @!P4 IADD3 R8, P6, R24, R8, RZ ;  /* 0x000000081808c210 */ /* 0x001fca0007fde0ff */
[----:B------:R-:W-:-:S05]  /*1b470*/  @!P4 IMAD.X R9, R40, 0x1, R9, P6 ;  /* 0x000000012809c824 */ /* 0x000fca00030e0609 */
[----:B------:R0:W-:Y:S04]  /*1b480*/  @!P4 STG.E.U8 desc[UR48][R8.64+0x51], R65 ;  /* 0x000051410800c986 */ /* 0x0001e8000c101130 */
[----:B------:R-:W-:Y:S04]  /*1b490*/  @!P3 STG.E.U8 desc[UR48][R58.64+0x50], R67 ;  /* 0x000050433a00b986 */ /* 0x000fe8000c101130 */
[----:B------:R1:W-:Y:S01]  /*1b4a0*/  @!P2 STG.E.U8 desc[UR48][R56.64+0x51], R63 ;  /* 0x0000513f3800a986 */ /* 0x0003e2000c101130 */
[----:B0-----:R-:W-:-:S03]  /*1b4b0*/  FMUL R8, R222, UR41 ;  /* 0x00000029de087c20 */ /* 0x001fc60008400000 */
[----:B------:R-:W3:Y:S01]  /*1b4c0*/  LDL.LU R222, [R1+0x140] ;  /* 0x0001400001de7983 */ /* 0x000ee20000300800 */
[----:B-1----:R-:W-:-:S05]  /*1b4d0*/  FMUL R56, R223, UR41 ;  /* 0x00000029df387c20 */ /* 0x002fca0008400000 */
[----:B------:R-:W-:Y:S01]  /*1b4e0*/  F2FP.SATFINITE.E4M3.F32.PACK_AB_MERGE_C R57, RZ, R56, RZ ;  /* 0x00000038ff39723e */ /* 0x000fe200048070ff */
[----:B--2---:R-:W-:Y:S02]  /*1b4f0*/  FMUL R56, R226, UR41 ;  /* 0x00000029e2387c20 */ /* 0x004fe40008400000 */
[----:B------:R-:W2:Y:S01]  /*1b500*/  LDL.LU R226, [R1+0x144] ;  /* 0x0001440001e27983 */ /* 0x000ea20000300800 */
[----:B------:R-:W-:Y:S02]  /*1b510*/  ISETP.LT.OR P4, PT, R38, 0x59, !P0 ;  /* 0x000000592600780c */ /* 0x000fe40004781670 */
[----:B------:R-:W-:Y:S01]  /*1b520*/  F2FP.SATFINITE.E4M3.F32.PACK_AB_MERGE_C R65, RZ, R8, RZ ;  /* 0x00000008ff41723e */ /* 0x000fe200048070ff */
[----:B------:R-:W2:Y:S10]  /*1b530*/  LDL.LU R223, [R1+0x148] ;  /* 0x0001480001df7983 */ /* 0x000eb40000300800 */
[----:B------:R-:W0:Y:S02]  /*1b540*/  @!P4 LDC.64 R60, c[0x0][0x5c0] ;  /* 0x00017000ff3ccb82 */ /* 0x000e240000000a00 */
[----:B0-----:R-:W-:-:S05]  /*1b550*/  @!P4 IADD3 R60, P6, R24, R60, RZ ;  /* 0x0000003c183cc210 */ /* 0x001fca0007fde0ff */
[----:B------:R-:W-:-:S05]  /*1b560*/  @!P4 IMAD.X R61, R40, 0x1, R61, P6 ;  /* 0x00000001283dc824 */ /* 0x000fca00030e063d */
[----:B------:R0:W-:Y:S01]  /*1b570*/  @!P4 STG.E.U8 desc[UR48][R60.64+0x58], R65 ;  /* 0x000058413c00c986 */ /* 0x0001e2000c101130 */
[----:B------:R-:W-:-:S13]  /*1b580*/  ISETP.LT.OR P4, PT, R38, 0x5a, !P0 ;  /* 0x0000005a2600780c */ /* 0x000fda0004781670 */
[----:B------:R-:W1:Y:S01]  /*1b590*/  @!P4 LDC.64 R8, c[0x0][0x5c0] ;  /* 0x00017000ff08cb82 */ /* 0x000e620000000a00 */
[----:B------:R-:W-:Y:S02]  /*1b5a0*/  F2FP.SATFINITE.E4M3.F32.PACK_AB_MERGE_C R59, RZ, R56, RZ ;  /* 0x00000038ff3b723e */ /* 0x000fe400048070ff */
[C---:B------:R-:W-:Y:S02]  /*1b5b0*/  LOP3.LUT P5, RZ, R229.reuse, 0x40000, RZ, 0xc0, !PT ;  /* 0x00040000e5ff7812 */ /* 0x040fe400078ac0ff */
[----:B------:R-:W-:Y:S02]  /*1b5c0*/  LOP3.LUT P1, RZ, R229, 0x8000, RZ, 0xc0, !PT ;  /* 0x00008000e5ff7812 */ /* 0x000fe4000782c0ff */
[----:B-1----:R-:W-:-:S05]  /*1b5d0*/  @!P4 IADD3 R8, P6, R24, R8, RZ ;  /* 0x000000081808c210 */ /* 0x002fca0007fde0ff */
[----:B------:R-:W-:-:S05]  /*1b5e0*/  @!P4 IMAD.X R9, R40, 0x1, R9, P6 ;  /* 0x000000012809c824 */ /* 0x000fca00030e0609 */
[----:B------:R-:W-:Y:S04]  /*1b5f0*/  @!P4 STG.E.U8 desc[UR48][R8.64+0x59], R57 ;  /* 0x000059390800c986 */ /* 0x000fe8000c101130 */
[----:B------:R-:W-:Y:S01]  /*1b600*/  @!P5 STG.E.U8 desc[UR48][R54.64+0x58], R59 ;  /* 0x0000583b3600d986 */ /* 0x000fe2000c101130 */
[----:B----4-:R-:W-:-:S03]  /*1b610*/  FMUL R56, R224, UR41 ;  /* 0x00000029e0387c20 */ /* 0x010fc60008400000 */
[----:B------:R-:W4:Y:S02]  /*1b620*/  LDL.LU R224, [R1+0x14c] ;  /* 0x00014c0001e07983 */ /* 0x000f240000300800 */
[----:B0-----:R-:W-:Y:S01]  /*1b630*/  F2FP.SATFINITE.E4M3.F32.PACK_AB_MERGE_C R61, RZ, R56, RZ ;  /* 0x00000038ff3d723e */ /* 0x001fe200048070ff */
[----:B---3--:R-:W-:-:S05]  /*1b640*/  FMUL R56, R221, UR41 ;  /* 0x00000029dd387c20 */ /* 0x008fca0008400000 */
[----:B------:R-:W-:Y:S01]  /*1b650*/  F2FP.SATFINITE.E4M3.F32.PACK_AB_MERGE_C R63, RZ, R56, RZ ;  /* 0x00000038ff3f723e */ /* 0x000fe200048070ff */
[----:B------:R-:W-:Y:S02]  /*1b660*/  FMUL R56, R225, UR41 ;  /* 0x00000029e1387c20 */ /* 0x000fe40008400000 */
[----:B------:R-:W3:Y:S04]  /*1b670*/  LDL.LU R225, [R1+0x150] ;  /* 0x0001500001e17983 */ /* 0x000ee80000300800 */
[----:B------:R2:W-:Y:S04]  /*1b680*/  @!P1 STG.E.U8 desc[UR48][R52.64+0x59], R61 ;  /* 0x0000593d34009986 */ /* 0x0005e8000c101130 */
[----:B------:R-:W3:Y:S01]  /*1b690*/  LDL.LU R220, [R1+0x154] ;  /* 0x0001540001dc7983 */ /* 0x000ee20000300800 */
[----:B--2---:R-:W-:-:S03]  /*1b6a0*/  FMUL R52, R226, UR41 ;  /* 0x00000029e2347c20 */ /* 0x004fc60008400000 */
[----:B------:R-:W2:Y:S01]  /*1b6b0*/  LDL.LU R226, [R1+0x158] ;  /* 0x0001580001e27983 */ /* 0x000ea20000300800 */
[C---:B------:R-:W-:Y:S02]  /*1b6c0*/  LOP3.LUT P2, RZ, R228.reuse, 0x1000, RZ, 0xc0, !PT ;  /* 0x00001000e4ff7812 */ /* 0x040fe4000784c0ff */
[----:B------:R-:W-:Y:S01]  /*1b6d0*/  LOP3.LUT P3, RZ, R228, 0x400, RZ, 0xc0, !PT ;  /* 0x00000400e4ff7812 */ /* 0x000fe2000786c0ff */
[----:B------:R-:W-:Y:S01]  /*1b6e0*/  FMUL R54, R222, UR41 ;  /* 0x00000029de367c20 */ /* 0x000fe20008400000 */
[----:B------:R-:W-:Y:S01]  /*1b6f0*/  LOP3.LUT P4, RZ, R229, 0x2000, RZ, 0xc0, !PT ;  /* 0x00002000e5ff7812 */ /* 0x000fe2000788c0ff */
[----:B------:R-:W2:Y:S03]  /*1b700*/  LDL.LU R221, [R1+0x15c] ;  /* 0x00015c0001dd7983 */ /* 0x000ea60000300800 */
[----:B------:R-:W-:-:S05]  /*1b710*/  F2FP.SATFINITE.E4M3.F32.PACK_AB_MERGE_C R53, RZ, R54, RZ ;  /* 0x00000036ff35723e */ /* 0x000fca00048070ff */
[----:B------:R-:W0:Y:S08]  /*1b720*/  @!P2 LDC.64 R8, c[0x0][0x5c0] ;  /* 0x00017000ff08ab82 */ /* 0x000e300000000a00 */
[----:B------:R-:W1:Y:S01]  /*1b730*/  @!P3 LDC.64 R54, c[0x0][0x5c0] ;  /* 0x00017000ff36bb82 */ /* 0x000e620000000a00 */
[----:B------:R-:W-:Y:S01]  /*1b740*/  LOP3.LUT P6, RZ, R229, 0x1000, RZ, 0xc0, !PT ;  /* 0x00001000e5ff7812 */ /* 0x000fe200078cc0ff */
[----:B------:R1:W-:Y:S01]  /*1b750*/  @!P4 STG.E.U8 desc[UR48][R50.64+0x50], R63 ;  /* 0x0000503f3200c986 */ /* 0x0003e2000c101130 */
[----:B------:R-:W-:-:S02]  /*1b760*/  F2FP.SATFINITE.E4M3.F32.PACK_AB_MERGE_C R57, RZ, R56, RZ ;  /* 0x00000038ff39723e */ /* 0x000fc400048070ff */
[----:B0-----:R-:W-:-:S09]  /*1b770*/  @!P2 IADD3 R8, P4, R149, R8, RZ ;  /* 0x000000089508a210 */ /* 0x001fd20007f9e0ff */
[----:B------:R0:W-:Y:S01]  /*1b780*/  @!P6 STG.E.U8 desc[UR48][R48.64+0x51], R57 ;  /* 0x000051393000e986 */ /* 0x0001e2000c101130 */
[----:B------:R-:W-:Y:S01]  /*1b790*/  @!P2 IMAD.X R9, R135, 0x1, R9, P4 ;  /* 0x000000018709a824 */ /* 0x000fe200020e0609 */
[----:B-1----:R-:W-:Y:S01]  /*1b7a0*/  @!P3 IADD3 R50, P4, R119, R54, RZ ;  /* 0x000000367732b210 */ /* 0x002fe20007f9e0ff */
[----:B0-----:R-:W-:-:S04]  /*1b7b0*/  FMUL R48, R223, UR41 ;  /* 0x00000029df307c20 */ /* 0x001fc80008400000 */
[----:B------:R-:W-:Y:S01]  /*1b7c0*/  @!P3 IMAD.X R51, R118, 0x1, R55, P4 ;  /* 0x000000017633b824 */ /* 0x000fe200020e0637 */
[----:B------:R-:W-:Y:S02]  /*1b7d0*/  F2FP.SATFINITE.E4M3.F32.PACK_AB_MERGE_C R55, RZ, R48, RZ ;  /* 0x00000030ff37723e */ /* 0x000fe400048070ff */
[C---:B------:R-:W-:Y:S02]  /*1b7e0*/  LOP3.LUT P0, RZ, R229.reuse, 0x800, RZ, 0xc0, !PT ;  /* 0x00000800e5ff7812 */ /* 0x040fe4000780c0ff */
[----:B------:R-:W-:Y:S01]  /*1b7f0*/  LOP3.LUT P5, RZ, R229, 0x100, RZ, 0xc0, !PT ;  /* 0x00000100e5ff7812 */ /* 0x000fe200078ac0ff */
[----:B------:R0:W-:Y:S01]  /*1b800*/  @!P2 STG.E.U8 desc[UR48][R8.64+0x50], R53 ;  /* 0x000050350800a986 */ /* 0x0001e2000c101130 */
[----:B------:R-:W-:-:S05]  /*1b810*/  F2FP.SATFINITE.E4M3.F32.PACK_AB_MERGE_C R49, RZ, R52, RZ ;  /* 0x00000034ff31723e */ /* 0x000fca00048070ff */
[----:B------:R-:W-:Y:S04]  /*1b820*/  @!P3 STG.E.U8 desc[UR48][R50.64+0x51], R49 ;  /* 0x000051313200b986 */ /* 0x000fe8000c101130 */
[----:B------:R-:W-:Y:S01]  /*1b830*/  @!P0 STG.E.U8 desc[UR48][R46.64+0x58], R55 ;  /* 0x000058372e008986 */ /* 0x000fe2000c101130 */
[----:B----4-:R-:W-:-:S03]  /*1b840*/  FMUL R48, R224, UR41 ;  /* 0x00000029e0307c20 */ /* 0x010fc60008400000 */
[----:B------:R-:W4:Y:S04]  /*1b850*/  LDL.LU R224, [R1+0x160] ;  /* 0x0001600001e07983 */ /* 0x000f280000300800 */
[----:B------:R-:W4:Y:S04]  /*1b860*/  LDL.LU R222, [R1+0x164] ;  /* 0x0001640001de7983 */ /* 0x000f280000300800 */
[----:B------:R-:W4:Y:S01]  /*1b870*/  LDL.LU R223, [R1+0x168] ;  /* 0x0001680001df7983 */ /* 0x000f220000300800 */
[----:B0-----:R-:W-:Y:S01]  /*1b880*/  F2FP.SATFINITE.E4M3.F32.PACK_AB_MERGE_C R53, RZ, R48, RZ ;  /* 0x00000030ff35723e */ /* 0x001fe200048070ff */
[----:B---3--:R-:W-:-:S02]  /*1b890*/  FMUL R48, R225, UR41 ;  /* 0x00000029e1307c20 */ /* 0x008fc40008400000 */
[----:B------:R-:W3:Y:S04]  /*1b8a0*/  LDL.LU R225, [R1+0x16c] ;  /* 0x00016c0001e17983 */ /* 0x000ee80000300800 */
[----:B------:R2:W-:Y:S02]  /*1b8b0*/  @!P5 STG.E.U8 desc[UR48][R44.64+0x59], R53 ;  /* 0x000059352c00d986 */ /* 0x0005e4000c101130 */
[----:B--2---:R-:W-:Y:S02]  /*1b8c0*/  FMUL R44, R226, UR41 ;  /* 0x00000029e22c7c20 */ /* 0x004fe40008400000 */
[----:B------:R-:W2:Y:S01]  /*1b8d0*/  LDL.LU R226, [R1+0x170] ;  /* 0x0001700001e27983 */ /* 0x000ea20000300800 */
[----:B------:R-:W-:Y:S02]  /*1b8e0*/  LOP3.LUT P1, RZ, R228, 0x100, RZ, 0xc0, !PT ;  /* 0x00000100e4ff7812 */ /* 0x000fe4000782c0ff */
[----:B------:R-:W-:-:S04]  /*1b8f0*/  LOP3.LUT P2, RZ, R229, 0x80, RZ, 0xc0, !PT ;  /* 0x00000080e5ff7812 */ /* 0x000fc8000784c0ff */
[----:B------:R-:W-:Y:S02]  /*1b900*/  P2R R56, PR, RZ, 0x4 ;  /* 0x00000004ff387803 */ /* 0x000fe40000000000 */
[----:B------:R-:W-:-:S05]  /*1b910*/  LOP3.LUT P2, RZ, R228, 0x80, RZ, 0xc0, !PT ;  /* 0x00000080e4ff7812 */ /* 0x000fca000784c0ff */
[----:B------:R-:W0:Y:S08]  /*1b920*/  @!P1 LDC.64 R8, c[0x0][0x5c0] ;  /* 0x00017000ff089b82 */ /* 0x000e300000000a00 */
[----:B------:R-:W1:Y:S01]  /*1b930*/  @!P2 LDC.64 R50, c[0x0][0x5c0] ;  /* 0x00017000ff32ab82 */ /* 0x000e620000000a00 */
[C---:B------:R-:W-:Y:S02]  /*1b940*/  LOP3.LUT P6, RZ, R228.reuse, 0x40, RZ, 0xc0, !PT ;  /* 0x00000040e4ff7812 */ /* 0x040fe400078cc0ff */
[----:B------:R-:W-:-:S02]  /*1b950*/  LOP3.LUT P3, RZ, R228, 0x10, RZ, 0xc0, !PT ;  /* 0x00000010e4ff7812 */ /* 0x000fc4000786c0ff */
[----:B------:R-:W-:Y:S01]  /*1b960*/  F2FP.SATFINITE.E4M3.F32.PACK_AB_MERGE_C R49, RZ, R48, RZ ;  /* 0x00000030ff31723e */ /* 0x000fe200048070ff */
[----:B------:R-:W-:Y:S01]  /*1b970*/  FMUL R48, R220, UR41 ;  /* 0x00000029dc307c20 */ /* 0x000fe20008400000 */
[----:B0-----:R-:W-:-:S05]  /*1b980*/  @!P1 IADD3 R8, P4, R117, R8, RZ ;  /* 0x0000000875089210 */ /* 0x001fca0007f9e0ff */
[----:B------:R-:W-:Y:S01]  /*1b990*/  @!P1 IMAD.X R9, R116, 0x1, R9, P4 ;  /* 0x0000000174099824 */ /* 0x000fe200020e0609 */
[----:B-1----:R-:W-:-:S04]  /*1b9a0*/  @!P2 IADD3 R46, P4, R115, R50, RZ ;  /* 0x00000032732ea210 */ /* 0x002fc80007f9e0ff */
[----:B------:R0:W-:Y:S01]  /*1b9b0*/  @!P1 STG.E.U8 desc[UR48][R8.64+0x58], R49 ;  /* 0x0000583108009986 */ /* 0x0001e2000c101130 */
[----:B------:R-:W-:Y:S01]  /*1b9c0*/  F2FP.SATFINITE.E4M3.F32.PACK_AB_MERGE_C R45, RZ, R48, RZ ;  /* 0x00000030ff2d723e */ /* 0x000fe200048070ff */
[----:B------:R-:W-:Y:S01]  /*1b9d0*/  @!P2 IMAD.X R47, R114, 0x1, R51, P4 ;  /* 0x00000001722fa824 */ /* 0x000fe200020e0633 */
[----:B0-----:R-:W0:Y:S04]  /*1b9e0*/  @!P6 LDC.64 R8, c[0x0][0x5c0] ;  /* 0x00017000ff08eb82 */ /* 0x001e280000000a00 */
[----:B------:R1:W-:Y:S01]  /*1b9f0*/  @!P2 STG.E.U8 desc[UR48][R46.64+0x59], R45 ;  /* 0x0000592d2e00a986 */ /* 0x0003e2000c101130 */
[----:B------:R-:W-:Y:S02]  /*1ba00*/  ISETP.NE.AND P2, PT, R56, RZ, PT ;  /* 0x000000ff3800720c */ /* 0x000fe40003f45270 */
[----:B------:R-:W-:-:S02]  /*1ba10*/  LOP3.LUT P4, RZ, R229, 0x40, RZ, 0xc0, !PT ;  /* 0x00000040e5ff7812 */ /* 0x000fc4000788c0ff */
[----:B------:R-:W-:Y:S01]  /*1ba20*/  F2FP.SATFINITE.E4M3.F32.PACK_AB_MERGE_C R51, RZ, R44, RZ ;  /* 0x0000002cff33723e */ /* 0x000fe200048070ff */
[----:B-1----:R-:W1:Y:S01]  /*1ba30*/  @!P3 LDC.64 R46, c[0x0][0x5c0] ;  /* 0x00017000ff2ebb82 */ /* 0x002e620000000a00 */
[----:B------:R-:W-:-:S07]  /*1ba40*/  FMUL R44, R221, UR41 ;  /* 0x00000029dd2c7c20 */ /* 0x000fce0008400000 */
[----:B------:R1:W-:Y:S01]  /*1ba50*/  @!P2 STG.E.U8 desc[UR48][R42.64+0x50], R51 ;  /* 0x000050332a00a986 */ /* 0x0003e2000c101130 */
[----:B------:R-:W-:-:S05]  /*1ba60*/  F2FP.SATFINITE.E4M3.F32.PACK_AB_MERGE_C R49, RZ, R44, RZ ;  /* 0x0000002cff31723e */ /* 0x000fca00048070ff */
[----:B------:R4:W-:Y:S01]  /*1ba70*/  @!P4 STG.E.U8 desc[UR48][R36.64+0x51], R49 ;  /* 0x000051312400c986 */ /* 0x0009e2000c101130 */
[----:B0-----:R-:W-:-:S05]  /*1ba80*/  @!P6 IADD3 R8, P4, R111, R8, RZ ;  /* 0x000000086f08e210 */ /* 0x001fca0007f9e0ff */
[----:B------:R-:W-:Y:S01]  /*1ba90*/  @!P6 IMAD.X R9, R110, 0x1, R9, P4 ;  /* 0x000000016e09e824 */ /* 0x000fe200020e0609 */
[----:B-1----:R-:W-:-:S05]  /*1baa0*/  @!P3 IADD3 R42, P4, R109, R46, RZ ;  /* 0x0000002e6d2ab210 */ /* 0x002fca0007f9e0ff */
[----:B------:R-:W-:Y:S02]  /*1bab0*/  @!P3 IMAD.X R43, R108, 0x1, R47, P4 ;  /* 0x000000016c2bb824 */ /* 0x000fe400020e062f */
[----:B----4-:R-:W-:Y:S02]  /*1bac0*/  FMUL R44, R224, UR41 ;  /* 0x00000029e02c7c20 */ /* 0x010fe40008400000 */
[----:B------:R-:W4:Y:S01]  /*1bad0*/  LDL.LU R224, [R1+0x174] ;  /* 0x0001740001e07983 */ /* 0x000f220000300800 */
[----:B------:R-:W-:Y:S02]  /*1bae0*/  FMUL R36, R223, UR41 ;  /* 0x00000029df247c20 */ /* 0x000fe40008400000 */
[----:B------:R-:W-:Y:S01]  /*1baf0*/  F2FP.SATFINITE.E4M3.F32.PACK_AB_MERGE_C R45, RZ, R44, RZ ;  /* 0x0000002cff2d723e */ /* 0x000fe200048070ff */
[----:B------:R-:W-:Y:S02]  /*1bb00*/  FMUL R44, R222, UR41 ;  /* 0x00000029de2c7c20 */ /* 0x000fe40008400000 */
[----:B------:R-:W4:Y:S01]  /*1bb10*/  LDL.LU R222, [R1+0x178] ;  /* 0x0001780001de7983 */ /* 0x000f220000300800 */
[----:B------:R-:W-:Y:S01]  /*1bb20*/  F2FP.SATFINITE.E4M3.F32.PACK_AB_MERGE_C R47, RZ, R36, RZ ;  /* 0x00000024ff2f723e */ /* 0x000fe200048070ff */
[----:B---3--:R-:W-:-:S02]  /*1bb30*/  FMUL R36, R225, UR41 ;  /* 0x00000029e1247c20 */ /* 0x008fc40008400000 */
[----:B------:R-:W3:Y:S04]  /*1bb40*/  LDL.LU R225, [R1+0x17c] ;  /* 0x00017c0001e17983 */ /* 0x000ee80000300800 */
[----:B------:R0:W-:Y:S02]  /*1bb50*/  @!P6 STG.E.U8 desc[UR48][R8.64+0x50], R45 ;  /* 0x0000502d0800e986 */ /* 0x0001e4000c101130 */
[----:B0-----:R-:W-:Y:S01]  /*1bb60*/  F2FP.SATFINITE.E4M3.F32.PACK_AB_MERGE_C R45, RZ, R36, RZ ;  /* 0x00000024ff2d723e */ /* 0x001fe200048070ff */
[----:B--2---:R-:W-:Y:S02]  /*1bb70*/  FMUL R36, R226, UR41 ;  /* 0x00000029e2247c20 */ /* 0x004fe40008400000 */
[----:B------:R-:W2:Y:S01]  /*1bb80*/  LDL.LU R226, [R1+0x180] ;  /* 0x0001800001e27983 */ /* 0x000ea20000300800 */
[----:B------:R-:W-:-:S02]  /*1bb90*/  LOP3.LUT P1, RZ, R228, 0x8, RZ, 0xc0, !PT ;  /* 0x00000008e4ff7812 */ /* 0x000fc4000782c0ff */
[----:B------:R-:W-:Y:S01]  /*1bba0*/  LOP3.LUT P2, RZ, R0, 0x8000, RZ, 0xc0, !PT ;  /* 0x0000800000ff7812 */ /* 0x000fe2000784c0ff */
[----:B------:R-:W2:Y:S01]  /*1bbb0*/  LDL.LU R223, [R1+0x184] ;  /* 0x0001840001df7983 */ /* 0x000ea20000300800 */
[----:B------:R-:W-:-:S09]  /*1bbc0*/  F2FP.SATFINITE.E4M3.F32.PACK_AB_MERGE_C R37, RZ, R44, RZ ;  /* 0x0000002cff25723e */ /* 0x000fd200048070ff */
[----:B------:R-:W0:Y:S01]  /*1bbd0*/  @!P1 LDC.64 R8, c[0x0][0x5c0] ;  /* 0x00017000ff089b82 */ /* 0x000e220000000a00 */
[----:B------:R1:W-:Y:S01]  /*1bbe0*/  @!P3 STG.E.U8 desc[UR48][R42.64+0x51], R37 ;  /* 0x000051252a00b986 */ /* 0x0003e2000c101130 */
[----:B------:R-:W-:-:S06]  /*1bbf0*/  LOP3.LUT P0, RZ, R229, 0x20, RZ, 0xc0, !PT ;  /* 0x00000020e5ff7812 */ /* 0x000fcc000780c0ff */
[----:B-1----:R-:W1:Y:S01]  /*1bc00*/  @!P2 LDC.64 R42, c[0x0][0x5c0] ;  /* 0x00017000ff2aab82 */ /* 0x002e620000000a00 */
[----:B------:R-:W-:-:S06]  /*1bc10*/  LOP3.LUT P5, RZ, R229, 0x8, RZ, 0xc0, !PT ;  /* 0x00000008e5ff7812 */ /* 0x000fcc00078ac0ff */
[----:B------:R1:W-:Y:S01]  /*1bc20*/  @!P0 STG.E.U8 desc[UR48][R34.64+0x58], R47 ;  /* 0x0000582f22008986 */ /* 0x0003e2000c101130 */
[----:B------:R-:W-:Y:S02]  /*1bc30*/  F2FP.SATFINITE.E4M3.F32.PACK_AB_MERGE_C R37, RZ, R36, RZ ;  /* 0x00000024ff25723e */ /* 0x000fe400048070ff */
[----:B0-----:R-:W-:-:S05]  /*1bc40*/  @!P1 IADD3 R8, P4, R105, R8, RZ ;  /* 0x0000000869089210 */ /* 0x001fca0007f9e0ff */
[----:B------:R-:W-:Y:S01]  /*1bc50*/  @!P1 IMAD.X R9, R104, 0x1, R9, P4 ;  /* 0x0000000168099824 */ /* 0x000fe200020e0609 */
[----:B-1----:R-:W-:Y:S01]  /*1bc60*/  @!P2 IADD3 R34, P4, R99, R42, RZ ;  /* 0x0000002a6322a210 */ /* 0x002fe20007f9e0ff */
[----:B------:R-:W-:Y:S04]  /*1bc70*/  @!P5 STG.E.U8 desc[UR48][R32.64+0x59], R45 ;  /* 0x0000592d2000d986 */ /* 0x000fe8000c101130 */
[----:B------:R-:W-:Y:S01]  /*1bc80*/  @!P2 IMAD.X R35, R98, 0x1, R43, P4 ;  /* 0x000000016223a824 */ /* 0x000fe200020e062b */
[----:B------:R-:W-:Y:S01]  /*1bc90*/  @!P1 STG.E.U8 desc[UR48][R8.64+0x58], R37 ;  /* 0x0000582508009986 */ /* 0x000fe2000c101130 */
[----:B----4-:R-:W-:-:S03]  /*1bca0*/  FMUL R36, R224, UR41 ;  /* 0x00000029e0247c20 */ /* 0x010fc60008400000 */
[----:B------:R-:W4:Y:S02]  /*1bcb0*/  LDL.LU R224, [R1+0x188] ;  /* 0x0001880001e07983 */ /* 0x000f240000300800 */
[----:B------:R-:W-:Y:S02]  /*1bcc0*/  F2FP.SATFINITE.E4M3.F32.PACK_AB_MERGE_C R43, RZ, R36, RZ ;  /* 0x00000024ff2b723e */ /* 0x000fe400048070ff */
[----:B------:R-:W4:Y:S04]  /*1bcd0*/  LDL.LU R221, [R1+0x18c] ;  /* 0x00018c0001dd7983 */ /* 0x000f280000300800 */
[----:B------:R3:W-:Y:S02]  /*1bce0*/  @!P2 STG.E.U8 desc[UR48][R34.64+0x59], R43 ;  /* 0x0000592b2200a986 */ /* 0x0007e4000c101130 */
[----:B---3--:R-:W-:-:S02]  /*1bcf0*/  FMUL R34, R225, UR41 ;  /* 0x00000029e1227c20 */ /* 0x008fc40008400000 */
[----:B------:R-:W3:Y:S03]  /*1bd00*/  LDL.LU R225, [R1+0x190] ;  /* 0x0001900001e17983 */ /* 0x000ee60000300800 */
[----:B------:R-:W-:Y:S01]  /*1bd10*/  F2FP.SATFINITE.E4M3.F32.PACK_AB_MERGE_C R35, RZ, R34, RZ ;  /* 0x00000022ff23723e */ /* 0x000fe200048070ff */
[----:B--2---:R-:W-:Y:S02]  /*1bd20*/  FMUL R34, R226, UR41 ;  /* 0x00000029e2227c20 */ /* 0x004fe40008400000 */
[----:B------:R-:W2:Y:S01]  /*1bd30*/  LDL.LU R226, [R1+0x194] ;  /* 0x0001940001e27983 */ /* 0x000ea20000300800 */
[----:B------:R-:W-:-:S04]  /*1bd40*/  ISETP.GE.AND P4, PT, R39, 0x1, PT ;  /* 0x000000012700780c */ /* 0x000fc80003f86270 */
[----:B------:R-:W-:-:S13]  /*1bd50*/  ISETP.LT.OR P2, PT, R38, 0x61, !P4 ;  /* 0x000000612600780c */ /* 0x000fda0006741670 */
[----:B------:R-:W0:Y:S01]  /*1bd60*/  @!P2 LDC.64 R32, c[0x0][0x5c0] ;  /* 0x00017000ff20ab82 */ /* 0x000e220000000a00 */
[----:B------:R-:W-:Y:S02]  /*1bd70*/  FMUL R8, R222, UR41 ;  /* 0x00000029de087c20 */ /* 0x000fe40008400000 */
[----:B------:R-:W2:Y:S03]  /*1bd80*/  LDL.LU R222, [R1+0x198] ;  /* 0x0001980001de7983 */ /* 0x000ea60000300800 */
[----:B------:R-:W-:Y:S02]  /*1bd90*/  F2FP.SATFINITE.E4M3.F32.PACK_AB_MERGE_C R37, RZ, R8, RZ ;  /* 0x00000008ff25723e */ /* 0x000fe400048070ff */
[----:B0-----:R-:W-:-:S05]  /*1bda0*/  @!P2 IADD3 R32, P4, R24, R32, RZ ;  /* 0x000000201820a210 */ /* 0x001fca0007f9e0ff */
[----:B------:R-:W-:Y:S01]  /*1bdb0*/  @!P2 IMAD.X R33, R40, 0x1, R33, P4 ;  /* 0x000000012821a824 */ /* 0x000fe200020e0621 */
[----:B------:R-:W-:-:S04]  /*1bdc0*/  ISETP.GE.AND P4, PT, R39, 0x1, PT ;  /* 0x000000012700780c */ /* 0x000fc80003f86270 */
[----:B------:R0:W-:Y:S01]  /*1bdd0*/  @!P2 STG.E.U8 desc[UR48][R32.64+0x60], R37 ;  /* 0x000060252000a986 */ /* 0x0001e2000c101130 */
[----:B------:R-:W-:-:S13]  /*1bde0*/  ISETP.LT.OR P2, PT, R38, 0x62, !P4 ;  /* 0x000000622600780c */ /* 0x000fda0006741670 */
[----:B------:R-:W1:Y:S01]  /*1bdf0*/  @!P2 LDC.64 R8, c[0x0][0x5c0] ;  /* 0x00017000ff08ab82 */ /* 0x000e620000000a00 */
[C---:B------:R-:W-:Y:S02]  /*1be00*/  LOP3.LUT P6, RZ, R229.reuse, 0x10, RZ, 0xc0, !PT ;  /* 0x00000010e5ff7812 */ /* 0x040fe400078cc0ff */
[----:B------:R-:W-:Y:S01]  /*1be10*/  LOP3.LUT P1, RZ, R229, 0x2, RZ, 0xc0, !PT ;  /* 0x00000002e5ff7812 */ /* 0x000fe2000782c0ff */
[----:B0-----:R-:W-:Y:S02]  /*1be20*/  FMUL R32, R223, UR41 ;  /* 0x00000029df207c20 */ /* 0x001fe40008400000 */
[----:B------:R-:W2:Y:S01]  /*1be30*/  LDL.LU R223, [R1+0x19c] ;  /* 0x00019c0001df7983 */ /* 0x000ea20000300800 */
[----:B------:R-:W-:Y:S02]  /*1be40*/  F2FP.SATFINITE.E4M3.F32.PACK_AB_MERGE_C R43, RZ, R34, RZ ;  /* 0x00000022ff2b723e */ /* 0x000fe400048070ff */
[----:B------:R-:W-:Y:S02]  /*1be50*/  F2FP.SATFINITE.E4M3.F32.PACK_AB_MERGE_C R37, RZ, R32, RZ ;  /* 0x00000020ff25723e */ /* 0x000fe400048070ff */
[----:B-1----:R-:W-:-:S05]  /*1be60*/  @!P2 IADD3 R8, P4, R24, R8, RZ ;  /* 0x000000081808a210 */ /* 0x002fca0007f9e0ff */
[----:B------:R-:W-:-:S05]  /*1be70*/  @!P2 IMAD.X R9, R40, 0x1, R9, P4 ;  /* 0x000000012809a824 */ /* 0x000fca00020e0609 */
[----:B------:R4:W-:Y:S04]  /*1be80*/  @!P2 STG.E.U8 desc[UR48][R8.64+0x61], R35 ;  /* 0x000061230800a986 */ /* 0x0009e8000c101130 */
[----:B------:R-:W-:Y:S04]  /*1be90*/  @!P6 STG.E.U8 desc[UR48][R30.64+0x60], R43 ;  /* 0x0000602b1e00e986 */ /* 0x000fe8000c101130 */
[----:B------:R0:W-:Y:S01]  /*1bea0*/  @!P1 STG.E.U8 desc[UR48][R28.64+0x61], R37 ;  /* 0x000061251c009986 */ /* 0x0001e2000c101130 */
[----:B----4-:R-:W-:-:S03]  /*1beb0*/  FMUL R8, R224, UR41 ;  /* 0x00000029e0087c20 */ /* 0x010fc60008400000 */
[----:B------:R-:W4:Y:S01]  /*1bec0*/  LDL.LU R224, [R1+0x1a0] ;  /* 0x0001a00001e07983 */ /* 0x000f220000300800 */
[----:B0-----:R-:W-:-:S05]  /*1bed0*/  FMUL R28, R221, UR41 ;  /* 0x00000029dd1c7c20 */ /* 0x001fca0008400000 */
[----:B------:R-:W-:Y:S01]  /*1bee0*/  F2FP.SATFINITE.E4M3.F32.PACK_AB_MERGE_C R29, RZ, R28, RZ ;  /* 0x0000001cff1d723e */ /* 0x000fe200048070ff */
[----:B---3--:R-:W-:Y:S02]  /*1bef0*/  FMUL R28, R225, UR41 ;  /* 0x00000029e11c7c20 */ /* 0x008fe40008400000 */
[----:B------:R-:W3:Y:S04]  /*1bf00*/  LDL.LU R225, [R1+0x1a4] ;  /* 0x0001a40001e17983 */ /* 0x000ee80000300800 */
[----:B------:R-:W3:Y:S01]  /*1bf10*/  LDL.LU R221, [R1+0x1a8] ;  /* 0x0001a80001dd7983 */ /* 0x000ee20000300800 */
[----:B------:R-:W-:Y:S01]  /*1bf20*/  F2FP.SATFINITE.E4M3.F32.PACK_AB_MERGE_C R31, RZ, R28, RZ ;  /* 0x0000001cff1f723e */ /* 0x000fe200048070ff */
[----:B--2---:R-:W-:Y:S02]  /*1bf30*/  FMUL R28, R226, UR41 ;  /* 0x00000029e21c7c20 */ /* 0x004fe40008400000 */
[----:B------:R-:W2:Y:S01]  /*1bf40*/  LDL.LU R226, [R1+0x1ac] ;  /* 0x0001ac0001e27983 */ /* 0x000ea20000300800 */
[----:B------:R-:W-:-:S04]  /*1bf50*/  ISETP.GE.AND P4, PT, R39, 0x1, PT ;  /* 0x000000012700780c */ /* 0x000fc80003f86270 */
[----:B------:R-:W-:-:S13]  /*1bf60*/  ISETP.LT.OR P2, PT, R38, 0x69, !P4 ;  /* 0x000000692600780c */ /* 0x000fda0006741670 */
[----:B------:R-:W0:Y:S01]  /*1bf70*/  @!P2 LDC.64 R32, c[0x0][0x5c0] ;  /* 0x00017000ff20ab82 */ /* 0x000e220000000a00 */
[----:B------:R-:W-:Y:S02]  /*1bf80*/  F2FP.SATFINITE.E4M3.F32.PACK_AB_MERGE_C R35, RZ, R8, RZ ;  /* 0x00000008ff23723e */ /* 0x000fe400048070ff */
[----:B0-----:R-:W-:-:S05]  /*1bf90*/  @!P2 IADD3 R32, P4, R24, R32, RZ ;  /* 0x000000201820a210 */ /* 0x001fca0007f9e0ff */
[----:B------:R-:W-:Y:S01]  /*1bfa0*/  @!P2 IMAD.X R33, R40, 0x1, R33, P4 ;  /* 0x000000012821a824 */ /* 0x000fe200020e0621 */
[----:B------:R-:W-:-:S04]  /*1bfb0*/  ISETP.GE.AND P4, PT, R39, 0x1, PT ;  /* 0x000000012700780c */ /* 0x000fc80003f86270 */
[----:B------:R0:W-:Y:S01]  /*1bfc0*/  @!P2 STG.E.U8 desc[UR48][R32.64+0x68], R35 ;  /* 0x000068232000a986 */ /* 0x0001e2000c101130 */
[----:B------:R-:W-:-:S13]  /*1bfd0*/  ISETP.LT.OR P2, PT, R38, 0x6a, !P4 ;  /* 0x0000006a2600780c */ /* 0x000fda0006741670 */
[----:B------:R-:W1:Y:S01]  /*1bfe0*/  @!P2 LDC.64 R8, c[0x0][0x5c0] ;  /* 0x00017000ff08ab82 */ /* 0x000e620000000a00 */
[----:B------:R-:W-:Y:S02]  /*1bff0*/  LOP3.LUT P6, RZ, R228, 0x20, RZ, 0xc0, !PT ;  /* 0x00000020e4ff7812 */ /* 0x000fe400078cc0ff */
[----:B0-----:R-:W-:Y:S01]  /*1c000*/  F2FP.SATFINITE.E4M3.F32.PACK_AB_MERGE_C R33, RZ, R28, RZ ;  /* 0x0000001cff21723e */ /* 0x001fe200048070ff */
[----:B------:R-:W-:Y:S02]  /*1c010*/  FMUL R28, R222, UR41 ;  /* 0x00000029de1c7c20 */ /* 0x000fe40008400000 */
[----:B------:R-:W2:Y:S01]  /*1c020*/  LDL.LU R222, [R1+0x1b0] ;  /* 0x0001b00001de7983 */ /* 0x000ea20000300800 */
[----:B-1----:R-:W-:-:S05]  /*1c030*/  @!P2 IADD3 R8, P4, R24, R8, RZ ;  /* 0x000000081808a210 */ /* 0x002fca0007f9e0ff */
[----:B------:R-:W-:-:S05]  /*1c040*/  @!P2 IMAD.X R9, R40, 0x1, R9, P4 ;  /* 0x000000012809a824 */ /* 0x000fca00020e0609 */
[----:B------:R0:W-:Y:S01]  /*1c050*/  @!P2 STG.E.U8 desc[UR48][R8.64+0x69], R29 ;  /* 0x0000691d0800a986 */ /* 0x0001e2000c101130 */
[C---:B------:R-:W-:Y:S02]  /*1c060*/  LOP3.LUT P3, RZ, R229.reuse, 0x4, RZ, 0xc0, !PT ;  /* 0x00000004e5ff7812 */ /* 0x040fe4000786c0ff */
[----:B------:R-:W-:Y:S01]  /*1c070*/  LOP3.LUT P0, RZ, R229, 0x1, RZ, 0xc0, !PT ;  /* 0x00000001e5ff7812 */ /* 0x000fe2000780c0ff */
[----:B0-----:R-:W0:Y:S01]  /*1c080*/  @!P6 LDC.64 R8, c[0x0][0x5c0] ;  /* 0x00017000ff08eb82 */ /* 0x001e220000000a00 */
[C---:B------:R-:W-:Y:S02]  /*1c090*/  LOP3.LUT P5, RZ, R228.reuse, 0x80000000, RZ, 0xc0, !PT ;  /* 0x80000000e4ff7812 */ /* 0x040fe400078ac0ff */
[----:B------:R-:W-:Y:S02]  /*1c0a0*/  LOP3.LUT P2, RZ, R228, 0x40000000, RZ, 0xc0, !PT ;  /* 0x40000000e4ff7812 */ /* 0x000fe4000784c0ff */
[----:B------:R-:W-:Y:S01]  /*1c0b0*/  F2FP.SATFINITE.E4M3.F32.PACK_AB_MERGE_C R35, RZ, R28, RZ ;  /* 0x0000001cff23723e */ /* 0x000fe200048070ff */
[----:B------:R-:W-:-:S04]  /*1c0c0*/  FMUL R28, R223, UR41 ;  /* 0x00000029df1c7c20 */ /* 0x000fc80008400000 */
[----:B------:R-:W-:Y:S01]  /*1c0d0*/  @!P3 STG.E.U8 desc[UR48][R26.64+0x68], R31 ;  /* 0x0000681f1a00b986 */ /* 0x000fe2000c101130 */
[----:B------:R-:W-:-:S03]  /*1c0e0*/  F2FP.SATFINITE.E4M3.F32.PACK_AB_MERGE_C R29, RZ, R28, RZ ;  /* 0x0000001cff1d723e */ /* 0x000fc600048070ff */
[----:B------:R-:W2:Y:S04]  /*1c0f0*/  LDL.LU R223, [R1+0x1b4] ;  /* 0x0001b40001df7983 */ /* 0x000ea80000300800 */
[----:B------:R-:W-:Y:S04]  /*1c100*/  @!P0 STG.E.U8 desc[UR48][R22.64+0x69], R33 ;  /* 0x0000692116008986 */ /* 0x000fe8000c101130 */
[----:B------:R3:W-:Y:S04]  /*1c110*/  @!P5 STG.E.U8 desc[UR48][R20.64+0x60], R35 ;  /* 0x000060231400d986 */ /* 0x0007e8000c101130 */
[----:B------:R1:W-:Y:S01]  /*1c120*/  @!P2 STG.E.U8 desc[UR48][R18.64+0x61], R29 ;  /* 0x0000611d1200a986 */ /* 0x0003e2000c101130 */
[----:B0-----:R-:W-:Y:S01]  /*1c130*/  @!P6 IADD3 R76, P2, R76, R8, RZ ;  /* 0x000000084c4ce210 */ /* 0x001fe20007f5e0ff */
[----:B----4-:R-:W-:-:S02]  /*1c140*/  FMUL R8, R224, UR41 ;  /* 0x00000029e0087c20 */ /* 0x010fc40008400000 */
[----:B------:R-:W4:Y:S01]  /*1c150*/  LDL.LU R224, [R1+0x1b8] ;  /* 0x0001b80001e07983 */ /* 0x000f220000300800 */
[----:B---3--:R-:W-:-:S03]  /*1c160*/  FMUL R20, R225, UR41 ;  /* 0x00000029e1147c20 */ /* 0x008fc60008400000 */
[----:B------:R-:W3:Y:S01]  /*1c170*/  LDL.LU R225, [R1+0x1bc] ;  /* 0x0001bc0001e17983 */ /* 0x000ee20000300800 */
[----:B-1----:R-:W-:-:S05]  /*1c180*/  FMUL R18, R221, UR41 ;  /* 0x00000029dd127c20 */ /* 0x002fca0008400000 */
[----:B------:R-:W-:Y:S01]  /*1c190*/  F2FP.SATFINITE.E4M3.F32.PACK_AB_MERGE_C R21, RZ, R18, RZ ;  /* 0x00000012ff15723e */ /* 0x000fe200048070ff */
[----:B--2---:R-:W-:Y:S02]  /*1c1a0*/  FMUL R18, R226, UR41 ;  /* 0x00000029e2127c20 */ /* 0x004fe40008400000 */
[----:B------:R-:W2:Y:S01]  /*1c1b0*/  LDL.LU R226, [R1+0x1c0] ;  /* 0x0001c00001e27983 */ /* 0x000ea20000300800 */
[----:B------:R-:W-:Y:S01]  /*1c1c0*/  LOP3.LUT P1, RZ, R228, 0x2, RZ, 0xc0, !PT ;  /* 0x00000002e4ff7812 */ /* 0x000fe2000782c0ff */
[----:B------:R-:W-:Y:S01]  /*1c1d0*/  @!P6 IMAD.X R77, R77, 0x1, R9, P2 ;  /* 0x000000014d4de824 */ /* 0x000fe200010e0609 */
[----:B------:R-:W-:-:S11]  /*1c1e0*/  F2FP.SATFINITE.E4M3.F32.PACK_AB_MERGE_C R23, RZ, R8, RZ ;  /* 0x00000008ff17723e */ /* 0x000fd600048070ff */
[----:B------:R-:W0:Y:S01]  /*1c1f0*/  @!P1 LDC.64 R8, c[0x0][0x5c0] ;  /* 0x00017000ff089b82 */ /* 0x000e220000000a00 */
[----:B------:R-:W-:Y:S01]  /*1c200*/  F2FP.SATFINITE.E4M3.F32.PACK_AB_MERGE_C R19, RZ, R20, RZ ;  /* 0x00000014ff13723e */ /* 0x000fe200048070ff */
[----:B------:R1:W-:Y:S01]  /*1c210*/  @!P6 STG.E.U8 desc[UR48][R76.64+0x60], R23 ;  /* 0x000060174c00e986 */ /* 0x0003e2000c101130 */
[----:B0-----:R-:W-:-:S05]  /*1c220*/  @!P1 IADD3 R8, P2, R25, R8, RZ ;  /* 0x0000000819089210 */ /* 0x001fca0007f5e0ff */
[----:B------:R-:W-:-:S05]  /*1c230*/  @!P1 IMAD.X R9, R41, 0x1, R9, P2 ;  /* 0x0000000129099824 */ /* 0x000fca00010e0609 */
[----:B------:R0:W-:Y:S01]  /*1c240*/  @!P1 STG.E.U8 desc[UR48][R8.64+0x61], R19 ;  /* 0x0000611308009986 */ /* 0x0001e2000c101130 */
[C---:B------:R-:W-:Y:S02]  /*1c250*/  LOP3.LUT P1, RZ, R0.reuse, 0x800, RZ, 0xc0, !PT ;  /* 0x0000080000ff7812 */ /* 0x040fe4000782c0ff */
[----:B------:R-:W-:Y:S02]  /*1c260*/  LOP3.LUT P5, RZ, R0, 0x1000, RZ, 0xc0, !PT ;  /* 0x0000100000ff7812 */ /* 0x000fe400078ac0ff */
[----:B-1----:R-:W-:-:S09]  /*1c270*/  F2FP.SATFINITE.E4M3.F32.PACK_AB_MERGE_C R23, RZ, R18, RZ ;  /* 0x00000012ff17723e */ /* 0x002fd200048070ff */
[----:B------:R-:W1:Y:S01]  /*1c280*/  @!P1 LDC.64 R26, c[0x0][0x5c0] ;  /* 0x00017000ff1a9b82 */ /* 0x000e620000000a00 */
[----:B------:R-:W-:Y:S01]  /*1c290*/  LOP3.LUT P2, RZ, R228, 0x20000000, RZ, 0xc0, !PT ;  /* 0x20000000e4ff7812 */ /* 0x000fe2000784c0ff */
[----:B------:R-:W-:Y:S02]  /*1c2a0*/  FMUL R18, R222, UR41 ;  /* 0x00000029de127c20 */ /* 0x000fe40008400000 */
[----:B------:R-:W2:Y:S03]  /*1c2b0*/  LDL.LU R222, [R1+0x1c4] ;  /* 0x0001c40001de7983 */ /* 0x000ea60000300800 */
[----:B0-----:R-:W-:Y:S02]  /*1c2c0*/  F2FP.SATFINITE.E4M3.F32.PACK_AB_MERGE_C R9, RZ, R18, RZ ;  /* 0x00000012ff09723e */ /* 0x001fe400048070ff */
[----:B------:R-:W0:Y:S01]  /*1c2d0*/  @!P5 LDC.64 R18, c[0x0][0x5c0] ;  /* 0x00017000ff12db82 */ /* 0x000e220000000a00 */
[----:B------:R-:W-:-:S04]  /*1c2e0*/  LOP3.LUT P4, RZ, R228, 0x10000000, RZ, 0xc0, !PT ;  /* 0x10000000e4ff7812 */ /* 0x000fc8000788c0ff */
[----:B------:R-:W-:Y:S01]  /*1c2f0*/  @!P2 STG.E.U8 desc[UR48][R16.64+0x68], R21 ;  /* 0x000068151000a986 */ /* 0x000fe2000c101130 */
[----:B-1----:R-:W-:-:S08]  /*1c300*/  @!P1 IADD3 R78, P2, R78, R26, RZ ;  /* 0x0000001a4e4e9210 */ /* 0x002fd00007f5e0ff */
[----:B------:R1:W-:Y:S01]  /*1c310*/  @!P4 STG.E.U8 desc[UR48][R14.64+0x69], R23 ;  /* 0x000069170e00c986 */ /* 0x0003e2000c101130 */
[----:B------:R-:W-:-:S05]  /*1c320*/  @!P1 IMAD.X R79, R79, 0x1, R27, P2 ;  /* 0x000000014f4f9824 */ /* 0x000fca00010e061b */
[----:B------:R-:W-:Y:S01]  /*1c330*/  @!P1 STG.E.U8 desc[UR48][R78.64+0x68], R9 ;  /* 0x000068094e009986 */ /* 0x000fe2000c101130 */
[----:B0-----:R-:W-:-:S05]  /*1c340*/  @!P5 IADD3 R84, P1, R84, R18, RZ ;  /* 0x000000125454d210 */ /* 0x001fca0007f3e0ff */
[----:B------:R-:W-:Y:S02]  /*1c350*/  @!P5 IMAD.X R85, R85, 0x1, R19, P1 ;  /* 0x000000015555d824 */ /* 0x000fe400008e0613 */
[----:B------:R-:W-:Y:S02]  /*1c360*/  FMUL R8, R223, UR41 ;  /* 0x00000029df087c20 */ /* 0x000fe40008400000 */
[----:B------:R-:W2:Y:S03]  /*1c370*/  LDL.LU R223, [R1+0x1c8] ;  /* 0x0001c80001df7983 */ /* 0x000ea60000300800 */
[----:B-1----:R-:W-:Y:S01]  /*1c380*/  F2FP.SATFINITE.E4M3.F32.PACK_AB_MERGE_C R15, RZ, R8, RZ ;  /* 0x00000008ff0f723e */ /* 0x002fe200048070ff */
[----:B----4-:R-:W-:Y:S02]  /*1c390*/  FMUL R8, R224, UR41 ;  /* 0x00000029e0087c20 */ /* 0x010fe40008400000 */
[----:B------:R-:W4:Y:S03]  /*1c3a0*/  LDL.LU R224, [R1+0x1cc] ;  /* 0x0001cc0001e07983 */ /* 0x000f260000300800 */
[----:B------:R-:W-:Y:S01]  /*1c3b0*/  F2FP.SATFINITE.E4M3.F32.PACK_AB_MERGE_C R17, RZ, R8, RZ ;  /* 0x00000008ff11723e */ /* 0x000fe200048070ff */
[----:B---3--:R-:W-:-:S02]  /*1c3c0*/  FMUL R8, R225, UR41 ;  /* 0x00000029e1087c20 */ /* 0x008fc40008400000 */
[----:B------:R-:W3:Y:S03]  /*1c3d0*/  LDL.LU R225, [R1+0x1d0] ;  /* 0x0001d00001e17983 */ /* 0x000ee60000300800 */
[----:B------:R-:W-:Y:S01]  /*1c3e0*/  F2FP.SATFINITE.E4M3.F32.PACK_AB_MERGE_C R19, RZ, R8, RZ ;  /* 0x00000008ff13723e */ /* 0x000fe200048070ff */
[----:B--2---:R-:W-:Y:S02]  /*1c3f0*/  FMUL R8, R226, UR41 ;  /* 0x00000029e2087c20 */ /* 0x004fe40008400000 */
[----:B------:R-:W2:Y:S01]  /*1c400*/  LDL.LU R226, [R1+0x1d4] ;  /* 0x0001d40001e27983 */ /* 0x000ea20000300800 */
[C---:B------:R-:W-:Y:S02]  /*1c410*/  LOP3.LUT P0, RZ, R0.reuse, 0x2000, RZ, 0xc0, !PT ;  /* 0x0000200000ff7812 */ /* 0x040fe4000780c0ff */
[----:B------:R-:W-:Y:S02]  /*1c420*/  LOP3.LUT P3, RZ, R0, 0x4000, RZ, 0xc0, !PT ;  /* 0x0000400000ff7812 */ /* 0x000fe4000786c0ff */
[----:B------:R-:W-:-:S09]  /*1c430*/  LOP3.LUT P2, RZ, R228, 0x8000000, RZ, 0xc0, !PT ;  /* 0x08000000e4ff7812 */ /* 0x000fd2000784c0ff */
[----:B------:R-:W0:Y:S01]  /*1c440*/  @!P0 LDC.64 R20, c[0x0][0x5c0] ;  /* 0x00017000ff148b82 */ /* 0x000e220000000a00 */
[----:B------:R-:W-:Y:S02]  /*1c450*/  ISETP.GE.AND P4, PT, R39, 0x101, PT ;  /* 0x000001012700780c */ /* 0x000fe40003f86270 */
[----:B------:R-:W-:Y:S02]  /*1c460*/  LOP3.LUT P6, RZ, R228, 0x4000000, RZ, 0xc0, !PT ;  /* 0x04000000e4ff7812 */ /* 0x000fe400078cc0ff */
[C---:B------:R-:W-:Y:S01]  /*1c470*/  ISETP.LT.OR P1, PT, R38.reuse, 0x69, !P4 ;  /* 0x000000692600780c */ /* 0x040fe20006721670 */
[----:B------:R-:W-:Y:S02]  /*1c480*/  @!P5 STG.E.U8 desc[UR48][R84.64+0x69], R15 ;  /* 0x0000690f5400d986 */ /* 0x000fe4000c101130 */
[----:B------:R-:W1:Y:S02]  /*1c490*/  @!P3 LDC.64 R22, c[0x0][0x5c0] ;  /* 0x00017000ff16bb82 */ /* 0x000e640000000a00 */
[----:B------:R0:W-:Y:S01]  /*1c4a0*/  @!P2 STG.E.U8 desc[UR48][R12.64+0x60], R17 ;  /* 0x000060110c00a986 */ /* 0x0001e2000c101130 */
[----:B------:R-:W-:-:S05]  /*1c4b0*/  ISETP.LT.OR P2, PT, R38, 0x6a, !P4 ;  /* 0x0000006a2600780c */ /* 0x000fca0006741670 */
[----:B------:R1:W-:Y:S01]  /*1c4c0*/  @!P6 STG.E.U8 desc[UR48][R10.64+0x61], R19 ;  /* 0x000061130a00e986 */ /* 0x0003e2000c101130 */
[----:B------:R-:W-:Y:S01]  /*1c4d0*/  ISETP.GE.AND P6, PT, R39, 0x109, PT ;  /* 0x000001092700780c */ /* 0x000fe20003fc6270 */
[----:B------:R-:W1:Y:S01]  /*1c4e0*/  @!P1 LDC.64 R26, c[0x0][0x5c0] ;  /* 0x00017000ff1a9b82 */ /* 0x000e620000000a00 */
[----:B0-----:R-:W-:-:S07]  /*1c4f0*/  @!P0 IADD3 R90, P4, R90, R20, RZ ;  /* 0x000000145a5a8210 */ /* 0x001fce0007f9e0ff */
[----:B------:R-:W0:Y:S01]  /*1c500*/  @!P2 LDC.64 R12, c[0x0][0x5c0] ;  /* 0x00017000ff0cab82 */ /* 0x000e220000000a00 */
[----:B------:R-:W-:Y:S01]  /*1c510*/  @!P0 IMAD.X R91, R91, 0x1, R21, P4 ;  /* 0x000000015b5b8824 */ /* 0x000fe200020e0615 */
[C---:B------:R-:W-:Y:S02]  /*1c520*/  ISETP.LT.OR P4, PT, R38.reuse, 0x69, !P6 ;  /* 0x000000692600780c */ /* 0x040fe40007781670 */
[----:B------:R-:W-:Y:S02]  /*1c530*/  F2FP.SATFINITE.E4M3.F32.PACK_AB_MERGE_C R15, RZ, R8, RZ ;  /* 0x00000008ff0f723e */ /* 0x000fe400048070ff */
[----:B------:R-:W-:-:S03]  /*1c540*/  ISETP.LT.OR P5, PT, R38, 0x6a, !P6 ;  /* 0x0000006a2600780c */ /* 0x000fc600077a1670 */
[----:B------:R0:W-:Y:S01]  /*1c550*/  @!P0 STG.E.U8 desc[UR48][R90.64+0x60], R15 ;  /* 0x0000600f5a008986 */ /* 0x0001e2000c101130 */
[----:B-1----:R-:W-:-:S05]  /*1c560*/  @!P3 IADD3 R8, P0, R103, R22, RZ ;  /* 0x000000166708b210 */ /* 0x002fca0007f1e0ff */
[----:B------:R-:W-:Y:S01]  /*1c570*/  @!P3 IMAD.X R9, R102, 0x1, R23, P0 ;  /* 0x000000016609b824 */ /* 0x000fe200000e0617 */
[----:B------:R-:W1:Y:S08]  /*1c580*/  @!P4 LDC.64 R20, c[0x0][0x5c0] ;  /* 0x00017000ff14cb82 */ /* 0x000e700000000a00 */
[----:B------:R-:W1:Y:S01]  /*1c590*/  @!P5 LDC.64 R22, c[0x0][0x5c0] ;  /* 0x00017000ff16db82 */ /* 0x000e620000000a00 */
[----:B------:R-:W-:-:S05]  /*1c5a0*/  FMUL R10, R222, UR41 ;  /* 0x00000029de0a7c20 */ /* 0x000fca0008400000 */
[----:B------:R-:W-:-:S05]  /*1c5b0*/  F2FP.SATFINITE.E4M3.F32.PACK_AB_MERGE_C R17, RZ, R10, RZ ;  /* 0x0000000aff11723e */ /* 0x000fca00048070ff */
[----:B------:R1:W-:Y:S01]  /*1c5c0*/  @!P3 STG.E.U8 desc[UR48][R8.64+0x61], R17 ;  /* 0x000061110800b986 */ /* 0x0003e2000c101130 */
[----:B------:R-:W-:-:S04]  /*1c5d0*/  @!P1 IADD3 R10, P0, P3, R24, R26, R3 ;  /* 0x0000001a180a9210 */ /* 0x000fc80007b1e003 */
[----:B------:R-:W-:Y:S02]  /*1c5e0*/  @!P1 IADD3.X R11, R40, R27, R4, P0, P3 ;  /* 0x0000001b280b9210 */ /* 0x000fe400007e6404 */
[----:B0-----:R-:W-:-:S04]  /*1c5f0*/  @!P2 IADD3 R12, P0, P3, R24, R12, R3 ;  /* 0x0000000c180ca210 */ /* 0x001fc80007b1e003 */
[----:B------:R-:W-:Y:S02]  /*1c600*/  @!P2 IADD3.X R13, R40, R13, R4, P0, P3 ;  /* 0x0000000d280da210 */ /* 0x000fe400007e6404 */
[----:B------:R-:W-:-:S04]  /*1c610*/  @!P4 IADD3 R15, P0, P3, R2, R24, R3 ;  /* 0x00000018020fc210 */ /* 0x000fc80007b1e003 */
[----:B------:R-:W-:Y:S02]  /*1c620*/  @!P4 IADD3.X R18, R6, R40, R4, P0, P3 ;  /* 0x000000280612c210 */ /* 0x000fe400007e6404 */
[----:B------:R-:W-:-:S04]  /*1c630*/  @!P5 IADD3 R25, P0, P3, R2, R24, R3 ;  /* 0x000000180219d210 */ /* 0x000fc80007b1e003 */
[----:B------:R-:W-:Y:S01]  /*1c640*/  @!P5 IADD3.X R40, R6, R40, R4, P0, P3 ;  /* 0x000000280628d210 */ /* 0x000fe200007e6404 */
[----:B------:R-:W-:-:S05]  /*1c650*/  FMUL R14, R223, UR41 ;  /* 0x00000029df0e7c20 */ /* 0x000fca0008400000 */
[----:B------:R-:W-:Y:S02]  /*1c660*/  F2FP.SATFINITE.E4M3.F32.PACK_AB_MERGE_C R19, RZ, R14, RZ ;  /* 0x0000000eff13723e */ /* 0x000fe400048070ff */
[----:B-1----:R-:W-:-:S03]  /*1c670*/  @!P5 IADD3 R14, P0, R25, R22, RZ ;  /* 0x00000016190ed210 */ /* 0x002fc60007f1e0ff */
[----:B------:R0:W-:Y:S01]  /*1c680*/  @!P1 STG.E.U8 desc[UR48][R10.64+0x68], R19 ;  /* 0x000068130a009986 */ /* 0x0001e2000c101130 */
[----:B------:R-:W-:Y:S01]  /*1c690*/  @!P4 IADD3 R8, P1, R15, R20, RZ ;  /* 0x000000140f08c210 */ /* 0x000fe20007f3e0ff */
[----:B----4-:R-:W-:-:S04]  /*1c6a0*/  FMUL R15, R224, UR41 ;  /* 0x00000029e00f7c20 */ /* 0x010fc80008400000 */
[----:B------:R-:W-:Y:S02]  /*1c6b0*/  @!P4 IMAD.X R9, R18, 0x1, R21, P1 ;  /* 0x000000011209c824 */ /* 0x000fe400008e0615 */
[----:B---3--:R-:W-:Y:S01]  /*1c6c0*/  FMUL R16, R225, UR41 ;  /* 0x00000029e1107c20 */ /* 0x008fe20008400000 */
[----:B------:R-:W-:Y:S01]  /*1c6d0*/  F2FP.SATFINITE.E4M3.F32.PACK_AB_MERGE_C R21, RZ, R15, RZ ;  /* 0x0000000fff15723e */ /* 0x000fe200048070ff */
[----:B------:R-:W-:-:S03]  /*1c6e0*/  @!P5 IMAD.X R15, R40, 0x1, R23, P0 ;  /* 0x00000001280fd824 */ /* 0x000fc600000e0617 */
[----:B------:R-:W-:Y:S01]  /*1c6f0*/  F2FP.SATFINITE.E4M3.F32.PACK_AB_MERGE_C R23, RZ, R16, RZ ;  /* 0x00000010ff17723e */ /* 0x000fe200048070ff */
[----:B------:R0:W-:Y:S04]  /*1c700*/  @!P2 STG.E.U8 desc[UR48][R12.64+0x69], R21 ;  /* 0x000069150c00a986 */ /* 0x0001e8000c101130 */
[----:B------:R0:W-:Y:S01]  /*1c710*/  @!P4 STG.E.U8 desc[UR48][R8.64+0x68], R23 ;  /* 0x000068170800c986 */ /* 0x0001e2000c101130 */
[----:B--2---:R-:W-:-:S05]  /*1c720*/  FMUL R17, R226, UR41 ;  /* 0x00000029e2117c20 */ /* 0x004fca0008400000 */
[----:B------:R-:W-:-:S05]  /*1c730*/  F2FP.SATFINITE.E4M3.F32.PACK_AB_MERGE_C R17, RZ, R17, RZ ;  /* 0x00000011ff11723e */ /* 0x000fca00048070ff */
[----:B------:R0:W-:Y:S02]  /*1c740*/  @!P5 STG.E.U8 desc[UR48][R14.64+0x69], R17 ;  /* 0x000069110e00d986 */ /* 0x0001e4000c101130 */
.L_x_35:
[----:B------:R-:W-:Y:S05]  /*1c750*/  BSYNC B0 ;  /* 0x0000000000007941 */ /* 0x000fea0003800000 */
.L_x_31:
[----:B0-2---:R-:W2:Y:S04]  /*1c760*/  LDL.LU R9, [R1+0x1e0] ;  /* 0x0001e00001097983 */ /* 0x005ea80000300800 */
[----:B-----5:R-:W2:Y:S01]  /*1c770*/  LDL.LU R8, [R1+0x1e4] ;  /* 0x0001e40001087983 */ /* 0x020ea20000300800 */
[----:B------:R-:W-:Y:S01]  /*1c780*/  ULDC UR8, c[0x0][0xc] ;  /* 0x0000030000087ab9 */ /* 0x000fe20000000800 */
[----:B------:R-:W-:Y:S01]  /*1c790*/  ULDC UR9, c[0x0][0x10] ;  /* 0x0000040000097ab9 */ /* 0x000fe20000000800 */
[----:B------:R-:W2:Y:S01]  /*1c7a0*/  LDC R11, c[0x0][0x14] ;  /* 0x00000500ff0b7b82 */ /* 0x000ea20000000800 */
[----:B------:R-:W-:Y:S01]  /*1c7b0*/  UIMAD.WIDE.U32 UR8, UR8, UR9, URZ ;  /* 0x00000009080872a5 */ /* 0x000fe2000f8e003f */
[----:B------:R-:W-:-:S05]  /*1c7c0*/  UMOV UR42, 0xffffffff ;  /* 0xffffffff002a7882 */ /* 0x000fca0000000000 */
[----:B--2---:R-:W-:-:S04]  /*1c7d0*/  IMAD.WIDE.U32 R8, R11, UR8, R8 ;  /* 0x000000080b087c25 */ /* 0x004fc8000f8e0008 */
[----:B------:R-:W-:Y:S01]  /*1c7e0*/  IMAD R11, R11, UR9, RZ ;  /* 0x000000090b0b7c24 */ /* 0x000fe2000f8e02ff */
[----:B------:R-:W-:Y:S01]  /*1c7f0*/  ULDC.64 UR8, c[0x0][0x650] ;  /* 0x0001940000087ab9 */ /* 0x000fe20000000a00 */
[----:B------:R-:W-:Y:S01]  /*1c800*/  IMAD.MOV.U32 R192, RZ, RZ, R8 ;  /* 0x000000ffffc07224 */ /* 0x000fe200078e0008 */
[----:B------:R-:W-:Y:S01]  /*1c810*/  ISETP.GE.U32.AND P0, PT, R8, UR8, PT ;  /* 0x0000000808007c0c */ /* 0x000fe2000bf06070 */
[----:B------:R-:W-:Y:S01]  /*1c820*/  IMAD.IADD R193, R9, 0x1, R11 ;  /* 0x0000000109c17824 */ /* 0x000fe200078e020b */
[----:B------:R-:W-:Y:S01]  /*1c830*/  PRMT R9, RZ, 0x7610, R9 ;  /* 0x00007610ff097816 */ /* 0x000fe20000000009 */
[----:B------:R-:W-:-:S03]  /*1c840*/  IMAD.MOV.U32 R8, RZ, RZ, -0x1 ;  /* 0xffffffffff087424 */ /* 0x000fc600078e00ff */
[----:B------:R0:W-:Y:S01]  /*1c850*/  STL [R1+0x1e0], R193 ;  /* 0x0001e0c101007387 */ /* 0x0001e20000100800 */
[----:B------:R-:W-:-:S03]  /*1c860*/  ISETP.GE.U32.AND.EX P0, PT, R193, UR9, PT, P0 ;  /* 0x00000009c1007c0c */ /* 0x000fc6000bf06100 */
[----:B------:R0:W-:Y:S04]  /*1c870*/  STL [R1+0x1e4], R192 ;  /* 0x0001e4c001007387 */ /* 0x0001e80000100800 */
[----:B------:R0:W-:Y:S06]  /*1c880*/  STL [R1+0x1d8], R8 ;  /* 0x0001d80801007387 */ /* 0x0001ec0000100800 */
[----:B------:R-:W-:Y:S05]  /*1c890*/  @P0 BRA `(.L_x_36) ;  /* 0x0000000400740947 */ /* 0x000fea0003800000 */
[----:B------:R-:W0:Y:S01]  /*1c8a0*/  S2R R20, SR_CTAID.X ;  /* 0x0000000000147919 */ /* 0x000e220000002500 */
[----:B------:R-:W2:Y:S01]  /*1c8b0*/  LDC.64 R14, c[0x0][0x628] ;  /* 0x00018a00ff0e7b82 */ /* 0x000ea20000000a00 */
[----:B------:R-:W-:Y:S01]  /*1c8c0*/  ULDC UR5, c[0x0][0x150] ;  /* 0x0000540000057ab9 */ /* 0x000fe20000000800 */
[----:B------:R-:W-:Y:S01]  /*1c8d0*/  IMAD.MOV.U32 R12, RZ, RZ, R192 ;  /* 0x000000ffff0c7224 */ /* 0x000fe200078e00c0 */
[----:B------:R-:W3:Y:S01]  /*1c8e0*/  S2R R22, SR_CTAID.Y ;  /* 0x0000000000167919 */ /* 0x000ee20000002600 */
[----:B------:R-:W-:-:S04]  /*1c8f0*/  IMAD.MOV.U32 R13, RZ, RZ, R193 ;  /* 0x000000ffff0d7224 */ /* 0x000fc800078e00c1 */
[----:B------:R-:W4:Y:S08]  /*1c900*/  LDC R23, c[0x0][0x144] ;  /* 0x00005100ff177b82 */ /* 0x000f300000000800 */
[----:B------:R-:W1:Y:S08]  /*1c910*/  LDC R16, c[0x0][0x630] ;  /* 0x00018c00ff107b82 */ /* 0x000e700000000800 */
[----:B------:R-:W1:Y:S01]  /*1c920*/  LDC.64 R18, c[0x0][0x620] ;  /* 0x00018800ff127b82 */ /* 0x000e620000000a00 */
[----:B--2---:R-:W-:-:S04]  /*1c930*/  ISETP.NE.U32.AND P0, PT, R14, RZ, PT ;  /* 0x000000ff0e00720c */ /* 0x004fc80003f05070 */
[----:B------:R-:W-:Y:S02]  /*1c940*/  ISETP.NE.AND.EX P0, PT, R15, RZ, PT, P0 ;  /* 0x000000ff0f00720c */ /* 0x000fe40003f05300 */
[----:B0-----:R-:W-:-:S05]  /*1c950*/  I2FP.F32.U32 R8, R20 ;  /* 0x0000001400087245 */ /* 0x001fca0000201000 */
[----:B------:R-:W-:-:S04]  /*1c960*/  FMUL R8, R8, UR5 ;  /* 0x0000000508087c20 */ /* 0x000fc80008400000 */
[----:B------:R0:W2:Y:S02]  /*1c970*/  F2I.U32.TRUNC.NTZ R21, R8 ;  /* 0x0000000800157305 */ /* 0x0000a4000020f000 */
[----:B---34-:R-:W-:Y:S05]  /*1c980*/  @!P0 BRA `(.L_x_37) ;  /* 0x0000000000288947 */ /* 0x018fea0003800000 */
[----:B0-----:R-:W0:Y:S02]  /*1c990*/  LDC R8, c[0x0][0x634] ;  /* 0x00018d00ff087b82 */ /* 0x001e240000000800 */
        /* <DEDUP_REMOVED lines=9> */
.L_x_37:
[-CC-:B-1----:R-:W-:Y:S01]  /*1ca30*/  SHF.R.U64 R27, R12, R16.reuse, R13.reuse ;  /* 0x000000100c1b7219 */ /* 0x182fe2000000120d */
[----:B------:R-:W1:Y:S01]  /*1ca40*/  LDC.64 R30, c[0x0][0x640] ;  /* 0x00019000ff1e7b82 */ /* 0x000e620000000a00 */
[----:B0-----:R-:W-:Y:S01]  /*1ca50*/  SHF.R.U32.HI R8, RZ, R16, R13 ;  /* 0x00000010ff087219 */ /* 0x001fe2000001160d */
[----:B--2---:R-:W-:Y:S01]  /*1ca60*/  IMAD.MOV R21, RZ, RZ, -R21 ;  /* 0x000000ffff157224 */ /* 0x004fe200078e0a15 */
[----:B------:R-:W-:Y:S01]  /*1ca70*/  IADD3 R11, P0, RZ, -R27, RZ ;  /* 0x8000001bff0b7210 */ /* 0x000fe20007f1e0ff */
[----:B------:R-:W-:Y:S01]  /*1ca80*/  ULDC UR5, c[0x0][0x154] ;  /* 0x0000550000057ab9 */ /* 0x000fe20000000800 */
[----:B------:R-:W-:Y:S02]  /*1ca90*/  IMAD.MOV.U32 R13, RZ, RZ, 0x1 ;  /* 0x00000001ff0d7424 */ /* 0x000fe400078e00ff */
[----:B------:R-:W-:Y:S01]  /*1caa0*/  IMAD R26, R23, R21, R20 ;  /* 0x00000015171a7224 */ /* 0x000fe200078e0214 */
[----:B------:R-:W0:Y:S01]  /*1cab0*/  LDC R12, c[0x0][0x618] ;  /* 0x00018600ff0c7b82 */ /* 0x000e220000000800 */
[----:B------:R-:W-:-:S02]  /*1cac0*/  IMAD.X R9, RZ, RZ, ~R8, P0 ;  /* 0x000000ffff097224 */ /* 0x000fc400000e0e08 */
[----:B------:R-:W-:Y:S02]  /*1cad0*/  IMAD.MOV.U32 R8, RZ, RZ, R192 ;  /* 0x000000ffff087224 */ /* 0x000fe400078e00c0 */
[-C--:B------:R-:W-:Y:S02]  /*1cae0*/  IMAD R10, R9, R18.reuse, RZ ;  /* 0x00000012090a7224 */ /* 0x080fe400078e02ff */
[----:B------:R-:W-:Y:S01]  /*1caf0*/  IMAD.MOV.U32 R9, RZ, RZ, R193 ;  /* 0x000000ffff097224 */ /* 0x000fe200078e00c1 */
[----:B------:R-:W2:Y:S01]  /*1cb00*/  LDC R24, c[0x0][0x608] ;  /* 0x00018200ff187b82 */ /* 0x000ea20000000800 */
[----:B------:R-:W-:-:S04]  /*1cb10*/  IMAD.WIDE.U32 R8, R11, R18, R8 ;  /* 0x000000120b087225 */ /* 0x000fc800078e0008 */
[----:B------:R-:W-:-:S03]  /*1cb20*/  IMAD R11, R11, R19, R10 ;  /* 0x000000130b0b7224 */ /* 0x000fc600078e020a */
[----:B------:R-:W3:Y:S01]  /*1cb30*/  LDC R28, c[0x0][0x658] ;  /* 0x00019600ff1c7b82 */ /* 0x000ee20000000800 */
[----:B------:R-:W-:Y:S01]  /*1cb40*/  I2FP.F32.U32 R10, R22 ;  /* 0x00000016000a7245 */ /* 0x000fe20000201000 */
[----:B------:R-:W-:Y:S01]  /*1cb50*/  IMAD.IADD R9, R9, 0x1, R11 ;  /* 0x0000000109097824 */ /* 0x000fe200078e020b */
[----:B-1----:R-:W-:Y:S01]  /*1cb60*/  ISETP.NE.U32.AND P0, PT, R30, RZ, PT ;  /* 0x000000ff1e00720c */ /* 0x002fe20003f05070 */
[----:B------:R-:W-:Y:S02]  /*1cb70*/  IMAD.MOV.U32 R11, RZ, RZ, -0x1 ;  /* 0xffffffffff0b7424 */ /* 0x000fe400078e00ff */
[----:B------:R-:W-:Y:S02]  /*1cb80*/  FMUL R10, R10, UR5 ;  /* 0x000000050a0a7c20 */ /* 0x000fe40008400000 */
[----:B------:R-:W1:Y:S01]  /*1cb90*/  LDC R19, c[0x0][0x148] ;  /* 0x00005200ff137b82 */ /* 0x000e620000000800 */
[----:B0-----:R-:W-:Y:S01]  /*1cba0*/  SHF.R.U64 R16, R8, R12, R9 ;  /* 0x0000000c08107219 */ /* 0x001fe20000001209 */
[----:B------:R0:W4:Y:S01]  /*1cbb0*/  F2I.U32.TRUNC.NTZ R17, R10 ;  /* 0x0000000a00117305 */ /* 0x000122000020f000 */
[----:B------:R-:W-:-:S02]  /*1cbc0*/  ISETP.NE.AND.EX P0, PT, R31, RZ, PT, P0 ;  /* 0x000000ff1f00720c */ /* 0x000fc40003f05300 */
[----:B------:R-:W-:-:S03]  /*1cbd0*/  SHF.R.U32.HI R9, RZ, R12, R9 ;  /* 0x0000000cff097219 */ /* 0x000fc60000011609 */
[----:B------:R-:W0:Y:S01]  /*1cbe0*/  LDC R20, c[0x0][0x600] ;  /* 0x00018000ff147b82 */ /* 0x000e220000000800 */
[-CC-:B--2---:R-:W-:Y:S02]  /*1cbf0*/  SHF.R.U64 R14, R16, R24.reuse, R9.reuse ;  /* 0x00000018100e7219 */ /* 0x184fe40000001209 */
[----:B------:R-:W-:-:S05]  /*1cc00*/  SHF.R.U32.HI R9, RZ, R24, R9 ;  /* 0x00000018ff097219 */ /* 0x000fca0000011609 */
[----:B------:R-:W2:Y:S01]  /*1cc10*/  LDC R21, c[0x0][0x648] ;  /* 0x00019200ff157b82 */ /* 0x000ea20000000800 */
[-CC-:B---3--:R-:W-:Y:S02]  /*1cc20*/  SHF.R.U64 R18, R14, R28.reuse, R9.reuse ;  /* 0x0000001c0e127219 */ /* 0x188fe40000001209 */
[-C--:B------:R-:W-:Y:S02]  /*1cc30*/  SHF.L.U32 R11, R11, R28.reuse, RZ ;  /* 0x0000001c0b0b7219 */ /* 0x080fe400000006ff */
[-C--:B------:R-:W-:Y:S01]  /*1cc40*/  SHF.R.U32.HI R9, RZ, R28.reuse, R9 ;  /* 0x0000001cff097219 */ /* 0x080fe20000011609 */
[----:B------:R-:W-:Y:S01]  /*1cc50*/  IMAD.MOV.U32 R8, RZ, RZ, R18 ;  /* 0x000000ffff087224 */ /* 0x000fe200078e0012 */
[----:B------:R-:W-:Y:S01]  /*1cc60*/  SHF.L.U32 R28, R13, R28, RZ ;  /* 0x0000001c0d1c7219 */ /* 0x000fe200000006ff */
[----:B------:R-:W3:Y:S01]  /*1cc70*/  LDC R23, c[0x0][0x638] ;  /* 0x00018e00ff177b82 */ /* 0x000ee20000000800 */
[----:B------:R-:W-:-:S07]  /*1cc80*/  LOP3.LUT R151, RZ, R11, RZ, 0x33, !PT ;  /* 0x0000000bff977212 */ /* 0x000fce00078e33ff */
[----:B------:R-:W0:Y:S01]  /*1cc90*/  LDC R25, c[0x0][0x610] ;  /* 0x00018400ff197b82 */ /* 0x000e220000000800 */
[----:B----4-:R-:W-:Y:S05]  /*1cca0*/  @!P0 BRA `(.L_x_38) ;  /* 0x0000000000288947 */ /* 0x010fea0003800000 */
[----:B------:R-:W4:Y:S02]  /*1ccb0*/  LDC R13, c[0x0][0x64c] ;  /* 0x00019300ff0d7b82 */ /* 0x000f240000000800 */
[----:B----4-:R-:W-:-:S05]  /*1ccc0*/  IADD3 R13, P0, R18, R13, RZ ;  /* 0x0000000d120d7210 */ /* 0x010fca0007f1e0ff */
[----:B------:R-:W-:-:S04]  /*1ccd0*/  IMAD.X R15, RZ, RZ, R9, P0 ;  /* 0x000000ffff0f7224 */ /* 0x000fc800000e0609 */
[----:B------:R-:W-:-:S04]  /*1cce0*/  IMAD.WIDE.U32 R8, R15, R30, RZ ;  /* 0x0000001e0f087225 */ /* 0x000fc800078e00ff */
[----:B0-----:R-:W-:-:S04]  /*1ccf0*/  IMAD.WIDE.U32 R10, P0, R13, R31, R8 ;  /* 0x0000001f0d0a7225 */ /* 0x001fc80007800008 */
[----:B------:R-:W-:-:S04]  /*1cd00*/  IMAD.WIDE.U32 R8, R13, R30, RZ ;  /* 0x0000001e0d087225 */ /* 0x000fc800078e00ff */
[----:B------:R-:W-:Y:S01]  /*1cd10*/  IMAD.X R13, RZ, RZ, RZ, P0 ;  /* 0x000000ffff0d7224 */ /* 0x000fe200000e06ff */
[----:B------:R-:W-:Y:S01]  /*1cd20*/  IADD3 RZ, P0, R9, R10, RZ ;  /* 0x0000000a09ff7210 */ /* 0x000fe20007f1e0ff */
[----:B------:R-:W-:-:S04]  /*1cd30*/  IMAD.MOV.U32 R12, RZ, RZ, R11 ;  /* 0x000000ffff0c7224 */ /* 0x000fc800078e000b */
[----:B------:R-:W-:-:S08]  /*1cd40*/  IMAD.WIDE.U32.X R8, R15, R31, R12, P0 ;  /* 0x0000001f0f087225 */ /* 0x000fd000000e040c */
.L_x_38:
[----:B0-----:R-:W0:Y:S01]  /*1cd50*/  LDC R10, c[0x0][0x65c] ;  /* 0x00019700ff0a7b82 */ /* 0x001e220000000800 */
[----:B--2---:R-:W-:Y:S01]  /*1cd60*/  SHF.R.U64 R8, R8, R21, R9 ;  /* 0x0000001508087219 */ /* 0x004fe20000001209 */
[----:B------:R-:W-:Y:S01]  /*1cd70*/  VIADD R11, R20, 0xffffffff ;  /* 0xffffffff140b7836 */ /* 0x000fe20000000000 */
[----:B------:R-:W-:Y:S01]  /*1cd80*/  LOP3.LUT R151, R14, R151, RZ, 0xc0, !PT ;  /* 0x000000970e977212 */ /* 0x000fe200078ec0ff */
[----:B------:R-:W-:Y:S01]  /*1cd90*/  IMAD.MOV R17, RZ, RZ, -R17 ;  /* 0x000000ffff117224 */ /* 0x000fe200078e0a11 */
[----:B------:R-:W-:Y:S01]  /*1cda0*/  R2UR UR42, R27 ;  /* 0x000000001b2a72ca */ /* 0x000fe200000e0000 */
[----:B------:R-:W-:Y:S01]  /*1cdb0*/  IMAD.MOV R9, RZ, RZ, -R8 ;  /* 0x000000ffff097224 */ /* 0x000fe200078e0a08 */
[----:B------:R-:W-:Y:S01]  /*1cdc0*/  LOP3.LUT R11, R16, R11, RZ, 0xc0, !PT ;  /* 0x0000000b100b7212 */ /* 0x000fe200078ec0ff */
[----:B------:R-:W-:Y:S02]  /*1cdd0*/  IMAD R151, R28, R8, R151 ;  /* 0x000000081c977224 */ /* 0x000fe400078e0297 */
[----:B---3--:R-:W-:-:S02]  /*1cde0*/  IMAD R8, R9, R23, R18 ;  /* 0x0000001709087224 */ /* 0x008fc400078e0212 */
[----:B------:R-:W-:Y:S02]  /*1cdf0*/  IMAD.MOV.U32 R9, RZ, RZ, 0x1 ;  /* 0x00000001ff097424 */ /* 0x000fe400078e00ff */
[----:B------:R-:W-:Y:S01]  /*1ce00*/  IMAD R8, R8, R20, R11 ;  /* 0x0000001408087224 */ /* 0x000fe200078e020b */
[----:B0-----:R-:W-:-:S13]  /*1ce10*/  ISETP.NE.AND P0, PT, R10, 0x1, PT ;  /* 0x000000010a00780c */ /* 0x001fda0003f05270 */
[----:B-1----:R-:W-:-:S04]  /*1ce20*/  @P0 IMAD R26, R19, R17, R22 ;  /* 0x00000011131a0224 */ /* 0x002fc800078e0216 */
[----:B------:R-:W-:-:S05]  /*1ce30*/  IMAD R151, R151, R25, R26 ;  /* 0x0000001997977224 */ /* 0x000fca00078e021a */
[----:B------:R-:W-:Y:S02]  /*1ce40*/  SEL R10, R8, R151, !P0 ;  /* 0x00000097080a7207 */ /* 0x000fe40004000000 */
[----:B------:R-:W-:-:S03]  /*1ce50*/  SEL R151, R151, R8, !P0 ;  /* 0x0000000897977207 */ /* 0x000fc60004000000 */
[----:B------:R2:W-:Y:S04]  /*1ce60*/  STL [R1+0x1d8], R10 ;  /* 0x0001d80a01007387 */ /* 0x0005e80000100800 */
.L_x_36:
[----:B------:R3:W-:Y:S01]  /*1ce70*/  STL [R1+0x1dc], R151 ;  /* 0x0001dc9701007387 */ /* 0x0007e20000100800 */
[----:B------:R-:W-:Y:S01]  /*1ce80*/  LOP3.LUT P0, RZ, R9, 0xff, RZ, 0xc0, !PT ;  /* 0x000000ff09ff7812 */ /* 0x000fe2000780c0ff */
[----:B------:R-:W-:-:S04]  /*1ce90*/  UIMAD.WIDE.U32 UR8, UR6, -0x55555555, URZ ;  /* 0xaaaaaaab060878a5 */ /* 0x000fc8000f8e003f */
[----:B------:R-:W-:-:S04]  /*1cea0*/  USHF.R.U32.HI UR8, URZ, 0x1, UR9 ;  /* 0x000000013f087899 */ /* 0x000fc80008011609 */
[----:B------:R-:W-:-:S04]  /*1ceb0*/  UIMAD UR5, UR8, -0x3, UR6 ;  /* 0xfffffffd080578a4 */ /* 0x000fc8000f8e0206 */
[----:B---3--:R-:W-:Y:S08]  /*1cec0*/  @P0 BRA `(.L_x_39) ;  /* 0xfffffe4000740947 */ /* 0x008ff0000383ffff */
[----:B------:R-:W-:Y:S05]  /*1ced0*/  EXIT ;  /* 0x000000000000794d */ /* 0x000fea0003800000 */
.L_x_3:
[----:B------:R-:W2:Y:S01]  /*1cee0*/  LDL R18, [R1+0x1e4] ;  /* 0x0001e40001127983 */ /* 0x000ea20000100800 */
[----:B------:R-:W-:-:S03]  /*1cef0*/  ULDC.64 UR4, c[0x0][0x650] ;  /* 0x0001940000047ab9 */ /* 0x000fc60000000a00 */
[----:B------:R-:W3:Y:S01]  /*1cf00*/  LDL R19, [R1+0x1e0] ;  /* 0x0001e00001137983 */ /* 0x000ee20000100800 */
[----:B------:R-:W-:Y:S01]  /*1cf10*/  PRMT R0, RZ, 0x7610, R0 ;  /* 0x00007610ff007816 */ /* 0x000fe20000000000 */
[----:B------:R-:W-:Y:S02]  /*1cf20*/  IMAD.MOV.U32 R5, RZ, RZ, -0x1 ;  /* 0xffffffffff057424 */ /* 0x000fe400078e00ff */
[----:B------:R-:W-:Y:S02]  /*1cf30*/  IMAD.MOV.U32 R7, RZ, RZ, -0x1 ;  /* 0xffffffffff077424 */ /* 0x000fe400078e00ff */
[----:B------:R-:W-:Y:S01]  /*1cf40*/  IMAD.MOV.U32 R6, RZ, RZ, -0x1 ;  /* 0xffffffffff067424 */ /* 0x000fe200078e00ff */
[----:B--2---:R-:W-:-:S04]  /*1cf50*/  ISETP.GE.U32.AND P0, PT, R18, UR4, PT ;  /* 0x0000000412007c0c */ /* 0x004fc8000bf06070 */
[----:B---3--:R-:W-:-:S13]  /*1cf60*/  ISETP.GE.U32.AND.EX P0, PT, R19, UR5, PT, P0 ;  /* 0x0000000513007c0c */ /* 0x008fda000bf06100 */
[----:B------:R-:W-:Y:S05]  /*1cf70*/  @P0 BRA `(.L_x_40) ;  /* 0x00000004006c0947 */ /* 0x000fea0003800000 */
        /* <DEDUP_REMOVED lines=18> */
.L_x_41:
[--C-:B------:R-:W-:Y:S01]  /*1d0a0*/  SHF.R.U64 R12, R10, R14, R11.reuse ;  /* 0x0000000e0a0c7219 */ /* 0x100fe2000000120b */
[----:B------:R-:W0:Y:S01]  /*1d0b0*/  LDC.64 R20, c[0x0][0x640] ;  /* 0x00019000ff147b82 */ /* 0x000e220000000a00 */
[----:B------:R-:W-:Y:S01]  /*1d0c0*/  I2FP.F32.U32 R9, R2 ;  /* 0x0000000200097245 */ /* 0x000fe20000201000 */
[----:B------:R-:W-:Y:S01]  /*1d0d0*/  ULDC UR4, c[0x0][0x150] ;  /* 0x0000540000047ab9 */ /* 0x000fe20000000800 */
[----:B------:R-:W-:Y:S01]  /*1d0e0*/  SHF.R.U32.HI R0, RZ, R14, R11 ;  /* 0x0000000eff007219 */ /* 0x000fe2000001160b */
[----:B------:R-:W-:Y:S01]  /*1d0f0*/  IMAD.MOV.U32 R6, RZ, RZ, R18 ;  /* 0x000000ffff067224 */ /* 0x000fe200078e0012 */
[----:B------:R-:W-:Y:S01]  /*1d100*/  IADD3 R3, P0, RZ, -R12, RZ ;  /* 0x8000000cff037210 */ /* 0x000fe20007f1e0ff */
[----:B------:R-:W-:Y:S01]  /*1d110*/  FMUL R9, R9, UR4 ;  /* 0x0000000409097c20 */ /* 0x000fe20008400000 */
[----:B------:R-:W-:Y:S01]  /*1d120*/  IMAD.MOV.U32 R7, RZ, RZ, R19 ;  /* 0x000000ffff077224 */ /* 0x000fe200078e0013 */
[----:B------:R-:W1:Y:S01]  /*1d130*/  LDC R8, c[0x0][0x618] ;  /* 0x00018600ff087b82 */ /* 0x000e620000000800 */
[----:B------:R-:W-:Y:S01]  /*1d140*/  ULDC UR4, c[0x0][0x154] ;  /* 0x0000550000047ab9 */ /* 0x000fe20000000800 */
[----:B------:R-:W-:-:S02]  /*1d150*/  IMAD.X R5, RZ, RZ, ~R0, P0 ;  /* 0x000000ffff057224 */ /* 0x000fc400000e0e00 */
[----:B------:R-:W2:Y:S01]  /*1d160*/  F2I.U32.TRUNC.NTZ R9, R9 ;  /* 0x0000000900097305 */ /* 0x000ea2000020f000 */
[----:B------:R-:W-:-:S03]  /*1d170*/  IMAD.WIDE.U32 R6, R3, R16, R6 ;  /* 0x0000001003067225 */ /* 0x000fc600078e0006 */
[----:B------:R-:W3:Y:S01]  /*1d180*/  LDC R11, c[0x0][0x144] ;  /* 0x00005100ff0b7b82 */ /* 0x000ee20000000800 */
[----:B------:R-:W-:Y:S01]  /*1d190*/  IMAD R0, R5, R16, RZ ;  /* 0x0000001005007224 */ /* 0x000fe200078e02ff */
[----:B------:R-:W-:-:S03]  /*1d1a0*/  I2FP.F32.U32 R5, R4 ;  /* 0x0000000400057245 */ /* 0x000fc60000201000 */
[----:B------:R-:W-:Y:S02]  /*1d1b0*/  IMAD R3, R3, R17, R0 ;  /* 0x0000001103037224 */ /* 0x000fe400078e0200 */
[----:B------:R-:W-:Y:S01]  /*1d1c0*/  FMUL R5, R5, UR4 ;  /* 0x0000000405057c20 */ /* 0x000fe20008400000 */
[----:B------:R-:W4:Y:S01]  /*1d1d0*/  LDC R14, c[0x0][0x608] ;  /* 0x00018200ff0e7b82 */ /* 0x000f220000000800 */
[----:B------:R-:W-:Y:S01]  /*1d1e0*/  IMAD.IADD R3, R7, 0x1, R3 ;  /* 0x0000000107037824 */ /* 0x000fe200078e0203 */
[----:B0-----:R-:W-:Y:S01]  /*1d1f0*/  ISETP.NE.U32.AND P0, PT, R20, RZ, PT ;  /* 0x000000ff1400720c */ /* 0x001fe20003f05070 */
[----:B--2---:R-:W-:-:S03]  /*1d200*/  IMAD.MOV R0, RZ, RZ, -R9 ;  /* 0x000000ffff007224 */ /* 0x004fc600078e0a09 */
[----:B------:R-:W-:Y:S02]  /*1d210*/  ISETP.NE.AND.EX P0, PT, R21, RZ, PT, P0 ;  /* 0x000000ff1500720c */ /* 0x000fe40003f05300 */
[----:B------:R-:W0:Y:S01]  /*1d220*/  LDC R19, c[0x0][0x658] ;  /* 0x00019600ff137b82 */ /* 0x000e220000000800 */
[-CC-:B-1----:R-:W-:Y:S01]  /*1d230*/  SHF.R.U64 R10, R6, R8.reuse, R3.reuse ;  /* 0x00000008060a7219 */ /* 0x182fe20000001203 */
[----:B------:R-:W-:Y:S01]  /*1d240*/  IMAD.MOV.U32 R6, RZ, RZ, -0x1 ;  /* 0xffffffffff067424 */ /* 0x000fe200078e00ff */
[----:B------:R-:W-:-:S05]  /*1d250*/  SHF.R.U32.HI R3, RZ, R8, R3 ;  /* 0x00000008ff037219 */ /* 0x000fca0000011603 */
[----:B------:R-:W1:Y:S01]  /*1d260*/  LDC R17, c[0x0][0x148] ;  /* 0x00005200ff117b82 */ /* 0x000e620000000800 */
[----:B---3--:R-:W-:Y:S02]  /*1d270*/  IMAD R18, R11, R0, R2 ;  /* 0x000000000b127224 */ /* 0x008fe400078e0202 */
[----:B------:R-:W-:-:S05]  /*1d280*/  IMAD.MOV.U32 R2, RZ, RZ, 0x1 ;  /* 0x00000001ff027424 */ /* 0x000fca00078e00ff */
[----:B------:R-:W2:Y:S01]  /*1d290*/  LDC R16, c[0x0][0x600] ;  /* 0x00018000ff107b82 */ /* 0x000ea20000000800 */
[-CC-:B----4-:R-:W-:Y:S02]  /*1d2a0*/  SHF.R.U64 R13, R10, R14.reuse, R3.reuse ;  /* 0x0000000e0a0d7219 */ /* 0x190fe40000001203 */
[----:B------:R-:W-:Y:S02]  /*1d2b0*/  SHF.R.U32.HI R0, RZ, R14, R3 ;  /* 0x0000000eff007219 */ /* 0x000fe40000011603 */
[----:B------:R3:W4:Y:S03]  /*1d2c0*/  F2I.U32.TRUNC.NTZ R14, R5 ;  /* 0x00000005000e7305 */ /* 0x000726000020f000 */
[----:B------:R-:W1:Y:S01]  /*1d2d0*/  LDC R22, c[0x0][0x648] ;  /* 0x00019200ff167b82 */ /* 0x000e620000000800 */
[-C--:B0-----:R-:W-:Y:S02]  /*1d2e0*/  SHF.R.U64 R15, R13, R19.reuse, R0 ;  /* 0x000000130d0f7219 */ /* 0x081fe40000001200 */
[----:B------:R-:W-:-:S02]  /*1d2f0*/  SHF.L.U32 R6, R6, R19, RZ ;  /* 0x0000001306067219 */ /* 0x000fc400000006ff */
[-C--:B------:R-:W-:Y:S02]  /*1d300*/  SHF.R.U32.HI R3, RZ, R19.reuse, R0 ;  /* 0x00000013ff037219 */ /* 0x080fe40000011600 */
[----:B------:R-:W-:Y:S01]  /*1d310*/  SHF.L.U32 R19, R2, R19, RZ ;  /* 0x0000001302137219 */ /* 0x000fe200000006ff */
[----:B------:R-:W0:Y:S01]  /*1d320*/  LDC R23, c[0x0][0x638] ;  /* 0x00018e00ff177b82 */ /* 0x000e220000000800 */
[----:B------:R-:W-:Y:S01]  /*1d330*/  LOP3.LUT R24, RZ, R6, RZ, 0x33, !PT ;  /* 0x00000006ff187212 */ /* 0x000fe200078e33ff */
[----:B------:R-:W-:-:S06]  /*1d340*/  IMAD.MOV.U32 R2, RZ, RZ, R15 ;  /* 0x000000ffff027224 */ /* 0x000fcc00078e000f */
[----:B------:R-:W0:Y:S01]  /*1d350*/  LDC R25, c[0x0][0x610] ;  /* 0x00018400ff197b82 */ /* 0x000e220000000800 */
[----:B---34-:R-:W-:Y:S05]  /*1d360*/  @!P0 BRA `(.L_x_42) ;  /* 0x0000000000288947 */ /* 0x018fea0003800000 */
[----:B------:R-:W3:Y:S02]  /*1d370*/  LDC R0, c[0x0][0x64c] ;  /* 0x00019300ff007b82 */ /* 0x000ee40000000800 */
[----:B---3--:R-:W-:-:S05]  /*1d380*/  IADD3 R5, P0, R15, R0, RZ ;  /* 0x000000000f057210 */ /* 0x008fca0007f1e0ff */
        /* <DEDUP_REMOVED lines=8> */
.L_x_42:
[----:B------:R-:W3:Y:S01]  /*1d410*/  LDC R0, c[0x0][0x65c] ;  /* 0x00019700ff007b82 */ /* 0x000ee20000000800 */
[----:B-1----:R-:W-:Y:S01]  /*1d420*/  SHF.R.U64 R3, R2, R22, R3 ;  /* 0x0000001602037219 */ /* 0x002fe20000001203 */
[----:B--2---:R-:W-:Y:S02]  /*1d430*/  VIADD R7, R16, 0xffffffff ;  /* 0xffffffff10077836 */ /* 0x004fe40000000000 */
[----:B------:R-:W-:Y:S02]  /*1d440*/  IMAD.MOV R14, RZ, RZ, -R14 ;  /* 0x000000ffff0e7224 */ /* 0x000fe400078e0a0e */
[----:B------:R-:W-:Y:S02]  /*1d450*/  IMAD.MOV R2, RZ, RZ, -R3 ;  /* 0x000000ffff027224 */ /* 0x000fe400078e0a03 */
[----:B------:R-:W-:Y:S01]  /*1d460*/  IMAD.MOV.U32 R6, RZ, RZ, R12 ;  /* 0x000000ffff067224 */ /* 0x000fe200078e000c */
[----:B---3--:R-:W-:Y:S02]  /*1d470*/  ISETP.NE.AND P0, PT, R0, 0x1, PT ;  /* 0x000000010000780c */ /* 0x008fe40003f05270 */
[----:B------:R-:W-:-:S05]  /*1d480*/  LOP3.LUT R0, R13, R24, RZ, 0xc0, !PT ;  /* 0x000000180d007212 */ /* 0x000fca00078ec0ff */
[----:B------:R-:W-:Y:S01]  /*1d490*/  IMAD R5, R19, R3, R0 ;  /* 0x0000000313057224 */ /* 0x000fe200078e0200 */
[----:B------:R-:W-:Y:S01]  /*1d4a0*/  LOP3.LUT R3, R10, R7, RZ, 0xc0, !PT ;  /* 0x000000070a037212 */ /* 0x000fe200078ec0ff */
[----:B0-----:R-:W-:-:S04]  /*1d4b0*/  IMAD R0, R2, R23, R15 ;  /* 0x0000001702007224 */ /* 0x001fc800078e020f */
[----:B------:R-:W-:Y:S02]  /*1d4c0*/  @P0 IMAD R18, R17, R14, R4 ;  /* 0x0000000e11120224 */ /* 0x000fe400078e0204 */
[----:B------:R-:W-:Y:S02]  /*1d4d0*/  IMAD R2, R0, R16, R3 ;  /* 0x0000001000027224 */ /* 0x000fe400078e0203 */
[----:B------:R-:W-:Y:S02]  /*1d4e0*/  IMAD R5, R5, R25, R18 ;  /* 0x0000001905057224 */ /* 0x000fe400078e0212 */
[----:B------:R-:W-:-:S03]  /*1d4f0*/  IMAD.MOV.U32 R4, RZ, RZ, 0x1 ;  /* 0x00000001ff047424 */ /* 0x000fc600078e00ff */
[----:B------:R-:W-:Y:S02]  /*1d500*/  SEL R7, R2, R5, !P0 ;  /* 0x0000000502077207 */ /* 0x000fe40004000000 */
[----:B------:R-:W-:Y:S02]  /*1d510*/  PRMT R0, R4, 0x7610, R0 ;  /* 0x0000761004007816 */ /* 0x000fe40000000000 */
[----:B------:R-:W-:-:S07]  /*1d520*/  SEL R5, R5, R2, !P0 ;  /* 0x0000000205057207 */ /* 0x000fce0004000000 */
.L_x_40:
[----:B------:R-:W-:-:S08]  /*1d530*/  NOP ;  /* 0x0000000000007918 */ /* 0x000fd00000000000 */
[----:B------:R-:W0:-:S00]  /*1d540*/  USETMAXREG.DEALLOC.CTAPOOL 0x28 ;  /* 0x00000028000079c8 */ /* 0x000e0000080e0500 */
[----:B------:R-:W-:-:S13]  /*1d550*/  ISETP.NE.AND P0, PT, RZ, UR6, PT ;  /* 0x00000006ff007c0c */ /* 0x000fda000bf05270 */
[----:B------:R-:W-:Y:S05]  /*1d560*/  @P0 EXIT ;  /* 0x000000000000094d */ /* 0x000fea0003800000 */
[----:B0-----:R-:W-:Y:S01]  /*1d570*/  LOP3.LUT P0, RZ, R0, 0xff, RZ, 0xc0, !PT ;  /* 0x000000ff00ff7812 */ /* 0x001fe2000780c0ff */
[----:B------:R-:W-:Y:S02]  /*1d580*/  IMAD.MOV.U32 R0, RZ, RZ, 0x1 ;  /* 0x00000001ff007424 */ /* 0x000fe400078e00ff */
[----:B------:R-:W-:-:S10]  /*1d590*/  IMAD.MOV.U32 R10, RZ, RZ, RZ ;  /* 0x000000ffff0a7224 */ /* 0x000fd400078e00ff */
[----:B------:R-:W-:Y:S05]  /*1d5a0*/  @!P0 BRA `(.L_x_43) ;  /* 0x0000000c00548947 */ /* 0x000fea0003800000 */
[----:B------:R-:W0:Y:S01]  /*1d5b0*/  LDC R0, c[0x0][0x28c] ;  /* 0x0000a300ff007b82 */ /* 0x000e220000000800 */
[----:B------:R-:W1:Y:S01]  /*1d5c0*/  S2R R2, SR_TID.X ;  /* 0x0000000000027919 */ /* 0x000e620000002100 */
[----:B------:R-:W-:Y:S01]  /*1d5d0*/  ULDC UR5, c[0x0][0x658] ;  /* 0x0001960000057ab9 */ /* 0x000fe20000000800 */
[----:B------:R-:W-:Y:S01]  /*1d5e0*/  UMOV UR6, 0xffffffff ;  /* 0xffffffff00067882 */ /* 0x000fe20000000000 */
[----:B------:R-:W-:Y:S01]  /*1d5f0*/  UMOV UR9, 0x1 ;  /* 0x0000000100097882 */ /* 0x000fe20000000000 */
[----:B------:R-:W-:Y:S01]  /*1d600*/  USHF.L.U32 UR10, UR6, UR5, URZ ;  /* 0x00000005060a7299 */ /* 0x000fe2000800063f */
[----:B------:R-:W-:Y:S01]  /*1d610*/  BSSY B0, `(.L_x_43) ;  /* 0x00000ce000007945 */ /* 0x000fe20003800000 */
[----:B------:R-:W-:Y:S01]  /*1d620*/  ULDC UR8, c[0x0][0xc] ;  /* 0x0000030000087ab9 */ /* 0x000fe20000000800 */
[----:B------:R-:W-:Y:S01]  /*1d630*/  USHF.L.U32 UR5, UR9, UR5, URZ ;  /* 0x0000000509057299 */ /* 0x000fe2000800063f */
[----:B------:R-:W-:Y:S01]  /*1d640*/  IMAD.MOV.U32 R12, RZ, RZ, 0x1 ;  /* 0x00000001ff0c7424 */ /* 0x000fe200078e00ff */
[----:B------:R-:W-:Y:S01]  /*1d650*/  ULDC UR4, c[0x0][0x600] ;  /* 0x0001800000047ab9 */ /* 0x000fe20000000800 */
[----:B------:R-:W-:Y:S01]  /*1d660*/  ULDC UR9, c[0x0][0x10] ;  /* 0x0000040000097ab9 */ /* 0x000fe20000000800 */
[----:B------:R-:W-:Y:S01]  /*1d670*/  ULDC UR6, c[0x0][0x14] ;  /* 0x0000050000067ab9 */ /* 0x000fe20000000800 */
[----:B------:R-:W-:Y:S01]  /*1d680*/  UIMAD.WIDE.U32 UR8, UR8, UR9, URZ ;  /* 0x00000009080872a5 */ /* 0x000fe2000f8e003f */
[----:B------:R-:W-:Y:S01]  /*1d690*/  IMAD.MOV.U32 R10, RZ, RZ, RZ ;  /* 0x000000ffff0a7224 */ /* 0x000fe200078e00ff */
[----:B------:R-:W-:-:S02]  /*1d6a0*/  ULOP3.LUT UR21, UR7, 0x2, URZ, 0xfc, !UPT ;  /* 0x0000000207157892 */ /* 0x000fc4000f8efc3f */
[----:B------:R-:W-:Y:S02]  /*1d6b0*/  UIMAD.WIDE.U32 UR22, UR8, UR6, URZ ;  /* 0x00000006081672a5 */ /* 0x000fe4000f8e003f */
[----:B------:R-:W-:Y:S02]  /*1d6c0*/  UIMAD UR13, UR9, UR6, URZ ;  /* 0x00000006090d72a4 */ /* 0x000fe4000f8e023f */
[----:B------:R-:W-:Y:S02]  /*1d6d0*/  UIADD3 UR4, UR4, -0x1, URZ ;  /* 0xffffffff04047890 */ /* 0x000fe4000fffe03f */
[----:B------:R-:W-:Y:S01]  /*1d6e0*/  ULOP3.LUT UR19, URZ, UR10, URZ, 0x33, !UPT ;  /* 0x0000000a3f137292 */ /* 0x000fe2000f8e333f */
[----:B0-----:R-:W-:Y:S01]  /*1d6f0*/  VIADD R0, R0, 0x7f ;  /* 0x0000007f00007836 */ /* 0x001fe20000000000 */
[----:B------:R-:W-:Y:S01]  /*1d700*/  UIADD3 UR13, UR23, UR13, URZ ;  /* 0x0000000d170d7290 */ /* 0x000fe2000fffe03f */
[----:B------:R-:W-:-:S03]  /*1d710*/  ULDC.64 UR24, c[0x0][0x198] ;  /* 0x0000660000187ab9 */ /* 0x000fc60000000a00 */
[----:B------:R-:W-:-:S04]  /*1d720*/  SHF.R.S32.HI R3, RZ, 0x1f, R0 ;  /* 0x0000001fff037819 */ /* 0x000fc80000011400 */
[----:B------:R-:W-:Y:S01]  /*1d730*/  LEA.HI R3, R3, R0, RZ, 0x7 ;  /* 0x0000000003037211 */ /* 0x000fe200078f38ff */
[----:B------:R-:W-:Y:S01]  /*1d740*/  IMAD.MOV.U32 R0, RZ, RZ, 0x1 ;  /* 0x00000001ff007424 */ /* 0x000fe200078e00ff */
[C---:B-1----:R-:W-:Y:S02]  /*1d750*/  LOP3.LUT P2, RZ, R2.reuse, 0x7f, RZ, 0xc0, !PT ;  /* 0x0000007f02ff7812 */ /* 0x042fe4000784c0ff */
[----:B------:R-:W-:Y:S02]  /*1d760*/  SHF.R.S32.HI R9, RZ, 0x7, R3 ;  /* 0x00000007ff097819 */ /* 0x000fe40000011403 */
[----:B------:R-:W-:-:S03]  /*1d770*/  LOP3.LUT P0, RZ, R2, 0x1f, RZ, 0xc0, !PT ;  /* 0x0000001f02ff7812 */ /* 0x000fc6000780c0ff */
[----:B------:R-:W-:Y:S01]  /*1d780*/  VIADD R8, R9, 0x1 ;  /* 0x0000000109087836 */ /* 0x000fe20000000000 */
[----:B------:R-:W-:-:S13]  /*1d790*/  PLOP3.LUT P0, PT, P0, P2, PT, 0x8a, 0x0 ;  /* 0x000000000000781c */ /* 0x000fda0000705172 */
.L_x_55:
[----:B------:R-:W-:-:S03]  /*1d7a0*/  UMOV UR6, 0xffffffff ;  /* 0xffffffff00067882 */ /* 0x000fc60000000000 */
[----:B------:R-:W-:Y:S05]  /*1d7b0*/  BRA.DIV UR6, `(.L_x_44) ;  /* 0x0000000e06a87947 */ /* 0x000fea000b800000 */
[----:B------:R-:W-:-:S13]  /*1d7c0*/  ELECT P1, URZ, PT ;  /* 0x00000000003f782f */ /* 0x000fda0003820000 */
.L_x_65:
[----:B------:R-:W0:Y:S01]  /*1d7d0*/  LDC R2, c[0x0][0x28c] ;  /* 0x0000a300ff027b82 */ /* 0x000e220000000800 */
[----:B------:R-:W-:Y:S01]  /*1d7e0*/  BSSY B1, `(.L_x_45) ;  /* 0x0000038000017945 */ /* 0x000fe20003800000 */
[----:B0-----:R-:W-:-:S13]  /*1d7f0*/  ISETP.LT.OR P1, PT, R2, 0x1, !P1 ;  /* 0x000000010200780c */ /* 0x001fda0004f21670 */
[----:B------:R-:W-:Y:S05]  /*1d800*/  @P1 BRA `(.L_x_46) ;  /* 0x0000000000d41947 */ /* 0x000fea0003800000 */
[----:B------:R-:W-:Y:S02]  /*1d810*/  IMAD R11, R7, 0x70, RZ ;  /* 0x00000070070b7824 */ /* 0x000fe400078e02ff */
[----:B------:R-:W-:Y:S02]  /*1d820*/  IMAD R13, R5, 0x180, RZ ;  /* 0x00000180050d7824 */ /* 0x000fe400078e02ff */
[----:B------:R-:W-:Y:S02]  /*1d830*/  IMAD.MOV.U32 R16, RZ, RZ, RZ ;  /* 0x000000ffff107224 */ /* 0x000fe400078e00ff */
[----:B------:R-:W-:Y:S02]  /*1d840*/  IMAD.MOV.U32 R2, RZ, RZ, R8 ;  /* 0x000000ffff027224 */ /* 0x000fe400078e0008 */
[----:B------:R-:W-:Y:S02]  /*1d850*/  IMAD.MOV.U32 R3, RZ, RZ, R0 ;  /* 0x000000ffff037224 */ /* 0x000fe400078e0000 */
[----:B------:R-:W-:-:S07]  /*1d860*/  IMAD.MOV.U32 R4, RZ, RZ, R10 ;  /* 0x000000ffff047224 */ /* 0x000fce00078e000a */
.L_x_50:
[----:B------:R-:W0:Y:S01]  /*1d870*/  S2R R14, SR_CgaCtaId ;  /* 0x00000000000e7919 */ /* 0x000e220000008800 */
[----:B------:R-:W-:Y:S01]  /*1d880*/  MOV R5, 0x400 ;  /* 0x0000040000057802 */ /* 0x000fe20000000f00 */
[----:B------:R-:W1:Y:S03]  /*1d890*/  @!P2 LDC R7, c[0x0][0x500] ;  /* 0x00014000ff07ab82 */ /* 0x000e660000000800 */
[----:B0-----:R-:W-:Y:S02]  /*1d8a0*/  LEA R15, R14, R5, 0x18 ;  /* 0x000000050e0f7211 */ /* 0x001fe400078ec0ff */
[----:B------:R-:W-:-:S03]  /*1d8b0*/  SHF.L.U32 R5, R3, 0x1f, RZ ;  /* 0x0000001f03057819 */ /* 0x000fc600000006ff */
[----:B------:R-:W-:-:S04]  /*1d8c0*/  IMAD R14, R4, 0x8, R15 ;  /* 0x00000008040e7824 */ /* 0x000fc800078e020f */
[----:B------:R-:W0:Y:S02]  /*1d8d0*/  SYNCS.PHASECHK.TRANS64.TRYWAIT P1, [R14+URZ+0x18], R5 ;  /* 0x000018050e0075a7 */ /* 0x000e24000802017f */
[----:B01----:R-:W-:Y:S05]  /*1d8e0*/  @!P1 BRA `(.L_x_47) ;  /* 0x0000000c007c9947 */ /* 0x003fea0003800000 */
.L_x_66:
[----:B------:R-:W-:Y:S01]  /*1d8f0*/  UPRMT UR6, UR21, 0x9910, URZ ;  /* 0x0000991015067896 */ /* 0x000fe2000800003f */
[----:B------:R1:W-:Y:S03]  /*1d900*/  @!P2 SYNCS.ARRIVE.TRANS64 RZ, [R14+URZ], R7 ;  /* 0x000000070effa9a7 */ /* 0x0003e6000800003f */
[----:B------:R-:W-:-:S06]  /*1d910*/  UISETP.NE.AND UP0, UPT, UR6, 0x2, UPT ;  /* 0x000000020600788c */ /* 0x000fcc000bf05270 */
[----:B------:R-:W-:-:S13]  /*1d920*/  PLOP3.LUT P1, PT, PT, PT, UP0, 0x80, 0x0 ;  /* 0x000000000000781c */ /* 0x000fda0003f2f008 */
[----:B-1----:R-:W-:Y:S05]  /*1d930*/  @P1 BRA `(.L_x_48) ;  /* 0x0000000000041947 */ /* 0x002fea0003800000 */
[----:B------:R-:W-:Y:S01]  /*1d940*/  BPT.TRAP 0x1 ;  /* 0x000000040000795c */ /* 0x000fe20000300000 */
.L_x_48:
[----:B------:R-:W-:Y:S05]  /*1d950*/  @P0 BRA `(.L_x_49) ;  /* 0x0000000000040947 */ /* 0x000fea0003800000 */
[----:B------:R-:W-:Y:S01]  /*1d960*/  BPT.TRAP 0x1 ;  /* 0x000000040000795c */ /* 0x000fe20000300000 */
.L_x_49:
[--C-:B0-----:R-:W-:Y:S01]  /*1d970*/  IMAD R5, R4, 0xc000, R15.reuse ;  /* 0x0000c00004057824 */ /* 0x101fe200078e020f */
[----:B------:R-:W-:Y:S01]  /*1d980*/  R2UR UR9, R14 ;  /* 0x000000000e0972ca */ /* 0x000fe200000e0000 */
[----:B------:R-:W-:Y:S01]  /*1d990*/  IMAD R15, R4, 0x3800, R15 ;  /* 0x00003800040f7824 */ /* 0x000fe200078e020f */
[----:B------:R-:W-:Y:S01]  /*1d9a0*/  UIADD3 UR14, UP0, UR24, 0xf0, URZ ;  /* 0x000000f0180e7890 */ /* 0x000fe2000ff1e03f */
[----:B------:R-:W-:Y:S01]  /*1d9b0*/  VIADD R2, R2, 0xffffffff ;  /* 0xffffffff02027836 */ /* 0x000fe20000000000 */
[----:B------:R-:W-:Y:S01]  /*1d9c0*/  R2UR UR6, R5 ;  /* 0x00000000050672ca */ /* 0x000fe200000e0000 */
[----:B------:R-:W-:Y:S01]  /*1d9d0*/  UIADD3 UR26, UP1, UR24, 0x1f0, URZ ;  /* 0x000001f0181a7890 */ /* 0x000fe2000ff3e03f */
[----:B------:R-:W-:Y:S01]  /*1d9e0*/  R2UR UR8, R15 ;  /* 0x000000000f0872ca */ /* 0x000fe200000e0000 */
[----:B------:R-:W-:Y:S01]  /*1d9f0*/  UIADD3.X UR15, URZ, UR25, URZ, UP0, !UPT ;  /* 0x000000193f0f7290 */ /* 0x000fe200087fe43f */
[----:B------:R-:W-:Y:S01]  /*1da00*/  R2UR UR11, R13 ;  /* 0x000000000d0b72ca */ /* 0x000fe200000e0000 */
[----:B------:R-:W-:Y:S01]  /*1da10*/  VIADD R4, R4, 0x1 ;  /* 0x0000000104047836 */ /* 0x000fe20000000000 */
[----:B------:R-:W-:Y:S01]  /*1da20*/  R2UR UR10, R16 ;  /* 0x00000000100a72ca */ /* 0x000fe200000e0000 */
[----:B------:R-:W-:Y:S01]  /*1da30*/  UIADD3.X UR27, URZ, UR25, URZ, UP1, !UPT ;  /* 0x000000193f1b7290 */ /* 0x000fe20008ffe43f */
[----:B------:R-:W-:Y:S01]  /*1da40*/  R2UR UR12, R6 ;  /* 0x00000000060c72ca */ /* 0x000fe200000e0000 */
[----:B------:R-:W-:Y:S01]  /*1da50*/  UMOV UR16, 0x0 ;  /* 0x0000000000107882 */ /* 0x000fe20000000000 */
[----:B------:R-:W-:Y:S01]  /*1da60*/  R2UR UR20, R11 ;  /* 0x000000000b1472ca */ /* 0x000fe200000e0000 */
[----:B------:R-:W-:Y:S01]  /*1da70*/  UMOV UR17, 0x10000000 ;  /* 0x1000000000117882 */ /* 0x000fe20000000000 */
[----:B------:R-:W-:Y:S01]  /*1da80*/  ISETP.GT.AND P3, PT, R2, 0x1, PT ;  /* 0x000000010200780c */ /* 0x000fe20003f64270 */
[----:B------:R-:W-:Y:S01]  /*1da90*/  UIADD3 UR6, UR6, 0x100, URZ ;  /* 0x0000010006067890 */ /* 0x000fe2000fffe03f */
[----:B------:R-:W-:Y:S01]  /*1daa0*/  ISETP.NE.AND P1, PT, R4, 0x3, PT ;  /* 0x000000030400780c */ /* 0x000fe20003f25270 */
[----:B------:R-:W-:Y:S01]  /*1dab0*/  UIADD3 UR18, UR8, 0x24100, URZ ;  /* 0x0002410008127890 */ /* 0x000fe2000fffe03f */
[----:B------:R-:W-:-:S02]  /*1dac0*/  VIADD R16, R16, 0x80 ;  /* 0x0000008010107836 */ /* 0x000fc40000000000 */
[----:B------:R-:W-:Y:S02]  /*1dad0*/  SEL R14, RZ, 0x1, P1 ;  /* 0x00000001ff0e7807 */ /* 0x000fe40000800000 */
[----:B------:R-:W-:Y:S01]  /*1dae0*/  UMOV UR8, UR6 ;  /* 0x0000000600087c82 */ /* 0x000fe20008000000 */
[----:B------:R-:W-:Y:S01]  /*1daf0*/  SEL R4, R4, RZ, P1 ;  /* 0x000000ff04047207 */ /* 0x000fe20000800000 */
[----:B------:R0:W-:Y:S01]  /*1db00*/  UTMALDG.3D [UR8], [UR14], desc[UR16] ;  /* 0x000010080e0075b4 */ /* 0x0001e20008011000 */
[----:B------:R-:W-:Y:S01]  /*1db10*/  LOP3.LUT R3, R3, R14, RZ, 0x3c, !PT ;  /* 0x0000000e03037212 */ /* 0x000fe200078e3cff */
[----:B0-----:R-:W-:Y:S01]  /*1db20*/  UMOV UR8, UR18 ;  /* 0x0000001200087c82 */ /* 0x001fe20008000000 */
[----:B------:R-:W-:Y:S02]  /*1db30*/  UMOV UR11, UR20 ;  /* 0x00000014000b7c82 */ /* 0x000fe40008000000 */
[----:B------:R0:W-:Y:S02]  /*1db40*/  UTMALDG.3D [UR8], [UR26], desc[UR16] ;  /* 0x000010081a0075b4 */ /* 0x0001e40008011000 */
[----:B0-----:R-:W-:Y:S05]  /*1db50*/  @P3 BRA `(.L_x_50) ;  /* 0xfffffffc00443947 */ /* 0x001fea000383ffff */
.L_x_46:
[----:B------:R-:W-:Y:S05]  /*1db60*/  BSYNC B1 ;  /* 0x0000000000017941 */ /* 0x000fea0003800000 */
.L_x_45:
[----:B------:R-:W2:Y:S01]  /*1db70*/  LDL.LU R17, [R1+0x1e0] ;  /* 0x0001e00001117983 */ /* 0x000ea20000300800 */
[----:B------:R-:W-:Y:S01]  /*1db80*/  LOP3.LUT P3, RZ, R12, 0xff, RZ, 0xc0, !PT ;  /* 0x000000ff0cff7812 */ /* 0x000fe2000786c0ff */
[C---:B------:R-:W-:Y:S01]  /*1db90*/  IMAD.IADD R10, R9.reuse, 0x1, R10 ;  /* 0x00000001090a7824 */ /* 0x040fe200078e020a */
[----:B------:R-:W-:Y:S01]  /*1dba0*/  ULDC.64 UR8, c[0x0][0x650] ;  /* 0x0001940000087ab9 */ /* 0x000fe20000000a00 */
[----:B------:R-:W3:Y:S01]  /*1dbb0*/  LDL.LU R14, [R1+0x1e4] ;  /* 0x0001e400010e7983 */ /* 0x000ee20000300800 */
[----:B------:R-:W-:Y:S01]  /*1dbc0*/  BSSY B1, `(.L_x_51) ;  /* 0x0000070000017945 */ /* 0x000fe20003800000 */
[----:B------:R-:W-:Y:S01]  /*1dbd0*/  IMAD.MOV.U32 R7, RZ, RZ, -0x1 ;  /* 0xffffffffff077424 */ /* 0x000fe200078e00ff */
[----:B------:R-:W-:Y:S01]  /*1dbe0*/  ISETP.GT.U32.AND P1, PT, R10, 0x2, PT ;  /* 0x000000020a00780c */ /* 0x000fe20003f24070 */
[----:B------:R-:W-:Y:S01]  /*1dbf0*/  IMAD.MOV.U32 R6, RZ, RZ, -0x1 ;  /* 0xffffffffff067424 */ /* 0x000fe200078e00ff */
[----:B------:R-:W-:Y:S02]  /*1dc00*/  PRMT R12, RZ, 0x7610, R12 ;  /* 0x00007610ff0c7816 */ /* 0x000fe4000000000c */
[----:B------:R-:W-:-:S03]  /*1dc10*/  ISETP.LT.U32.AND P1, PT, R9, 0x3, P1 ;  /* 0x000000030900780c */ /* 0x000fc60000f21070 */
[----:B------:R-:W0:Y:S01]  /*1dc20*/  @P3 S2R R3, SR_CgaCtaId ;  /* 0x0000000000033919 */ /* 0x000e220000008800 */
[----:B------:R-:W-:-:S04]  /*1dc30*/  @P3 MOV R2, 0x400 ;  /* 0x0000040000023802 */ /* 0x000fc80000000f00 */
[----:B0-----:R-:W-:Y:S01]  /*1dc40*/  @P3 LEA R4, R3, R2, 0x18 ;  /* 0x0000000203043211 */ /* 0x001fe200078ec0ff */
[----:B------:R-:W-:-:S03]  /*1dc50*/  IMAD.WIDE.U32 R2, R10, -0x55555555, RZ ;  /* 0xaaaaaaab0a027825 */ /* 0x000fc600078e00ff */
[----:B------:R0:W-:Y:S01]  /*1dc60*/  @P3 SYNCS.ARRIVE.TRANS64.A1T0 RZ, [R4+URZ+0x48], RZ ;  /* 0x000048ff04ff39a7 */ /* 0x0001e2000810003f */
[----:B------:R-:W-:Y:S02]  /*1dc70*/  ISETP.GE.U32.AND P3, PT, R9, 0x3, PT ;  /* 0x000000030900780c */ /* 0x000fe40003f66070 */
[----:B------:R-:W-:Y:S02]  /*1dc80*/  SHF.R.U32.HI R5, RZ, 0x1, R3 ;  /* 0x00000001ff057819 */ /* 0x000fe40000011603 */
[----:B------:R-:W-:Y:S02]  /*1dc90*/  SEL R3, RZ, 0x1, !P1 ;  /* 0x00000001ff037807 */ /* 0x000fe40004800000 */
[----:B------:R-:W-:Y:S01]  /*1dca0*/  PRMT R2, RZ, 0x7610, R2 ;  /* 0x00007610ff027816 */ /* 0x000fe20000000002 */
[----:B------:R-:W-:Y:S01]  /*1dcb0*/  IMAD R10, R5, -0x3, R10 ;  /* 0xfffffffd050a7824 */ /* 0x000fe200078e020a */
[----:B------:R-:W-:-:S05]  /*1dcc0*/  LOP3.LUT R0, R0, R3, RZ, 0x3c, !PT ;  /* 0x0000000300007212 */ /* 0x000fca00078e3cff */
[----:B------:R-:W-:Y:S01]  /*1dcd0*/  @P3 LOP3.LUT R0, R0, 0x1, R5, 0x78, !PT ;  /* 0x0000000100003812 */ /* 0x000fe200078e7805 */
[----:B------:R-:W-:Y:S01]  /*1dce0*/  IMAD.MOV.U32 R5, RZ, RZ, -0x1 ;  /* 0xffffffffff057424 */ /* 0x000fe200078e00ff */
[----:B---3--:R-:W-:-:S04]  /*1dcf0*/  IADD3 R14, P4, R14, UR22, RZ ;  /* 0x000000160e0e7c10 */ /* 0x008fc8000ff9e0ff */
[----:B--2---:R-:W-:Y:S01]  /*1dd00*/  IADD3.X R17, R17, UR13, RZ, P4, !PT ;  /* 0x0000000d11117c10 */ /* 0x004fe2000a7fe4ff */
[----:B------:R0:W-:Y:S01]  /*1dd10*/  STL [R1+0x1e4], R14 ;  /* 0x0001e40e01007387 */ /* 0x0001e20000100800 */
[----:B------:R-:W-:-:S03]  /*1dd20*/  ISETP.GE.U32.AND P1, PT, R14, UR8, PT ;  /* 0x000000080e007c0c */ /* 0x000fc6000bf26070 */
[----:B------:R0:W-:Y:S01]  /*1dd30*/  STL [R1+0x1e0], R17 ;  /* 0x0001e01101007387 */ /* 0x0001e20000100800 */
[----:B------:R-:W-:-:S13]  /*1dd40*/  ISETP.GE.U32.AND.EX P1, PT, R17, UR9, PT, P1 ;  /* 0x0000000911007c0c */ /* 0x000fda000bf26110 */
[----:B0-----:R-:W-:Y:S05]  /*1dd50*/  @P1 BRA `(.L_x_52) ;  /* 0x0000000400581947 */ /* 0x001fea0003800000 */
[----:B------:R-:W-:Y:S01]  /*1dd60*/  ULDC.64 UR8, c[0x0][0x628] ;  /* 0x00018a0000087ab9 */ /* 0x000fe20000000a00 */
[----:B------:R-:W0:Y:S01]  /*1dd70*/  S2R R13, SR_CTAID.X ;  /* 0x00000000000d7919 */ /* 0x000e220000002500 */
[----:B------:R-:W-:Y:S01]  /*1dd80*/  ISETP.NE.U32.AND P1, PT, RZ, UR8, PT ;  /* 0x00000008ff007c0c */ /* 0x000fe2000bf25070 */
[----:B------:R-:W-:Y:S01]  /*1dd90*/  ULDC UR10, c[0x0][0x630] ;  /* 0x00018c00000a7ab9 */ /* 0x000fe20000000800 */
[----:B------:R-:W-:Y:S01]  /*1dda0*/  IMAD.MOV.U32 R2, RZ, RZ, R14 ;  /* 0x000000ffff027224 */ /* 0x000fe200078e000e */
[----:B------:R-:W1:Y:S01]  /*1ddb0*/  S2R R11, SR_CTAID.Y ;  /* 0x00000000000b7919 */ /* 0x000e620000002600 */
[----:B------:R-:W-:Y:S01]  /*1ddc0*/  ISETP.NE.AND.EX P1, PT, RZ, UR9, PT, P1 ;  /* 0x00000009ff007c0c */ /* 0x000fe2000bf25310 */
[----:B------:R-:W-:-:S12]  /*1ddd0*/  IMAD.MOV.U32 R3, RZ, RZ, R17 ;  /* 0x000000ffff037224 */ /* 0x000fd800078e0011 */
[----:B------:R-:W-:Y:S05]  /*1dde0*/  @!P1 BRA `(.L_x_53) ;  /* 0x0000000000289947 */ /* 0x000fea0003800000 */
[----:B------:R-:W-:Y:S02]  /*1ddf0*/  ULDC UR6, c[0x0][0x634] ;  /* 0x00018d0000067ab9 */ /* 0x000fe40000000800 */
[----:B------:R-:W-:-:S05]  /*1de00*/  IADD3 R7, P1, R14, UR6, RZ ;  /* 0x000000060e077c10 */ /* 0x000fca000ff3e0ff */
[----:B------:R-:W-:-:S04]  /*1de10*/  IMAD.X R15, RZ, RZ, R17, P1 ;  /* 0x000000ffff0f7224 */ /* 0x000fc800008e0611 */
[----:B------:R-:W-:-:S04]  /*1de20*/  IMAD.WIDE.U32 R4, R15, UR8, RZ ;  /* 0x000000080f047c25 */ /* 0x000fc8000f8e00ff */
[----:B------:R-:W-:-:S04]  /*1de30*/  IMAD.WIDE.U32 R4, P1, R7, UR9, R4 ;  /* 0x0000000907047c25 */ /* 0x000fc8000f820004 */
[----:B------:R-:W-:-:S04]  /*1de40*/  IMAD.WIDE.U32 R6, R7, UR8, RZ ;  /* 0x0000000807067c25 */ /* 0x000fc8000f8e00ff */
[----:B------:R-:W-:Y:S01]  /*1de50*/  IMAD.X R3, RZ, RZ, RZ, P1 ;  /* 0x000000ffff037224 */ /* 0x000fe200008e06ff */
[----:B------:R-:W-:Y:S01]  /*1de60*/  IADD3 RZ, P1, R7, R4, RZ ;  /* 0x0000000407ff7210 */ /* 0x000fe20007f3e0ff */
[----:B------:R-:W-:-:S04]  /*1de70*/  IMAD.MOV.U32 R2, RZ, RZ, R5 ;  /* 0x000000ffff027224 */ /* 0x000fc800078e0005 */
[----:B------:R-:W-:-:S08]  /*1de80*/  IMAD.WIDE.U32.X R2, R15, UR9, R2, P1 ;  /* 0x000000090f027c25 */ /* 0x000fd000088e0402 */
.L_x_53:
[--C-:B------:R-:W-:Y:S01]  /*1de90*/  SHF.R.U64 R6, R2, UR10, R3.reuse ;  /* 0x0000000a02067c19 */ /* 0x100fe20008001203 */
[----:B------:R-:W-:Y:S01]  /*1dea0*/  ULDC.64 UR8, c[0x0][0x620] ;  /* 0x0001880000087ab9 */ /* 0x000fe20000000a00 */
[----:B------:R-:W-:Y:S01]  /*1deb0*/  SHF.R.U32.HI R2, RZ, UR10, R3 ;  /* 0x0000000aff027c19 */ /* 0x000fe20008011603 */
[----:B------:R-:W-:Y:S01]  /*1dec0*/  IMAD.MOV.U32 R3, RZ, RZ, R17 ;  /* 0x000000ffff037224 */ /* 0x000fe200078e0011 */
[----:B------:R-:W-:Y:S01]  /*1ded0*/  IADD3 R5, P1, RZ, -R6, RZ ;  /* 0x80000006ff057210 */ /* 0x000fe20007f3e0ff */
[----:B------:R-:W-:Y:S01]  /*1dee0*/  ULDC UR6, c[0x0][0x150] ;  /* 0x0000540000067ab9 */ /* 0x000fe20000000800 */
[----:B0-----:R-:W-:Y:S01]  /*1def0*/  I2FP.F32.U32 R7, R13 ;  /* 0x0000000d00077245 */ /* 0x001fe20000201000 */
[----:B------:R-:W0:Y:S01]  /*1df00*/  LDC R18, c[0x0][0x144] ;  /* 0x00005100ff127b82 */ /* 0x000e220000000800 */
[----:B------:R-:W-:Y:S01]  /*1df10*/  ULDC.64 UR10, c[0x0][0x640] ;  /* 0x00019000000a7ab9 */ /* 0x000fe20000000a00 */
[----:B------:R-:W-:Y:S01]  /*1df20*/  IMAD.X R2, RZ, RZ, ~R2, P1 ;  /* 0x000000ffff027224 */ /* 0x000fe200008e0e02 */
[----:B------:R-:W-:-:S03]  /*1df30*/  ISETP.NE.U32.AND P1, PT, RZ, UR10, PT ;  /* 0x0000000aff007c0c */ /* 0x000fc6000bf25070 */
[----:B------:R-:W-:Y:S01]  /*1df40*/  IMAD R4, R2, UR8, RZ ;  /* 0x0000000802047c24 */ /* 0x000fe2000f8e02ff */
[----:B------:R-:W-:Y:S01]  /*1df50*/  ISETP.NE.AND.EX P1, PT, RZ, UR11, PT, P1 ;  /* 0x0000000bff007c0c */ /* 0x000fe2000bf25310 */
[----:B------:R-:W-:Y:S01]  /*1df60*/  IMAD.MOV.U32 R2, RZ, RZ, R14 ;  /* 0x000000ffff027224 */ /* 0x000fe200078e000e */
[----:B------:R-:W2:Y:S03]  /*1df70*/  LDC R16, c[0x0][0x148] ;  /* 0x00005200ff107b82 */ /* 0x000ea60000000800 */
[----:B------:R-:W-:Y:S01]  /*1df80*/  IMAD.WIDE.U32 R2, R5, UR8, R2 ;  /* 0x0000000805027c25 */ /* 0x000fe2000f8e0002 */
[----:B------:R-:W-:-:S03]  /*1df90*/  ULDC UR8, c[0x0][0x154] ;  /* 0x0000550000087ab9 */ /* 0x000fc60000000800 */
[----:B------:R-:W-:Y:S02]  /*1dfa0*/  IMAD R5, R5, UR9, R4 ;  /* 0x0000000905057c24 */ /* 0x000fe4000f8e0204 */
[----:B------:R-:W-:Y:S01]  /*1dfb0*/  FMUL R4, R7, UR6 ;  /* 0x0000000607047c20 */ /* 0x000fe20008400000 */
[----:B------:R-:W-:Y:S01]  /*1dfc0*/  ULDC UR6, c[0x0][0x618] ;  /* 0x0001860000067ab9 */ /* 0x000fe20000000800 */
[----:B------:R-:W-:Y:S01]  /*1dfd0*/  ULDC UR9, c[0x0][0x608] ;  /* 0x0001820000097ab9 */ /* 0x000fe20000000800 */
[----:B------:R-:W-:-:S03]  /*1dfe0*/  IMAD.IADD R3, R3, 0x1, R5 ;  /* 0x0000000103037824 */ /* 0x000fc600078e0205 */
[----:B------:R-:W3:Y:S02]  /*1dff0*/  F2I.U32.TRUNC.NTZ R4, R4 ;  /* 0x0000000400047305 */ /* 0x000ee4000020f000 */
[----:B------:R-:W-:Y:S02]  /*1e000*/  SHF.R.U64 R7, R2, UR6, R3 ;  /* 0x0000000602077c19 */ /* 0x000fe40008001203 */
[----:B-1----:R-:W-:-:S05]  /*1e010*/  I2FP.F32.U32 R2, R11 ;  /* 0x0000000b00027245 */ /* 0x002fca0000201000 */
[----:B------:R-:W-:Y:S01]  /*1e020*/  FMUL R5, R2, UR8 ;  /* 0x0000000802057c20 */ /* 0x000fe20008400000 */
[----:B------:R-:W-:Y:S01]  /*1e030*/  SHF.R.U32.HI R2, RZ, UR6, R3 ;  /* 0x00000006ff027c19 */ /* 0x000fe20008011603 */
[----:B------:R-:W-:Y:S02]  /*1e040*/  ULDC UR6, c[0x0][0x658] ;  /* 0x0001960000067ab9 */ /* 0x000fe40000000800 */
[----:B------:R1:W4:Y:S01]  /*1e050*/  F2I.U32.TRUNC.NTZ R19, R5 ;  /* 0x0000000500137305 */ /* 0x000322000020f000 */
[----:B------:R-:W-:Y:S01]  /*1e060*/  SHF.R.U64 R15, R7, UR9, R2 ;  /* 0x00000009070f7c19 */ /* 0x000fe20008001202 */
[----:B---3--:R-:W-:Y:S01]  /*1e070*/  IMAD.MOV R4, RZ, RZ, -R4 ;  /* 0x000000ffff047224 */ /* 0x008fe200078e0a04 */
[----:B------:R-:W-:-:S03]  /*1e080*/  SHF.R.U32.HI R2, RZ, UR9, R2 ;  /* 0x00000009ff027c19 */ /* 0x000fc60008011602 */
[----:B0-----:R-:W-:Y:S01]  /*1e090*/  IMAD R13, R18, R4, R13 ;  /* 0x00000004120d7224 */ /* 0x001fe200078e020d */
[--C-:B------:R-:W-:Y:S02]  /*1e0a0*/  SHF.R.U64 R14, R15, UR6, R2.reuse ;  /* 0x000000060f0e7c19 */ /* 0x100fe40008001202 */
[----:B------:R-:W-:-:S03]  /*1e0b0*/  SHF.R.U32.HI R17, RZ, UR6, R2 ;  /* 0x00000006ff117c19 */ /* 0x000fc60008011602 */
[----:B------:R-:W-:Y:S02]  /*1e0c0*/  IMAD.MOV.U32 R2, RZ, RZ, R14 ;  /* 0x000000ffff027224 */ /* 0x000fe400078e000e */
[----:B------:R-:W-:Y:S01]  /*1e0d0*/  IMAD.MOV.U32 R3, RZ, RZ, R17 ;  /* 0x000000ffff037224 */ /* 0x000fe200078e0011 */
[----:B-12-4-:R-:W-:Y:S06]  /*1e0e0*/  @!P1 BRA `(.L_x_54) ;  /* 0x0000000000289947 */ /* 0x016fec0003800000 */
[----:B------:R-:W-:Y:S02]  /*1e0f0*/  ULDC UR6, c[0x0][0x64c] ;  /* 0x0001930000067ab9 */ /* 0x000fe40000000800 */
[----:B------:R-:W-:-:S05]  /*1e100*/  IADD3 R3, P1, R14, UR6, RZ ;  /* 0x000000060e037c10 */ /* 0x000fca000ff3e0ff */
[----:B------:R-:W-:-:S04]  /*1e110*/  IMAD.X R17, RZ, RZ, R17, P1 ;  /* 0x000000ffff117224 */ /* 0x000fc800008e0611 */
[----:B------:R-:W-:-:S04]  /*1e120*/  IMAD.WIDE.U32 R4, R17, UR10, RZ ;  /* 0x0000000a11047c25 */ /* 0x000fc8000f8e00ff */
[----:B------:R-:W-:-:S04]  /*1e130*/  IMAD.WIDE.U32 R4, P1, R3, UR11, R4 ;  /* 0x0000000b03047c25 */ /* 0x000fc8000f820004 */
[----:B------:R-:W-:-:S04]  /*1e140*/  IMAD.WIDE.U32 R2, R3, UR10, RZ ;  /* 0x0000000a03027c25 */ /* 0x000fc8000f8e00ff */
[----:B------:R-:W-:Y:S01]  /*1e150*/  IMAD.MOV.U32 R2, RZ, RZ, R5 ;  /* 0x000000ffff027224 */ /* 0x000fe200078e0005 */
[----:B------:R-:W-:Y:S01]  /*1e160*/  IADD3 RZ, P3, R3, R4, RZ ;  /* 0x0000000403ff7210 */ /* 0x000fe20007f7e0ff */
[----:B------:R-:W-:-:S04]  /*1e170*/  IMAD.X R3, RZ, RZ, RZ, P1 ;  /* 0x000000ffff037224 */ /* 0x000fc800008e06ff */
[----:B------:R-:W-:-:S08]  /*1e180*/  IMAD.WIDE.U32.X R2, R17, UR11, R2, P3 ;  /* 0x0000000b11027c25 */ /* 0x000fd000098e0402 */
.L_x_54:
[----:B------:R-:W0:Y:S01]  /*1e190*/  LDC R4, c[0x0][0x65c] ;  /* 0x00019700ff047b82 */ /* 0x000e220000000800 */
[----:B------:R-:W-:Y:S01]  /*1e1a0*/  ULDC UR6, c[0x0][0x648] ;  /* 0x0001920000067ab9 */ /* 0x000fe20000000800 */
[----:B------:R-:W-:Y:S01]  /*1e1b0*/  LOP3.LUT R15, R15, UR19, RZ, 0xc0, !PT ;  /* 0x000000130f0f7c12 */ /* 0x000fe2000f8ec0ff */
[----:B------:R-:W-:Y:S01]  /*1e1c0*/  IMAD.MOV R19, RZ, RZ, -R19 ;  /* 0x000000ffff137224 */ /* 0x000fe200078e0a13 */
[----:B------:R-:W-:Y:S01]  /*1e1d0*/  SHF.R.U64 R2, R2, UR6, R3 ;  /* 0x0000000602027c19 */ /* 0x000fe20008001203 */
[----:B------:R-:W-:Y:S01]  /*1e1e0*/  ULDC UR6, c[0x0][0x638] ;  /* 0x00018e0000067ab9 */ /* 0x000fe20000000800 */
[----:B------:R-:W-:Y:S01]  /*1e1f0*/  LOP3.LUT R7, R7, UR4, RZ, 0xc0, !PT ;  /* 0x0000000407077c12 */ /* 0x000fe2000f8ec0ff */
[----:B------:R-:W-:Y:S02]  /*1e200*/  ULDC UR8, c[0x0][0x610] ;  /* 0x0001840000087ab9 */ /* 0x000fe40000000800 */
[----:B------:R-:W-:Y:S02]  /*1e210*/  IMAD.MOV R3, RZ, RZ, -R2 ;  /* 0x000000ffff037224 */ /* 0x000fe400078e0a02 */
[----:B------:R-:W-:-:S02]  /*1e220*/  IMAD R2, R2, UR5, R15 ;  /* 0x0000000502027c24 */ /* 0x000fc4000f8e020f */
[----:B------:R-:W-:Y:S01]  /*1e230*/  IMAD R14, R3, UR6, R14 ;  /* 0x00000006030e7c24 */ /* 0x000fe2000f8e020e */
[----:B------:R-:W-:-:S03]  /*1e240*/  ULDC UR6, c[0x0][0x600] ;  /* 0x0001800000067ab9 */ /* 0x000fc60000000800 */
[----:B------:R-:W-:Y:S01]  /*1e250*/  IMAD R14, R14, UR6, R7 ;  /* 0x000000060e0e7c24 */ /* 0x000fe2000f8e0207 */
[----:B0-----:R-:W-:-:S13]  /*1e260*/  ISETP.NE.AND P1, PT, R4, 0x1, PT ;  /* 0x000000010400780c */ /* 0x001fda0003f25270 */
[----:B------:R-:W-:-:S04]  /*1e270*/  @P1 IMAD R13, R16, R19, R11 ;  /* 0x00000013100d1224 */ /* 0x000fc800078e020b */
[----:B------:R-:W-:Y:S02]  /*1e280*/  IMAD R13, R2, UR8, R13 ;  /* 0x00000008020d7c24 */ /* 0x000fe4000f8e020d */
[----:B------:R-:W-:-:S03]  /*1e290*/  IMAD.MOV.U32 R2, RZ, RZ, 0x1 ;  /* 0x00000001ff027424 */ /* 0x000fc600078e00ff */
[----:B------:R-:W-:Y:S02]  /*1e2a0*/  SEL R7, R14, R13, !P1 ;  /* 0x0000000d0e077207 */ /* 0x000fe40004800000 */
[----:B------:R-:W-:-:S07]  /*1e2b0*/  SEL R5, R13, R14, !P1 ;  /* 0x0000000e0d057207 */ /* 0x000fce0004800000 */
.L_x_52:
[----:B------:R-:W-:Y:S05]  /*1e2c0*/  BSYNC B1 ;  /* 0x0000000000017941 */ /* 0x000fea0003800000 */
.L_x_51:
[----:B------:R-:W-:-:S13]  /*1e2d0*/  LOP3.LUT P1, RZ, R2, 0xff, RZ, 0xc0, !PT ;  /* 0x000000ff02ff7812 */ /* 0x000fda000782c0ff */
[----:B------:R-:W-:Y:S05]  /*1e2e0*/  @P1 BRA `(.L_x_55) ;  /* 0xfffffff4002c1947 */ /* 0x000fea000383ffff */
[----:B------:R-:W-:Y:S05]  /*1e2f0*/  BSYNC B0 ;  /* 0x0000000000007941 */ /* 0x000fea0003800000 */
.L_x_43:
[----:B------:R-:W-:-:S03]  /*1e300*/  UMOV UR6, 0xffffffff ;  /* 0xffffffff00067882 */ /* 0x000fc60000000000 */
[----:B------:R-:W-:Y:S05]  /*1e310*/  BRA.DIV UR6, `(.L_x_56) ;  /* 0x0000000606047947 */ /* 0x000fea000b800000 */
[----:B------:R-:W-:-:S13]  /*1e320*/  ELECT P0, URZ, PT ;  /* 0x00000000003f782f */ /* 0x000fda0003800000 */
.L_x_69:
[----:B------:R-:W-:Y:S04]  /*1e330*/  BSSY B0, `(.L_x_57) ;  /* 0x0000023000007945 */ /* 0x000fe80003800000 */
[----:B------:R-:W-:Y:S05]  /*1e340*/  @!P0 BRA `(.L_x_58) ;  /* 0x0000000000848947 */ /* 0x000fea0003800000 */
[----:B------:R-:W-:-:S04]  /*1e350*/  ULOP3.LUT UR6, UR7, 0x2, URZ, 0xfc, !UPT ;  /* 0x0000000207067892 */ /* 0x000fc8000f8efc3f */
[----:B------:R-:W-:-:S06]  /*1e360*/  UISETP.NE.AND UP0, UPT, UR6, 0x3, UPT ;  /* 0x000000030600788c */ /* 0x000fcc000bf05270 */
[----:B------:R-:W-:-:S13]  /*1e370*/  PLOP3.LUT P0, PT, PT, PT, UP0, 0x80, 0x0 ;  /* 0x000000000000781c */ /* 0x000fda0003f0f008 */
[----:B------:R-:W-:Y:S05]  /*1e380*/  @!P0 BRA `(.L_x_59) ;  /* 0x0000000000048947 */ /* 0x000fea0003800000 */
[----:B------:R-:W-:Y:S01]  /*1e390*/  BPT.TRAP 0x1 ;  /* 0x000000040000795c */ /* 0x000fe20000300000 */
.L_x_59:
[----:B------:R-:W0:Y:S01]  /*1e3a0*/  S2R R3, SR_CgaCtaId ;  /* 0x0000000000037919 */ /* 0x000e220000008800 */
[----:B------:R-:W-:-:S04]  /*1e3b0*/  MOV R2, 0x400 ;  /* 0x0000040000027802 */ /* 0x000fc80000000f00 */
[----:B0-----:R-:W-:Y:S02]  /*1e3c0*/  LEA R3, R3, R2, 0x18 ;  /* 0x0000000203037211 */ /* 0x001fe400078ec0ff */
[----:B------:R-:W-:-:S03]  /*1e3d0*/  SHF.L.U32 R2, R0, 0x1f, RZ ;  /* 0x0000001f00027819 */ /* 0x000fc600000006ff */
[----:B------:R-:W-:-:S04]  /*1e3e0*/  VIADD R3, R3, 0x18 ;  /* 0x0000001803037836 */ /* 0x000fc80000000000 */
[C---:B------:R-:W-:Y:S02]  /*1e3f0*/  IMAD R7, R10.reuse, 0x8, R3 ;  /* 0x000000080a077824 */ /* 0x040fe400078e0203 */
[----:B------:R-:W-:Y:S02]  /*1e400*/  VIADD R10, R10, 0x1 ;  /* 0x000000010a0a7836 */ /* 0x000fe40000000000 */
[----:B------:R-:W0:Y:S03]  /*1e410*/  SYNCS.PHASECHK.TRANS64.TRYWAIT P0, [R7+URZ], R2 ;  /* 0x00000002070075a7 */ /* 0x000e26000800017f */
[----:B------:R-:W-:-:S04]  /*1e420*/  ISETP.NE.AND P1, PT, R10, 0x3, PT ;  /* 0x000000030a00780c */ /* 0x000fc80003f25270 */
[----:B------:R-:W-:Y:S02]  /*1e430*/  SEL R5, RZ, 0x1, P1 ;  /* 0x00000001ff057807 */ /* 0x000fe40000800000 */
[----:B------:R-:W-:Y:S02]  /*1e440*/  SEL R10, R10, RZ, P1 ;  /* 0x000000ff0a0a7207 */ /* 0x000fe40000800000 */
[----:B------:R-:W-:-:S03]  /*1e450*/  LOP3.LUT R5, R0, R5, RZ, 0x3c, !PT ;  /* 0x0000000500057212 */ /* 0x000fc600078e3cff */
[----:B------:R-:W-:Y:S01]  /*1e460*/  IMAD R9, R10, 0x8, R3 ;  /* 0x000000080a097824 */ /* 0x000fe200078e0203 */
[----:B------:R-:W-:Y:S01]  /*1e470*/  SHF.L.U32 R4, R5, 0x1f, RZ ;  /* 0x0000001f05047819 */ /* 0x000fe200000006ff */
[----:B0-----:R-:W-:Y:S06]  /*1e480*/  @!P0 BRA `(.L_x_60) ;  /* 0x0000000000cc8947 */ /* 0x001fec0003800000 */
.L_x_70:
[----:B------:R-:W1:Y:S01]  /*1e490*/  SYNCS.PHASECHK.TRANS64.TRYWAIT P0, [R9+URZ], R4 ;  /* 0x00000004090075a7 */ /* 0x000e62000800017f */
[----:B------:R-:W-:-:S05]  /*1e4a0*/  VIADD R0, R10, 0x1 ;  /* 0x000000010a007836 */ /* 0x000fca0000000000 */
[----:B------:R-:W-:-:S04]  /*1e4b0*/  ISETP.NE.AND P1, PT, R0, 0x3, PT ;  /* 0x000000030000780c */ /* 0x000fc80003f25270 */
[----:B0-----:R-:W-:Y:S02]  /*1e4c0*/  SEL R2, RZ, 0x1, P1 ;  /* 0x00000001ff027807 */ /* 0x001fe40000800000 */
[----:B------:R-:W-:Y:S02]  /*1e4d0*/  SEL R0, R0, RZ, P1 ;  /* 0x000000ff00007207 */ /* 0x000fe40000800000 */
[----:B------:R-:W-:Y:S01]  /*1e4e0*/  LOP3.LUT R2, R5, R2, RZ, 0x3c, !PT ;  /* 0x0000000205027212 */ /* 0x000fe200078e3cff */
[----:B-1----:R-:W-:Y:S06]  /*1e4f0*/  @!P0 BRA `(.L_x_61) ;  /* 0x0000000000c48947 */ /* 0x002fec0003800000 */
.L_x_71:
[----:B------:R-:W-:Y:S01]  /*1e500*/  IMAD R3, R0, 0x8, R3 ;  /* 0x0000000800037824 */ /* 0x000fe200078e0203 */
[----:B------:R-:W-:-:S07]  /*1e510*/  SHF.L.U32 R0, R2, 0x1f, RZ ;  /* 0x0000001f02007819 */ /* 0x000fce00000006ff */
.L_x_62:
[----:B-1----:R1:W2:Y:S02]  /*1e520*/  SYNCS.PHASECHK.TRANS64.TRYWAIT P0, [R3+URZ], R0 ;  /* 0x00000000030075a7 */ /* 0x0022a4000800017f */
[----:B--2---:R-:W-:Y:S05]  /*1e530*/  @!P0 NANOSLEEP.SYNCS 0x989680 ;  /* 0x009896800000895d */ /* 0x004fea0003900000 */
[----:B------:R-:W2:Y:S02]  /*1e540*/  @!P0 SYNCS.PHASECHK.TRANS64 P0, [R3+URZ], R0 ;  /* 0x00000000030085a7 */ /* 0x000ea4000800007f */
[----:B--2---:R-:W-:Y:S05]  /*1e550*/  @!P0 BRA `(.L_x_62) ;  /* 0xfffffffc00f08947 */ /* 0x004fea000383ffff */
.L_x_58:
[----:B------:R-:W-:Y:S05]  /*1e560*/  BSYNC B0 ;  /* 0x0000000000007941 */ /* 0x000fea0003800000 */
.L_x_57:
[----:B------:R-:W-:Y:S05]  /*1e570*/  EXIT ;  /* 0x000000000000794d */ /* 0x000fea0003800000 */
.L_x_17:
[----:B-1----:R-:W-:-:S04]  /*1e580*/  IMAD.U32 R9, RZ, RZ, UR12 ;  /* 0x0000000cff097e24 */ /* 0x002fc8000f8e00ff */
[----:B------:R1:W4:Y:S03]  /*1e590*/  SYNCS.PHASECHK.TRANS64.TRYWAIT P0, [R9+URZ], R8 ;  /* 0x00000008090075a7 */ /* 0x000326000800017f */
[----:B----4-:R-:W-:Y:S05]  /*1e5a0*/  @!P0 NANOSLEEP.SYNCS 0x989680 ;  /* 0x009896800000895d */ /* 0x010fea0003900000 */
[----:B------:R-:W4:Y:S02]  /*1e5b0*/  @!P0 SYNCS.PHASECHK.TRANS64 P0, [R9+URZ], R8 ;  /* 0x00000008090085a7 */ /* 0x000f24000800007f */
[----:B----4-:R-:W-:Y:S05]  /*1e5c0*/  @!P0 BRA `(.L_x_17) ;  /* 0xfffffffc00ec8947 */ /* 0x010fea000383ffff */
[----:B------:R-:W-:Y:S05]  /*1e5d0*/  BRA `(.L_x_16) ;  /* 0xfffffe3800d47947 */ /* 0x000fea000383ffff */
.L_x_23:
[----:B-----5:R1:W-:Y:S02]  /*1e5e0*/  STL [R1+0x1e8], R0 ;  /* 0x0001e80001007387 */ /* 0x0203e40000100800 */
[----:B-1----:R-:W-:-:S04]  /*1e5f0*/  IMAD.U32 R0, RZ, RZ, UR14 ;  /* 0x0000000eff007e24 */ /* 0x002fc8000f8e00ff */
[----:B------:R1:W0:Y:S03]  /*1e600*/  SYNCS.PHASECHK.TRANS64.TRYWAIT P0, [R0+URZ], R226 ;  /* 0x000000e2000075a7 */ /* 0x000226000800017f */
[----:B0-----:R-:W-:Y:S05]  /*1e610*/  @!P0 NANOSLEEP.SYNCS 0x989680 ;  /* 0x009896800000895d */ /* 0x001fea0003900000 */
[----:B------:R1:W0:Y:S02]  /*1e620*/  @!P0 SYNCS.PHASECHK.TRANS64 P0, [R0+URZ], R226 ;  /* 0x000000e2000085a7 */ /* 0x000224000800007f */
[----:B-1----:R1:W5:Y:S02]  /*1e630*/  LDL.LU R0, [R1+0x1e8] ;  /* 0x0001e80001007983 */ /* 0x0023640000300800 */
[----:B01----:R-:W-:Y:S05]  /*1e640*/  @!P0 BRA `(.L_x_23) ;  /* 0xfffffffc00e48947 */ /* 0x003fea000383ffff */
[----:B------:R-:W-:Y:S05]  /*1e650*/  BRA `(.L_x_22) ;  /* 0xfffffe6c00147947 */ /* 0x000fea000383ffff */
.L_x_44:
[----:B------:R-:W-:Y:S01]  /*1e660*/  BSSY B1, `(.L_x_63) ;  /* 0x0000006000017945 */ /* 0x000fe20003800000 */
[----:B------:R-:W-:-:S07]  /*1e670*/  IMAD.MOV.U32 R2, RZ, RZ, -0x1 ;  /* 0xffffffffff027424 */ /* 0x000fce00078e00ff */
[----:B------:R-:W-:Y:S05]  /*1e680*/  WARPSYNC.COLLECTIVE R2, `(.L_x_64) ;  /* 0x00000000020c7348 */ /* 0x000fea0003c00000 */
[----:B------:R-:W-:Y:S02]  /*1e690*/  ELECT P1, UR62, PT ;  /* 0x00000000003e782f */ /* 0x000fe40003820000 */
[----:B------:R-:W-:Y:S01]  /*1e6a0*/  MOV R2, UR62 ;  /* 0x0000003e00027c02 */ /* 0x000fe20008000f00 */
[----:B------:R-:W-:Y:S10]  /*1e6b0*/  ENDCOLLECTIVE ;  /* 0x000000000000791b */ /* 0x000ff40003800000 */
.L_x_64:
[----:B------:R-:W-:Y:S05]  /*1e6c0*/  BSYNC B1 ;  /* 0x0000000000017941 */ /* 0x000fea0003800000 */
.L_x_63:
[----:B------:R-:W-:Y:S05]  /*1e6d0*/  BRA `(.L_x_65) ;  /* 0xfffffff0003c7947 */ /* 0x000fea000383ffff */
.L_x_47:
[----:B0-----:R0:W1:Y:S02]  /*1e6e0*/  SYNCS.PHASECHK.TRANS64.TRYWAIT P1, [R14+URZ+0x18], R5 ;  /* 0x000018050e0075a7 */ /* 0x001064000802017f */
[----:B-1----:R-:W-:Y:S05]  /*1e6f0*/  @!P1 NANOSLEEP.SYNCS 0x989680 ;  /* 0x009896800000995d */ /* 0x002fea0003900000 */
[----:B------:R-:W1:Y:S02]  /*1e700*/  @!P1 SYNCS.PHASECHK.TRANS64 P1, [R14+URZ+0x18], R5 ;  /* 0x000018050e0095a7 */ /* 0x000e64000802007f */
[----:B-1----:R-:W-:Y:S05]  /*1e710*/  @!P1 BRA `(.L_x_47) ;  /* 0xfffffffc00f09947 */ /* 0x002fea000383ffff */
[----:B------:R-:W-:Y:S05]  /*1e720*/  BRA `(.L_x_66) ;  /* 0xfffffff000707947 */ /* 0x000fea000383ffff */
.L_x_56:
[----:B------:R-:W-:Y:S01]  /*1e730*/  BSSY B0, `(.L_x_67) ;  /* 0x0000006000007945 */ /* 0x000fe20003800000 */
[----:B------:R-:W-:-:S07]  /*1e740*/  IMAD.MOV.U32 R2, RZ, RZ, -0x1 ;  /* 0xffffffffff027424 */ /* 0x000fce00078e00ff */
[----:B------:R-:W-:Y:S05]  /*1e750*/  WARPSYNC.COLLECTIVE R2, `(.L_x_68) ;  /* 0x00000000020c7348 */ /* 0x000fea0003c00000 */
[----:B------:R-:W-:Y:S02]  /*1e760*/  ELECT P1, UR62, PT ;  /* 0x00000000003e782f */ /* 0x000fe40003820000 */
[----:B------:R-:W-:Y:S01]  /*1e770*/  MOV R2, UR62 ;  /* 0x0000003e00027c02 */ /* 0x000fe20008000f00 */
[----:B------:R-:W-:Y:S10]  /*1e780*/  ENDCOLLECTIVE ;  /* 0x000000000000791b */ /* 0x000ff40003800000 */
.L_x_68:
[----:B------:R-:W-:Y:S05]  /*1e790*/  BSYNC B0 ;  /* 0x0000000000007941 */ /* 0x000fea0003800000 */
.L_x_67:
[----:B------:R-:W-:Y:S01]  /*1e7a0*/  PLOP3.LUT P0, PT, P1, PT, PT, 0x80, 0x0 ;  /* 0x000000000000781c */ /* 0x000fe20000f0f070 */
[----:B------:R-:W-:-:S12]  /*1e7b0*/  BRA `(.L_x_69) ;  /* 0xfffffff800dc7947 */ /* 0x000fd8000383ffff */
.L_x_60:
[----:B0-----:R0:W1:Y:S02]  /*1e7c0*/  SYNCS.PHASECHK.TRANS64.TRYWAIT P0, [R7+URZ], R2 ;  /* 0x00000002070075a7 */ /* 0x001064000800017f */
[----:B-1----:R-:W-:Y:S05]  /*1e7d0*/  @!P0 NANOSLEEP.SYNCS 0x989680 ;  /* 0x009896800000895d */ /* 0x002fea0003900000 */
[----:B------:R-:W1:Y:S02]  /*1e7e0*/  @!P0 SYNCS.PHASECHK.TRANS64 P0, [R7+URZ], R2 ;  /* 0x00000002070085a7 */ /* 0x000e64000800007f */
[----:B-1----:R-:W-:Y:S05]  /*1e7f0*/  @!P0 BRA `(.L_x_60) ;  /* 0xfffffffc00f08947 */ /* 0x002fea000383ffff */
[----:B------:R-:W-:Y:S05]  /*1e800*/  BRA `(.L_x_70) ;  /* 0xfffffffc00207947 */ /* 0x000fea000383ffff */
.L_x_61:
[----:B0-----:R0:W1:Y:S02]  /*1e810*/  SYNCS.PHASECHK.TRANS64.TRYWAIT P0, [R9+URZ], R4 ;  /* 0x00000004090075a7 */ /* 0x001064000800017f */
[----:B-1----:R-:W-:Y:S05]  /*1e820*/  @!P0 NANOSLEEP.SYNCS 0x989680 ;  /* 0x009896800000895d */ /* 0x002fea0003900000 */
[----:B------:R-:W1:Y:S02]  /*1e830*/  @!P0 SYNCS.PHASECHK.TRANS64 P0, [R9+URZ], R4 ;  /* 0x00000004090085a7 */ /* 0x000e64000800007f */
[----:B-1----:R-:W-:Y:S05]  /*1e840*/  @!P0 BRA `(.L_x_61) ;  /* 0xfffffffc00f08947 */ /* 0x002fea000383ffff */
[----:B------:R-:W-:Y:S05]  /*1e850*/  BRA `(.L_x_71) ;  /* 0xfffffffc00287947 */ /* 0x000fea000383ffff */
.L_x_72:
[----:B------:R-:W-:-:S00]  /*1e860*/  BRA `(.L_x_72) ;  /* 0xfffffffc00fc7947 */ /* 0x000fc0000383ffff */
[----:B------:R-:W-:-:S00]  /*1e870*/  NOP ;  /* 0x0000000000007918 */ /* 0x000fc00000000000 */
        /* <DEDUP_REMOVED lines=8> */
.L_x_73:


//--------------------- .nv.shared._ZN7cutlass13device_kernelINS_4gemm6kernel13GemmUniversalIN4cute5tupleIJiiiiEEENS1_10collective13CollectiveMmaINS1_37MainloopSm90TmaGmmaWarpSpecializedFP8ILi3ENS5_IJNS4_1CILi1EEESB_SB_EEENS1_35KernelTmaWarpSpecializedCooperativeEEENS5_IJNSA_ILi384EEENSA_ILi112EEENSA_ILi128EEEEEENS_12float_e4m3_tENS5_IJlSB_lEEESJ_SK_NS4_8TiledMMAINS4_8MMA_AtomIJNS4_4SM904GMMA30MMA_64x16x32_F32E4M3E4M3_SS_TNILNSO_7ScaleInE1ELSQ_1EEEEEENS4_6LayoutINS5_IJNSA_ILi2EEESB_SB_EEENS5_IJSB_NSA_ILi0EEESW_EEEEENS5_IJNS4_10UnderscoreESZ_SZ_EEEEENS4_13SM90_TMA_LOADENS4_14ComposedLayoutINS4_7SwizzleILi3ELi4ELi3EEENS4_18smem_ptr_flag_bitsILi8EEENST_INS5_IJNSA_ILi8EEESH_EEENS5_IJSH_SB_EEEEEEEvNS4_8identityES12_S1C_vS1D_EENS_8epilogue10collective6detail29Sm90TmaWarpSpecializedAdapterINS1G_15DefaultEpilogueISJ_SK_SK_NS1F_6thread17LinearCombinationISJ_Li1EffLNS1K_9ScaleType4KindE0ELNS_15FloatRoundStyleE2ESJ_EENS1_15EpilogueDefaultEEEEEvvEEEEvNT_6ParamsE --------------------------
	.section	.nv.shared._ZN7cutlass13device_kernelINS_4gemm6kernel13GemmUniversalIN4cute5tupleIJiiiiEEENS1_10collective13CollectiveMmaINS1_37MainloopSm90TmaGmmaWarpSpecializedFP8ILi3ENS5_IJNS4_1CILi1EEESB_SB_EEENS1_35KernelTmaWarpSpecializedCooperativeEEENS5_IJNSA_ILi384EEENSA_ILi112EEENSA_ILi128EEEEEENS_12float_e4m3_tENS5_IJlSB_lEEESJ_SK_NS4_8TiledMMAINS4_8MMA_AtomIJNS4_4SM904GMMA30MMA_64x16x32_F32E4M3E4M3_SS_TNILNSO_7ScaleInE1ELSQ_1EEEEEENS4_6LayoutINS5_IJNSA_ILi2EEESB_SB_EEENS5_IJSB_NSA_ILi0EEESW_EEEEENS5_IJNS4_10UnderscoreESZ_SZ_EEEEENS4_13SM90_TMA_LOADENS4_14ComposedLayoutINS4_7SwizzleILi3ELi4ELi3EEENS4_18smem_ptr_flag_bitsILi8EEENST_INS5_IJNSA_ILi8EEESH_EEENS5_IJSH_SB_EEEEEEEvNS4_8identityES12_S1C_vS1D_EENS_8epilogue10collective6detail29Sm90TmaWarpSpecializedAdapterINS1G_15DefaultEpilogueISJ_SK_SK_NS1F_6thread17LinearCombinationISJ_Li1EffLNS1K_9ScaleType4KindE0ELNS_15FloatRoundStyleE2ESJ_EENS1_15EpilogueDefaultEEEEEvvEEEEvNT_6ParamsE,"aw",@nobits
	.sectionflags	@""
	.align	16
	.zero		1024


//--------------------- .nv.shared.reserved.0     --------------------------
	.section	.nv.shared.reserved.0,"aw",@nobits
	.weak		__nv_reservedSMEM_offset_0_alias
	.size		__nv_reservedSMEM_offset_0_alias, 0, 0
	.other		__nv_reservedSMEM_offset_0_alias,@"STO_CUDA_RESERVED_SHARED STV_DEFAULT"
__nv_reservedSMEM_offset_0_alias:
	.zero		0


//--------------------- .nv.global                --------------------------
	.section	.nv.global,"aw",@nobits
.nv.global:
	.type		_ZN40_INTERNAL_345a5815_4_k_cu_2497f97d_146914cute1_E,@object
	.size		_ZN40_INTERNAL_345a5815_4_k_cu_2497f97d_146914cute1_E,(_ZN40_INTERNAL_345a5815_4_k_cu_2497f97d_146914cuda3std3__45__cpo6cbeginE - _ZN40_INTERNAL_345a5815_4_k_cu_2497f97d_146914cute1_E)
_ZN40_INTERNAL_345a5815_4_k_cu_2497f97d_146914cute1_E:
	.zero		1
	.type		_ZN40_INTERNAL_345a5815_4_k_cu_2497f97d_146914cuda3std3__45__cpo6cbeginE,@object
	.size		_ZN40_INTERNAL_345a5815_4_k_cu_2497f97d_146914cuda3std3__45__cpo6cbeginE,(_ZN40_INTERNAL_345a5815_4_k_cu_2497f97d_146914cuda3std3__48in_placeE - _ZN40_INTERNAL_345a5815_4_k_cu_2497f97d_146914cuda3std3__45__cpo6cbeginE)
_ZN40_INTERNAL_345a5815_4_k_cu_2497f97d_146914cuda3std3__45__cpo6cbeginE:
	.zero		1
	.type		_ZN40_INTERNAL_345a5815_4_k_cu_2497f97d_146914cuda3std3__48in_placeE,@object
	.size		_ZN40_INTERNAL_345a5815_4_k_cu_2497f97d_146914cuda3std3__48in_placeE,(_ZN40_INTERNAL_345a5815_4_k_cu_2497f97d_146914cuda3std6ranges3__45__cpo9iter_moveE - _ZN40_INTERNAL_345a5815_4_k_cu_2497f97d_146914cuda3std3__48in_placeE)
_ZN40_INTERNAL_345a5815_4_k_cu_2497f97d_146914cuda3std3__48in_placeE:
	.zero		1
	.type		_ZN40_INTERNAL_345a5815_4_k_cu_2497f97d_146914cuda3std6ranges3__45__cpo9iter_moveE,@object
	.size		_ZN40_INTERNAL_345a5815_4_k_cu_2497f97d_146914cuda3std6ranges3__45__cpo9iter_moveE,(_ZN40_INTERNAL_345a5815_4_k_cu_2497f97d_146914cuda3std3__45__cpo5beginE - _ZN40_INTERNAL_345a5815_4_k_cu_2497f97d_146914cuda3std6ranges3__45__cpo9iter_moveE)
_ZN40_INTERNAL_345a5815_4_k_cu_2497f97d_146914cuda3std6ranges3__45__cpo9iter_moveE:
	.zero		1
	.type		_ZN40_INTERNAL_345a5815_4_k_cu_2497f97d_146914cuda3std3__45__cpo5beginE,@object
	.size		_ZN40_INTERNAL_345a5815_4_k_cu_2497f97d_146914cuda3std3__45__cpo5beginE,(_ZN40_INTERNAL_345a5815_4_k_cu_2497f97d_146914cuda3std3__442_GLOBAL__N__345a5815_4_k_cu_2497f97d_146916ignoreE - _ZN40_INTERNAL_345a5815_4_k_cu_2497f97d_146914cuda3std3__45__cpo5beginE)
_ZN40_INTERNAL_345a5815_4_k_cu_2497f97d_146914cuda3std3__45__cpo5beginE:
	.zero		1
	.type		_ZN40_INTERNAL_345a5815_4_k_cu_2497f97d_146914cuda3std3__442_GLOBAL__N__345a5815_4_k_cu_2497f97d_146916ignoreE,@object
	.size		_ZN40_INTERNAL_345a5815_4_k_cu_2497f97d_146914cuda3std3__442_GLOBAL__N__345a5815_4_k_cu_2497f97d_146916ignoreE,(_ZN40_INTERNAL_345a5815_4_k_cu_2497f97d_146914cute7productE - _ZN40_INTERNAL_345a5815_4_k_cu_2497f97d_146914cuda3std3__442_GLOBAL__N__345a5815_4_k_cu_2497f97d_146916ignoreE)
_ZN40_INTERNAL_345a5815_4_k_cu_2497f97d_146914cuda3std3__442_GLOBAL__N__345a5815_4_k_cu_2497f97d_146916ignoreE:
	.zero		1
	.type		_ZN40_INTERNAL_345a5815_4_k_cu_2497f97d_146914cute7productE,@object
	.size		_ZN40_INTERNAL_345a5815_4_k_cu_2497f97d_146914cute7productE,(_ZN40_INTERNAL_345a5815_4_k_cu_2497f97d_146914cuda3std3__45__cpo3endE - _ZN40_INTERNAL_345a5815_4_k_cu_2497f97d_146914cute7productE)
_ZN40_INTERNAL_345a5815_4_k_cu_2497f97d_146914cute7productE:
	.zero		1
	.type		_ZN40_INTERNAL_345a5815_4_k_cu_2497f97d_146914cuda3std3__45__cpo3endE,@object
	.size		_ZN40_INTERNAL_345a5815_4_k_cu_2497f97d_146914cuda3std3__45__cpo3endE,(_ZN40_INTERNAL_345a5815_4_k_cu_2497f97d_146914cuda3std3__419piecewise_constructE - _ZN40_INTERNAL_345a5815_4_k_cu_2497f97d_146914cuda3std3__45__cpo3endE)
_ZN40_INTERNAL_345a5815_4_k_cu_2497f97d_146914cuda3std3__45__cpo3endE:
	.zero		1
	.type		_ZN40_INTERNAL_345a5815_4_k_cu_2497f97d_146914cuda3std3__419piecewise_constructE,@object
	.size		_ZN40_INTERNAL_345a5815_4_k_cu_2497f97d_146914cuda3std3__419piecewise_constructE,(_ZN40_INTERNAL_345a5815_4_k_cu_2497f97d_146914cuda3std3__45__cpo4cendE - _ZN40_INTERNAL_345a5815_4_k_cu_2497f97d_146914cuda3std3__419piecewise_constructE)
_ZN40_INTERNAL_345a5815_4_k_cu_2497f97d_146914cuda3std3__419piecewise_constructE:
	.zero		1
	.type		_ZN40_INTERNAL_345a5815_4_k_cu_2497f97d_146914cuda3std3__45__cpo4cendE,@object
	.size		_ZN40_INTERNAL_345a5815_4_k_cu_2497f97d_146914cuda3std3__45__cpo4cendE,(_ZN40_INTERNAL_345a5815_4_k_cu_2497f97d_146914cuda3std6ranges3__45__cpo4swapE - _ZN40_INTERNAL_345a5815_4_k_cu_2497f97d_146914cuda3std3__45__cpo4cendE)
_ZN40_INTERNAL_345a5815_4_k_cu_2497f97d_146914cuda3std3__45__cpo4cendE:
	.zero		1
	.type		_ZN40_INTERNAL_345a5815_4_k_cu_2497f97d_146914cuda3std6ranges3__45__cpo4swapE,@object
	.size		_ZN40_INTERNAL_345a5815_4_k_cu_2497f97d_146914cuda3std6ranges3__45__cpo4swapE,(.L_7 - _ZN40_INTERNAL_345a5815_4_k_cu_2497f97d_146914cuda3std6ranges3__45__cpo4swapE)
_ZN40_INTERNAL_345a5815_4_k_cu_2497f97d_146914cuda3std6ranges3__45__cpo4swapE:
	.zero		1
.L_7:


//--------------------- .nv.constant0._ZN7cutlass13device_kernelINS_4gemm6kernel13GemmUniversalIN4cute5tupleIJiiiiEEENS1_10collective13CollectiveMmaINS1_37MainloopSm90TmaGmmaWarpSpecializedFP8ILi3ENS5_IJNS4_1CILi1EEESB_SB_EEENS1_35KernelTmaWarpSpecializedCooperativeEEENS5_IJNSA_ILi384EEENSA_ILi112EEENSA_ILi128EEEEEENS_12float_e4m3_tENS5_IJlSB_lEEESJ_SK_NS4_8TiledMMAINS4_8MMA_AtomIJNS4_4SM904GMMA30MMA_64x16x32_F32E4M3E4M3_SS_TNILNSO_7ScaleInE1ELSQ_1EEEEEENS4_6LayoutINS5_IJNSA_ILi2EEESB_SB_EEENS5_IJSB_NSA_ILi0EEESW_EEEEENS5_IJNS4_10UnderscoreESZ_SZ_EEEEENS4_13SM90_TMA_LOADENS4_14ComposedLayoutINS4_7SwizzleILi3ELi4ELi3EEENS4_18smem_ptr_flag_bitsILi8EEENST_INS5_IJNSA_ILi8EEESH_EEENS5_IJSH_SB_EEEEEEEvNS4_8identityES12_S1C_vS1D_EENS_8epilogue10collective6detail29Sm90TmaWarpSpecializedAdapterINS1G_15DefaultEpilogueISJ_SK_SK_NS1F_6thread17LinearCombinationISJ_Li1EffLNS1K_9ScaleType4KindE0ELNS_15FloatRoundStyleE2ESJ_EENS1_15EpilogueDefaultEEEEEvvEEEEvNT_6ParamsE --------------------------
	.section	.nv.constant0._ZN7cutlass13device_kernelINS_4gemm6kernel13GemmUniversalIN4cute5tupleIJiiiiEEENS1_10collective13CollectiveMmaINS1_37MainloopSm90TmaGmmaWarpSpecializedFP8ILi3ENS5_IJNS4_1CILi1EEESB_SB_EEENS1_35KernelTmaWarpSpecializedCooperativeEEENS5_IJNSA_ILi384EEENSA_ILi112EEENSA_ILi128EEEEEENS_12float_e4m3_tENS5_IJlSB_lEEESJ_SK_NS4_8TiledMMAINS4_8MMA_AtomIJNS4_4SM904GMMA30MMA_64x16x32_F32E4M3E4M3_SS_TNILNSO_7ScaleInE1ELSQ_1EEEEEENS4_6LayoutINS5_IJNSA_ILi2EEESB_SB_EEENS5_IJSB_NSA_ILi0EEESW_EEEEENS5_IJNS4_10UnderscoreESZ_SZ_EEEEENS4_13SM90_TMA_LOADENS4_14ComposedLayoutINS4_7SwizzleILi3ELi4ELi3EEENS4_18smem_ptr_flag_bitsILi8EEENST_INS5_IJNSA_ILi8EEESH_EEENS5_IJSH_SB_EEEEEEEvNS4_8identityES12_S1C_vS1D_EENS_8epilogue10collective6detail29Sm90TmaWarpSpecializedAdapterINS1G_15DefaultEpilogueISJ_SK_SK_NS1F_6thread17LinearCombinationISJ_Li1EffLNS1K_9ScaleType4KindE0ELNS_15FloatRoundStyleE2ESJ_EENS1_15EpilogueDefaultEEEEEvvEEEEvNT_6ParamsE,"a",@progbits
	.sectionflags	@""
	.align	4
.nv.constant0._ZN7cutlass13device_kernelINS_4gemm6kernel13GemmUniversalIN4cute5tupleIJiiiiEEENS1_10collective13CollectiveMmaINS1_37MainloopSm90TmaGmmaWarpSpecializedFP8ILi3ENS5_IJNS4_1CILi1EEESB_SB_EEENS1_35KernelTmaWarpSpecializedCooperativeEEENS5_IJNSA_ILi384EEENSA_ILi112EEENSA_ILi128EEEEEENS_12float_e4m3_tENS5_IJlSB_lEEESJ_SK_NS4_8TiledMMAINS4_8MMA_AtomIJNS4_4SM904GMMA30MMA_64x16x32_F32E4M3E4M3_SS_TNILNSO_7ScaleInE1ELSQ_1EEEEEENS4_6LayoutINS5_IJNSA_ILi2EEESB_SB_EEENS5_IJSB_NSA_ILi0EEESW_EEEEENS5_IJNS4_10UnderscoreESZ_SZ_EEEEENS4_13SM90_TMA_LOADENS4_14ComposedLayoutINS4_7SwizzleILi3ELi4ELi3EEENS4_18smem_ptr_flag_bitsILi8EEENST_INS5_IJNSA_ILi8EEESH_EEENS5_IJSH_SB_EEEEEEEvNS4_8identityES12_S1C_vS1D_EENS_8epilogue10collective6detail29Sm90TmaWarpSpecializedAdapterINS1G_15DefaultEpilogueISJ_SK_SK_NS1F_6thread17LinearCombinationISJ_Li1EffLNS1K_9ScaleType4KindE0ELNS_15FloatRoundStyleE2ESJ_EENS1_15EpilogueDefaultEEEEEvvEEEEvNT_6ParamsE:
	.zero		1664


//--------------------- SYMBOLS --------------------------

	.type		.nv.reservedSmem.offset0,@object
	.size		.nv.reservedSmem.offset0,0x4
